	.target	sm_100a

	.elftype	@"ET_EXEC"


//--------------------- .note.nv.tkinfo           --------------------------
	.section	.note.nv.tkinfo,"",@"SHT_NOTE"
	.sectionflags	@"SHF_NOTE_NV_TKINFO"
	.tkinfo
        /*0018*/ 	.word	0x00000002
        /*0030*/ 	.string	""
        /*0030*/ 	.string	"ptxas"
        /*0030*/ 	.string	"Cuda compilation tools, release 13.0, V13.0.88"
        /*0030*/ 	.string	"Build cuda_13.0.r13.0/compiler.36424714_0"
        /*0030*/ 	.string	"-arch sm_100a -m 64 "



//--------------------- .note.nv.cuinfo           --------------------------
	.section	.note.nv.cuinfo,"",@"SHT_NOTE"
	.sectionflags	@"SHF_NOTE_NV_CUINFO"
        /*0018*/ 	.short	0x0002
        /*001a*/ 	.short	0x0064
        /*001c*/ 	.short	0x0082
	.zero		2


//--------------------- .nv.info                  --------------------------
	.section	.nv.info,"",@"SHT_CUDA_INFO"
	.align	4


	//----- nvinfo : EIATTR_REGCOUNT
	.align		4
        /*0000*/ 	.byte	0x04, 0x2f
        /*0002*/ 	.short	(.L_19 - .L_18)
	.align		4
.L_18:
        /*0004*/ 	.word	index@(_ZN7cutlass13device_kernelINS_4gemm6kernel13GemmUniversalIN4cute5tupleIJiiiiEEENS1_10collective13CollectiveMmaINS1_46MainloopSm100TmaUmmaWarpSpecializedBlockScaledILi23ELi2ELi2ENS5_IJNS4_1CILi2EEENSA_ILi1EEESC_EEEEENS5_IJNSA_ILi128EEESF_NSA_ILi64EEEEEENS5_IJNS_12float_e2m1_tENS_13float_ue4m3_tEEEENS5_IJNS5_IJlSC_lEEENS4_6LayoutINS5_IJNS5_IJNS5_IJNSA_ILi32EEENSA_ILi4EEEEEEiEEENS5_IJNS5_IJNSA_ILi16EEESO_EEEiEEENS5_IJSC_iEEEEEENS5_IJST_NS5_IJNS5_IJNSA_ILi0EEESC_EEENSA_ILi512EEEEEENS5_IJSW_iEEEEEEEEEEESK_S13_NS4_8TiledMMAINS4_8MMA_AtomIJNS4_17SM100_MMA_MXF4_SSISI_SI_fSJ_Li128ELi128ELi16ELNS4_4UMMA5MajorE0ELS18_0ELNS17_7ScaleInE0ELS19_0EEEEEENSM_INS5_IJSC_SC_SC_EEENS5_IJSW_SW_SW_EEEEENS5_IJNS4_10UnderscoreES1F_S1F_EEEEENS5_IJNS4_13SM90_TMA_LOADES1I_EEENS5_IJNS4_14ComposedLayoutINS4_7SwizzleILi1ELi4ELi3EEENS4_18smem_ptr_flag_bitsILi4EEENSM_INS5_IJNSA_ILi8EEESG_EEENS5_IJSG_SC_EEEEEEENSM_INS5_IJNS5_IJNS5_IJSP_SC_EEESS_EEESC_NS5_IJSC_SC_EEEEEENS5_IJNS5_IJNS5_IJSS_SY_EEESX_EEESW_NS5_IJSO_SY_EEEEEEEEEEEvNS4_8identityENS5_IJNS4_23SM90_TMA_LOAD_MULTICASTES25_EEES23_vS24_EENS_8epilogue10collective18CollectiveEpilogueINS28_23Sm100TmaWarpSpecializedILi4ELi2ELi16ELb1ELb0EEEJNS5_IJSG_SF_SG_EEENS5_IJNSM_ISG_SC_EENSM_INS5_IJSR_SB_EEENS5_IJSC_SG_EEEEEEEENS_10bfloat16_tESL_S2J_SL_NS28_6fusion15FusionCallbacksIS2C_NS2K_17LinearCombinationIS2J_fS2J_fLNS_15FloatRoundStyleE2EEES2D_S2I_JEEENS4_5SM1004TMEM4LOAD26SM100_TMEM_LOAD_32dp32b16xES1I_NS1K_IS1M_NS1N_ILi16EEENSM_INS5_IJS1P_SR_EEENS5_IJSR_SC_EEEEEEENS4_39AutoVectorizingCopyWithAssumedAlignmentILi128EEENS4_14SM90_TMA_STOREES2Y_S30_S30_EEEvvEEEEvNT_6ParamsE)
        /*0008*/ 	.word	0x0000007a


	//----- nvinfo : EIATTR_FRAME_SIZE
	.align		4
.L_19:
        /*000c*/ 	.byte	0x04, 0x11
        /*000e*/ 	.short	(.L_21 - .L_20)
	.align		4
.L_20:
        /*0010*/ 	.word	index@($__internal_2_$__cuda_sm10x_tcgen05_guardrail_trap_unallocated_columns_being_dealloced)
        /*0014*/ 	.word	0x00000000


	//----- nvinfo : EIATTR_FRAME_SIZE
	.align		4
.L_21:
        /*0018*/ 	.byte	0x04, 0x11
        /*001a*/ 	.short	(.L_23 - .L_22)
	.align		4
.L_22:
        /*001c*/ 	.word	index@($__internal_1_$__cuda_sm10x_tcgen05_guardrail_trap_phase_invalid_during_alloc)
        /*0020*/ 	.word	0x00000000


	//----- nvinfo : EIATTR_FRAME_SIZE
	.align		4
.L_23:
        /*0024*/ 	.byte	0x04, 0x11
        /*0026*/ 	.short	(.L_25 - .L_24)
	.align		4
.L_24:
        /*0028*/ 	.word	index@($__internal_0_$__cuda_sm10x_tcgen05_guardrail_trap_col_being_dealloced_not_returned_by_alloc)
        /*002c*/ 	.word	0x00000000


	//----- nvinfo : EIATTR_FRAME_SIZE
	.align		4
.L_25:
        /*0030*/ 	.byte	0x04, 0x11
        /*0032*/ 	.short	(.L_27 - .L_26)
	.align		4
.L_26:
        /*0034*/ 	.word	index@(_ZN7cutlass13device_kernelINS_4gemm6kernel13GemmUniversalIN4cute5tupleIJiiiiEEENS1_10collective13CollectiveMmaINS1_46MainloopSm100TmaUmmaWarpSpecializedBlockScaledILi23ELi2ELi2ENS5_IJNS4_1CILi2EEENSA_ILi1EEESC_EEEEENS5_IJNSA_ILi128EEESF_NSA_ILi64EEEEEENS5_IJNS_12float_e2m1_tENS_13float_ue4m3_tEEEENS5_IJNS5_IJlSC_lEEENS4_6LayoutINS5_IJNS5_IJNS5_IJNSA_ILi32EEENSA_ILi4EEEEEEiEEENS5_IJNS5_IJNSA_ILi16EEESO_EEEiEEENS5_IJSC_iEEEEEENS5_IJST_NS5_IJNS5_IJNSA_ILi0EEESC_EEENSA_ILi512EEEEEENS5_IJSW_iEEEEEEEEEEESK_S13_NS4_8TiledMMAINS4_8MMA_AtomIJNS4_17SM100_MMA_MXF4_SSISI_SI_fSJ_Li128ELi128ELi16ELNS4_4UMMA5MajorE0ELS18_0ELNS17_7ScaleInE0ELS19_0EEEEEENSM_INS5_IJSC_SC_SC_EEENS5_IJSW_SW_SW_EEEEENS5_IJNS4_10UnderscoreES1F_S1F_EEEEENS5_IJNS4_13SM90_TMA_LOADES1I_EEENS5_IJNS4_14ComposedLayoutINS4_7SwizzleILi1ELi4ELi3EEENS4_18smem_ptr_flag_bitsILi4EEENSM_INS5_IJNSA_ILi8EEESG_EEENS5_IJSG_SC_EEEEEEENSM_INS5_IJNS5_IJNS5_IJSP_SC_EEESS_EEESC_NS5_IJSC_SC_EEEEEENS5_IJNS5_IJNS5_IJSS_SY_EEESX_EEESW_NS5_IJSO_SY_EEEEEEEEEEEvNS4_8identityENS5_IJNS4_23SM90_TMA_LOAD_MULTICASTES25_EEES23_vS24_EENS_8epilogue10collective18CollectiveEpilogueINS28_23Sm100TmaWarpSpecializedILi4ELi2ELi16ELb1ELb0EEEJNS5_IJSG_SF_SG_EEENS5_IJNSM_ISG_SC_EENSM_INS5_IJSR_SB_EEENS5_IJSC_SG_EEEEEEEENS_10bfloat16_tESL_S2J_SL_NS28_6fusion15FusionCallbacksIS2C_NS2K_17LinearCombinationIS2J_fS2J_fLNS_15FloatRoundStyleE2EEES2D_S2I_JEEENS4_5SM1004TMEM4LOAD26SM100_TMEM_LOAD_32dp32b16xES1I_NS1K_IS1M_NS1N_ILi16EEENSM_INS5_IJS1P_SR_EEENS5_IJSR_SC_EEEEEEENS4_39AutoVectorizingCopyWithAssumedAlignmentILi128EEENS4_14SM90_TMA_STOREES2Y_S30_S30_EEEvvEEEEvNT_6ParamsE)
        /*0038*/ 	.word	0x00000000


	//----- nvinfo : EIATTR_MIN_STACK_SIZE
	.align		4
.L_27:
        /*003c*/ 	.byte	0x04, 0x12
        /*003e*/ 	.short	(.L_29 - .L_28)
	.align		4
.L_28:
        /*0040*/ 	.word	index@(_ZN7cutlass13device_kernelINS_4gemm6kernel13GemmUniversalIN4cute5tupleIJiiiiEEENS1_10collective13CollectiveMmaINS1_46MainloopSm100TmaUmmaWarpSpecializedBlockScaledILi23ELi2ELi2ENS5_IJNS4_1CILi2EEENSA_ILi1EEESC_EEEEENS5_IJNSA_ILi128EEESF_NSA_ILi64EEEEEENS5_IJNS_12float_e2m1_tENS_13float_ue4m3_tEEEENS5_IJNS5_IJlSC_lEEENS4_6LayoutINS5_IJNS5_IJNS5_IJNSA_ILi32EEENSA_ILi4EEEEEEiEEENS5_IJNS5_IJNSA_ILi16EEESO_EEEiEEENS5_IJSC_iEEEEEENS5_IJST_NS5_IJNS5_IJNSA_ILi0EEESC_EEENSA_ILi512EEEEEENS5_IJSW_iEEEEEEEEEEESK_S13_NS4_8TiledMMAINS4_8MMA_AtomIJNS4_17SM100_MMA_MXF4_SSISI_SI_fSJ_Li128ELi128ELi16ELNS4_4UMMA5MajorE0ELS18_0ELNS17_7ScaleInE0ELS19_0EEEEEENSM_INS5_IJSC_SC_SC_EEENS5_IJSW_SW_SW_EEEEENS5_IJNS4_10UnderscoreES1F_S1F_EEEEENS5_IJNS4_13SM90_TMA_LOADES1I_EEENS5_IJNS4_14ComposedLayoutINS4_7SwizzleILi1ELi4ELi3EEENS4_18smem_ptr_flag_bitsILi4EEENSM_INS5_IJNSA_ILi8EEESG_EEENS5_IJSG_SC_EEEEEEENSM_INS5_IJNS5_IJNS5_IJSP_SC_EEESS_EEESC_NS5_IJSC_SC_EEEEEENS5_IJNS5_IJNS5_IJSS_SY_EEESX_EEESW_NS5_IJSO_SY_EEEEEEEEEEEvNS4_8identityENS5_IJNS4_23SM90_TMA_LOAD_MULTICASTES25_EEES23_vS24_EENS_8epilogue10collective18CollectiveEpilogueINS28_23Sm100TmaWarpSpecializedILi4ELi2ELi16ELb1ELb0EEEJNS5_IJSG_SF_SG_EEENS5_IJNSM_ISG_SC_EENSM_INS5_IJSR_SB_EEENS5_IJSC_SG_EEEEEEEENS_10bfloat16_tESL_S2J_SL_NS28_6fusion15FusionCallbacksIS2C_NS2K_17LinearCombinationIS2J_fS2J_fLNS_15FloatRoundStyleE2EEES2D_S2I_JEEENS4_5SM1004TMEM4LOAD26SM100_TMEM_LOAD_32dp32b16xES1I_NS1K_IS1M_NS1N_ILi16EEENSM_INS5_IJS1P_SR_EEENS5_IJSR_SC_EEEEEEENS4_39AutoVectorizingCopyWithAssumedAlignmentILi128EEENS4_14SM90_TMA_STOREES2Y_S30_S30_EEEvvEEEEvNT_6ParamsE)
        /*0044*/ 	.word	0x00000000
.L_29:


//--------------------- .nv.compat                --------------------------
	.section	.nv.compat,"",@"SHT_CUDA_COMPAT_INFO"
	.align	4
        /*0000*/ 	.byte	0x02, 0x09, 0x01, 0x00, 0x02, 0x02, 0x02, 0x00, 0x02, 0x05, 0x05, 0x00, 0x03, 0x07, 0x01, 0x01
        /*0010*/ 	.byte	0x02, 0x03, 0x01, 0x00, 0x02, 0x06, 0x01, 0x00, 0x04, 0x0b, 0x08, 0x00, 0x09, 0x00, 0x00, 0x00
        /*0020*/ 	.byte	0x00, 0x00, 0x00, 0x00


//--------------------- .nv.info._ZN7cutlass13device_kernelINS_4gemm6kernel13GemmUniversalIN4cute5tupleIJiiiiEEENS1_10collective13CollectiveMmaINS1_46MainloopSm100TmaUmmaWarpSpecializedBlockScaledILi23ELi2ELi2ENS5_IJNS4_1CILi2EEENSA_ILi1EEESC_EEEEENS5_IJNSA_ILi128EEESF_NSA_ILi64EEEEEENS5_IJNS_12float_e2m1_tENS_13float_ue4m3_tEEEENS5_IJNS5_IJlSC_lEEENS4_6LayoutINS5_IJNS5_IJNS5_IJNSA_ILi32EEENSA_ILi4EEEEEEiEEENS5_IJNS5_IJNSA_ILi16EEESO_EEEiEEENS5_IJSC_iEEEEEENS5_IJST_NS5_IJNS5_IJNSA_ILi0EEESC_EEENSA_ILi512EEEEEENS5_IJSW_iEEEEEEEEEEESK_S13_NS4_8TiledMMAINS4_8MMA_AtomIJNS4_17SM100_MMA_MXF4_SSISI_SI_fSJ_Li128ELi128ELi16ELNS4_4UMMA5MajorE0ELS18_0ELNS17_7ScaleInE0ELS19_0EEEEEENSM_INS5_IJSC_SC_SC_EEENS5_IJSW_SW_SW_EEEEENS5_IJNS4_10UnderscoreES1F_S1F_EEEEENS5_IJNS4_13SM90_TMA_LOADES1I_EEENS5_IJNS4_14ComposedLayoutINS4_7SwizzleILi1ELi4ELi3EEENS4_18smem_ptr_flag_bitsILi4EEENSM_INS5_IJNSA_ILi8EEESG_EEENS5_IJSG_SC_EEEEEEENSM_INS5_IJNS5_IJNS5_IJSP_SC_EEESS_EEESC_NS5_IJSC_SC_EEEEEENS5_IJNS5_IJNS5_IJSS_SY_EEESX_EEESW_NS5_IJSO_SY_EEEEEEEEEEEvNS4_8identityENS5_IJNS4_23SM90_TMA_LOAD_MULTICASTES25_EEES23_vS24_EENS_8epilogue10collective18CollectiveEpilogueINS28_23Sm100TmaWarpSpecializedILi4ELi2ELi16ELb1ELb0EEEJNS5_IJSG_SF_SG_EEENS5_IJNSM_ISG_SC_EENSM_INS5_IJSR_SB_EEENS5_IJSC_SG_EEEEEEEENS_10bfloat16_tESL_S2J_SL_NS28_6fusion15FusionCallbacksIS2C_NS2K_17LinearCombinationIS2J_fS2J_fLNS_15FloatRoundStyleE2EEES2D_S2I_JEEENS4_5SM1004TMEM4LOAD26SM100_TMEM_LOAD_32dp32b16xES1I_NS1K_IS1M_NS1N_ILi16EEENSM_INS5_IJS1P_SR_EEENS5_IJSR_SC_EEEEEEENS4_39AutoVectorizingCopyWithAssumedAlignmentILi128EEENS4_14SM90_TMA_STOREES2Y_S30_S30_EEEvvEEEEvNT_6ParamsE --------------------------
	.section	.nv.info._ZN7cutlass13device_kernelINS_4gemm6kernel13GemmUniversalIN4cute5tupleIJiiiiEEENS1_10collective13CollectiveMmaINS1_46MainloopSm100TmaUmmaWarpSpecializedBlockScaledILi23ELi2ELi2ENS5_IJNS4_1CILi2EEENSA_ILi1EEESC_EEEEENS5_IJNSA_ILi128EEESF_NSA_ILi64EEEEEENS5_IJNS_12float_e2m1_tENS_13float_ue4m3_tEEEENS5_IJNS5_IJlSC_lEEENS4_6LayoutINS5_IJNS5_IJNS5_IJNSA_ILi32EEENSA_ILi4EEEEEEiEEENS5_IJNS5_IJNSA_ILi16EEESO_EEEiEEENS5_IJSC_iEEEEEENS5_IJST_NS5_IJNS5_IJNSA_ILi0EEESC_EEENSA_ILi512EEEEEENS5_IJSW_iEEEEEEEEEEESK_S13_NS4_8TiledMMAINS4_8MMA_AtomIJNS4_17SM100_MMA_MXF4_SSISI_SI_fSJ_Li128ELi128ELi16ELNS4_4UMMA5MajorE0ELS18_0ELNS17_7ScaleInE0ELS19_0EEEEEENSM_INS5_IJSC_SC_SC_EEENS5_IJSW_SW_SW_EEEEENS5_IJNS4_10UnderscoreES1F_S1F_EEEEENS5_IJNS4_13SM90_TMA_LOADES1I_EEENS5_IJNS4_14ComposedLayoutINS4_7SwizzleILi1ELi4ELi3EEENS4_18smem_ptr_flag_bitsILi4EEENSM_INS5_IJNSA_ILi8EEESG_EEENS5_IJSG_SC_EEEEEEENSM_INS5_IJNS5_IJNS5_IJSP_SC_EEESS_EEESC_NS5_IJSC_SC_EEEEEENS5_IJNS5_IJNS5_IJSS_SY_EEESX_EEESW_NS5_IJSO_SY_EEEEEEEEEEEvNS4_8identityENS5_IJNS4_23SM90_TMA_LOAD_MULTICASTES25_EEES23_vS24_EENS_8epilogue10collective18CollectiveEpilogueINS28_23Sm100TmaWarpSpecializedILi4ELi2ELi16ELb1ELb0EEEJNS5_IJSG_SF_SG_EEENS5_IJNSM_ISG_SC_EENSM_INS5_IJSR_SB_EEENS5_IJSC_SG_EEEEEEEENS_10bfloat16_tESL_S2J_SL_NS28_6fusion15FusionCallbacksIS2C_NS2K_17LinearCombinationIS2J_fS2J_fLNS_15FloatRoundStyleE2EEES2D_S2I_JEEENS4_5SM1004TMEM4LOAD26SM100_TMEM_LOAD_32dp32b16xES1I_NS1K_IS1M_NS1N_ILi16EEENSM_INS5_IJS1P_SR_EEENS5_IJSR_SC_EEEEEEENS4_39AutoVectorizingCopyWithAssumedAlignmentILi128EEENS4_14SM90_TMA_STOREES2Y_S30_S30_EEEvvEEEEvNT_6ParamsE,"",@"SHT_CUDA_INFO"
	.sectionflags	@""
	.align	4


	//----- nvinfo : EIATTR_CUDA_API_VERSION
	.align		4
        /*0000*/ 	.byte	0x04, 0x37
        /*0002*/ 	.short	(.L_31 - .L_30)
.L_30:
        /*0004*/ 	.word	0x00000082


	//----- nvinfo : EIATTR_KPARAM_INFO
	.align		4
.L_31:
        /*0008*/ 	.byte	0x04, 0x17
        /*000a*/ 	.short	(.L_33 - .L_32)
.L_32:
        /*000c*/ 	.word	0x00000000
        /*0010*/ 	.short	0x0000
        /*0012*/ 	.short	0x0000
        /*0014*/ 	.byte	0x00, 0xf0, 0x01, 0x30


	//----- nvinfo : EIATTR_AT_ENTRY_FRAGMENTS
	.align		4
.L_33:
        /*0018*/ 	.byte	0x04, 0x4f
        /*001a*/ 	.short	(.L_35 - .L_34)


	//   ....[0]....
.L_34:
        /*001c*/ 	.word	0x00000006


	//----- nvinfo : EIATTR_RESERVED_SMEM_USED
	.align		4
.L_35:
        /*0020*/ 	.byte	0x01, 0x41
	.zero		2


	//----- nvinfo : EIATTR_SPARSE_MMA_MASK
	.align		4
        /*0024*/ 	.byte	0x03, 0x50
        /*0026*/ 	.short	0x0000


	//----- nvinfo : EIATTR_TCGEN05_1CTA_USED
	.align		4
        /*0028*/ 	.byte	0x01, 0x51
	.zero		2


	//----- nvinfo : EIATTR_MAXREG_COUNT
	.align		4
        /*002c*/ 	.byte	0x03, 0x1b
        /*002e*/ 	.short	0x00ff


	//----- nvinfo : EIATTR_NUM_BARRIERS
	.align		4
        /*0030*/ 	.byte	0x02, 0x4c
        /*0032*/ 	.byte	0x07
	.zero		1


	//----- nvinfo : EIATTR_EXTERNS
	.align		4
        /*0034*/ 	.byte	0x04, 0x0f
        /*0036*/ 	.short	(.L_37 - .L_36)


	//   ....[0]....
	.align		4
.L_36:
        /*0038*/ 	.word	index@(__assertfail)


	//----- nvinfo : EIATTR_MERCURY_ISA_VERSION
	.align		4
.L_37:
        /*003c*/ 	.byte	0x03, 0x5f
        /*003e*/ 	.short	0x0101


	//----- nvinfo : EIATTR_INT_WARP_WIDE_INSTR_OFFSETS
	.align		4
        /*0040*/ 	.byte	0x04, 0x31
        /*0042*/ 	.short	(.L_39 - .L_38)


	//   ....[0]....
.L_38:
        /*0044*/ 	.word	0x00002610


	//   ....[1]....
        /*0048*/ 	.word	0x00004a30


	//   ....[2]....
        /*004c*/ 	.word	0x00004a60


	//   ....[3]....
        /*0050*/ 	.word	0x00004ab0


	//   ....[4]....
        /*0054*/ 	.word	0x000053a0


	//   ....[5]....
        /*0058*/ 	.word	0x000053c0


	//   ....[6]....
        /*005c*/ 	.word	0x000054a0


	//   ....[7]....
        /*0060*/ 	.word	0x00005560


	//   ....[8]....
        /*0064*/ 	.word	0x00005580


	//   ....[9]....
        /*0068*/ 	.word	0x00005660


	//   ....[10]....
        /*006c*/ 	.word	0x00005740


	//   ....[11]....
        /*0070*/ 	.word	0x00005780


	//   ....[12]....
        /*0074*/ 	.word	0x00005830


	//   ....[13]....
        /*0078*/ 	.word	0x00005910


	//   ....[14]....
        /*007c*/ 	.word	0x00005930


	//   ....[15]....
        /*0080*/ 	.word	0x00005a20


	//   ....[16]....
        /*0084*/ 	.word	0x00005b00


	//   ....[17]....
        /*0088*/ 	.word	0x00005b40


	//   ....[18]....
        /*008c*/ 	.word	0x00005c00


	//   ....[19]....
        /*0090*/ 	.word	0x00005ce0


	//   ....[20]....
        /*0094*/ 	.word	0x00005d00


	//   ....[21]....
        /*0098*/ 	.word	0x00005de0


	//   ....[22]....
        /*009c*/ 	.word	0x00005ec0


	//   ....[23]....
        /*00a0*/ 	.word	0x00005f30


	//   ....[24]....
        /*00a4*/ 	.word	0x00006000


	//   ....[25]....
        /*00a8*/ 	.word	0x00006190


	//   ....[26]....
        /*00ac*/ 	.word	0x000061a0


	//   ....[27]....
        /*00b0*/ 	.word	0x00006280


	//----- nvinfo : EIATTR_COOP_GROUP_MASK_REGIDS
	.align		4
.L_39:
        /*00b4*/ 	.byte	0x04, 0x29
        /*00b6*/ 	.short	(.L_41 - .L_40)


	//   ....[0]....
.L_40:
        /*00b8*/ 	.word	0xffffffff


	//   ....[1]....
        /*00bc*/ 	.word	0xffffffff


	//   ....[2]....
        /*00c0*/ 	.word	0xffffffff


	//   ....[3]....
        /*00c4*/ 	.word	0xffffffff


	//   ....[4]....
        /*00c8*/ 	.word	0xffffffff


	//   ....[5]....
        /*00cc*/ 	.word	0xffffffff


	//   ....[6]....
        /*00d0*/ 	.word	0xffffffff


	//   ....[7]....
        /*00d4*/ 	.word	0xffffffff


	//   ....[8]....
        /*00d8*/ 	.word	0xffffffff


	//   ....[9]....
        /*00dc*/ 	.word	0xffffffff


	//   ....[10]....
        /*00e0*/ 	.word	0xffffffff


	//   ....[11]....
        /*00e4*/ 	.word	0xffffffff


	//   ....[12]....
        /*00e8*/ 	.word	0xffffffff


	//   ....[13]....
        /*00ec*/ 	.word	0xffffffff


	//----- nvinfo : EIATTR_COOP_GROUP_INSTR_OFFSETS
	.align		4
.L_41:
        /*00f0*/ 	.byte	0x04, 0x28
        /*00f2*/ 	.short	(.L_43 - .L_42)


	//   ....[0]....
.L_42:
        /*00f4*/ 	.word	0x00000090


	//   ....[1]....
        /*00f8*/ 	.word	0x00000530


	//   ....[2]....
        /*00fc*/ 	.word	0x00000950


	//   ....[3]....
        /*0100*/ 	.word	0x00000af0


	//   ....[4]....
        /*0104*/ 	.word	0x00000bf0


	//   ....[5]....
        /*0108*/ 	.word	0x00000d60


	//   ....[6]....
        /*010c*/ 	.word	0x00000ec0


	//   ....[7]....
        /*0110*/ 	.word	0x00001080


	//   ....[8]....
        /*0114*/ 	.word	0x000024f0


	//   ....[9]....
        /*0118*/ 	.word	0x00003d90


	//   ....[10]....
        /*011c*/ 	.word	0x00003fa0


	//   ....[11]....
        /*0120*/ 	.word	0x00003fd0


	//   ....[12]....
        /*0124*/ 	.word	0x00004920


	//   ....[13]....
        /*0128*/ 	.word	0x00004b50


	//----- nvinfo : EIATTR_VRC_CTA_INIT_COUNT
	.align		4
.L_43:
        /*012c*/ 	.byte	0x02, 0x4a
        /*012e*/ 	.byte	0x80
	.zero		1


	//----- nvinfo : EIATTR_SYSCALL_OFFSETS
	.align		4
        /*0130*/ 	.byte	0x04, 0x46
        /*0132*/ 	.short	(.L_45 - .L_44)


	//   ....[0]....
.L_44:
        /*0134*/ 	.word	0x00006d90


	//   ....[1]....
        /*0138*/ 	.word	0x00006e80


	//   ....[2]....
        /*013c*/ 	.word	0x00007770


	//   ....[3]....
        /*0140*/ 	.word	0x000078e0


	//   ....[4]....
        /*0144*/ 	.word	0x00008600


	//   ....[5]....
        /*0148*/ 	.word	0x00008770


	//   ....[6]....
        /*014c*/ 	.word	0x00009480


	//   ....[7]....
        /*0150*/ 	.word	0x000095f0


	//   ....[8]....
        /*0154*/ 	.word	0x0000a330


	//   ....[9]....
        /*0158*/ 	.word	0x0000a4a0


	//   ....[10]....
        /*015c*/ 	.word	0x0000b1f0


	//   ....[11]....
        /*0160*/ 	.word	0x0000b360


	//   ....[12]....
        /*0164*/ 	.word	0x0000c0c0


	//   ....[13]....
        /*0168*/ 	.word	0x0000c230


	//   ....[14]....
        /*016c*/ 	.word	0x0000cf80


	//   ....[15]....
        /*0170*/ 	.word	0x0000d0f0


	//   ....[16]....
        /*0174*/ 	.word	0x0000dde0


	//   ....[17]....
        /*0178*/ 	.word	0x0000df50


	//----- nvinfo : EIATTR_MBARRIER_INSTR_OFFSETS
	.align		4
.L_45:
        /*017c*/ 	.byte	0x04, 0x39
        /*017e*/ 	.short	(.L_47 - .L_46)


	//   ....[0]....
.L_46:
        /*0180*/ 	.word	0x00000650
        /*0184*/ 	.word	0x000000ff
        /*0188*/ 	.word	0x00000000
        /*018c*/ 	.short	0x0100
        /*018e*/ 	.byte	0x06
	.zero		1


	//   ....[1]....
        /*0190*/ 	.word	0x00000660
        /*0194*/ 	.word	0x000000ff
        /*0198*/ 	.word	0x000000b8
        /*019c*/ 	.short	0x0100
        /*019e*/ 	.byte	0x06
	.zero		1


	//   ....[2]....
        /*01a0*/ 	.word	0x00000670
        /*01a4*/ 	.word	0x000000ff
        /*01a8*/ 	.word	0x00000008
        /*01ac*/ 	.short	0x0100
        /*01ae*/ 	.byte	0x06
	.zero		1


	//   ....[3]....
        /*01b0*/ 	.word	0x00000680
        /*01b4*/ 	.word	0x000000ff
        /*01b8*/ 	.word	0x000000c0
        /*01bc*/ 	.short	0x0100
        /*01be*/ 	.byte	0x06
	.zero		1


	//   ....[4]....
        /*01c0*/ 	.word	0x00000690
        /*01c4*/ 	.word	0x000000ff
        /*01c8*/ 	.word	0x00000010
        /*01cc*/ 	.short	0x0100
        /*01ce*/ 	.byte	0x06
	.zero		1


	//   ....[5]....
        /*01d0*/ 	.word	0x000006a0
        /*01d4*/ 	.word	0x000000ff
        /*01d8*/ 	.word	0x000000c8
        /*01dc*/ 	.short	0x0100
        /*01de*/ 	.byte	0x06
	.zero		1


	//   ....[6]....
        /*01e0*/ 	.word	0x000006b0
        /*01e4*/ 	.word	0x000000ff
        /*01e8*/ 	.word	0x00000018
        /*01ec*/ 	.short	0x0100
        /*01ee*/ 	.byte	0x06
	.zero		1


	//   ....[7]....
        /*01f0*/ 	.word	0x000006c0
        /*01f4*/ 	.word	0x000000ff
        /*01f8*/ 	.word	0x000000d0
        /*01fc*/ 	.short	0x0100
        /*01fe*/ 	.byte	0x06
	.zero		1


	//   ....[8]....
        /*0200*/ 	.word	0x000006d0
        /*0204*/ 	.word	0x000000ff
        /*0208*/ 	.word	0x00000020
        /*020c*/ 	.short	0x0100
        /*020e*/ 	.byte	0x06
	.zero		1


	//   ....[9]....
        /*0210*/ 	.word	0x000006e0
        /*0214*/ 	.word	0x000000ff
        /*0218*/ 	.word	0x000000d8
        /*021c*/ 	.short	0x0100
        /*021e*/ 	.byte	0x06
	.zero		1


	//   ....[10]....
        /*0220*/ 	.word	0x000006f0
        /*0224*/ 	.word	0x000000ff
        /*0228*/ 	.word	0x00000028
        /*022c*/ 	.short	0x0100
        /*022e*/ 	.byte	0x06
	.zero		1


	//   ....[11]....
        /*0230*/ 	.word	0x00000700
        /*0234*/ 	.word	0x000000ff
        /*0238*/ 	.word	0x000000e0
        /*023c*/ 	.short	0x0100
        /*023e*/ 	.byte	0x06
	.zero		1


	//   ....[12]....
        /*0240*/ 	.word	0x00000710
        /*0244*/ 	.word	0x000000ff
        /*0248*/ 	.word	0x00000030
        /*024c*/ 	.short	0x0100
        /*024e*/ 	.byte	0x06
	.zero		1


	//   ....[13]....
        /*0250*/ 	.word	0x00000720
        /*0254*/ 	.word	0x000000ff
        /*0258*/ 	.word	0x000000e8
        /*025c*/ 	.short	0x0100
        /*025e*/ 	.byte	0x06
	.zero		1


	//   ....[14]....
        /*0260*/ 	.word	0x00000730
        /*0264*/ 	.word	0x000000ff
        /*0268*/ 	.word	0x00000038
        /*026c*/ 	.short	0x0100
        /*026e*/ 	.byte	0x06
	.zero		1


	//   ....[15]....
        /*0270*/ 	.word	0x00000740
        /*0274*/ 	.word	0x000000ff
        /*0278*/ 	.word	0x000000f0
        /*027c*/ 	.short	0x0100
        /*027e*/ 	.byte	0x06
	.zero		1


	//   ....[16]....
        /*0280*/ 	.word	0x00000750
        /*0284*/ 	.word	0x000000ff
        /*0288*/ 	.word	0x00000040
        /*028c*/ 	.short	0x0100
        /*028e*/ 	.byte	0x06
	.zero		1


	//   ....[17]....
        /*0290*/ 	.word	0x00000760
        /*0294*/ 	.word	0x000000ff
        /*0298*/ 	.word	0x000000f8
        /*029c*/ 	.short	0x0100
        /*029e*/ 	.byte	0x06
	.zero		1


	//   ....[18]....
        /*02a0*/ 	.word	0x00000770
        /*02a4*/ 	.word	0x000000ff
        /*02a8*/ 	.word	0x00000048
        /*02ac*/ 	.short	0x0100
        /*02ae*/ 	.byte	0x06
	.zero		1


	//   ....[19]....
        /*02b0*/ 	.word	0x00000780
        /*02b4*/ 	.word	0x000000ff
        /*02b8*/ 	.word	0x00000100
        /*02bc*/ 	.short	0x0100
        /*02be*/ 	.byte	0x06
	.zero		1


	//   ....[20]....
        /*02c0*/ 	.word	0x00000790
        /*02c4*/ 	.word	0x000000ff
        /*02c8*/ 	.word	0x00000050
        /*02cc*/ 	.short	0x0100
        /*02ce*/ 	.byte	0x06
	.zero		1


	//   ....[21]....
        /*02d0*/ 	.word	0x000007a0
        /*02d4*/ 	.word	0x000000ff
        /*02d8*/ 	.word	0x00000108
        /*02dc*/ 	.short	0x0100
        /*02de*/ 	.byte	0x06
	.zero		1


	//   ....[22]....
        /*02e0*/ 	.word	0x000007b0
        /*02e4*/ 	.word	0x000000ff
        /*02e8*/ 	.word	0x00000058
        /*02ec*/ 	.short	0x0100
        /*02ee*/ 	.byte	0x06
	.zero		1


	//   ....[23]....
        /*02f0*/ 	.word	0x000007c0
        /*02f4*/ 	.word	0x000000ff
        /*02f8*/ 	.word	0x00000110
        /*02fc*/ 	.short	0x0100
        /*02fe*/ 	.byte	0x06
	.zero		1


	//   ....[24]....
        /*0300*/ 	.word	0x000007d0
        /*0304*/ 	.word	0x000000ff
        /*0308*/ 	.word	0x00000060
        /*030c*/ 	.short	0x0100
        /*030e*/ 	.byte	0x06
	.zero		1


	//   ....[25]....
        /*0310*/ 	.word	0x000007e0
        /*0314*/ 	.word	0x000000ff
        /*0318*/ 	.word	0x00000118
        /*031c*/ 	.short	0x0100
        /*031e*/ 	.byte	0x06
	.zero		1


	//   ....[26]....
        /*0320*/ 	.word	0x000007f0
        /*0324*/ 	.word	0x000000ff
        /*0328*/ 	.word	0x00000068
        /*032c*/ 	.short	0x0100
        /*032e*/ 	.byte	0x06
	.zero		1


	//   ....[27]....
        /*0330*/ 	.word	0x00000800
        /*0334*/ 	.word	0x000000ff
        /*0338*/ 	.word	0x00000120
        /*033c*/ 	.short	0x0100
        /*033e*/ 	.byte	0x06
	.zero		1


	//   ....[28]....
        /*0340*/ 	.word	0x00000810
        /*0344*/ 	.word	0x000000ff
        /*0348*/ 	.word	0x00000070
        /*034c*/ 	.short	0x0100
        /*034e*/ 	.byte	0x06
	.zero		1


	//   ....[29]....
        /*0350*/ 	.word	0x00000820
        /*0354*/ 	.word	0x000000ff
        /*0358*/ 	.word	0x00000128
        /*035c*/ 	.short	0x0100
        /*035e*/ 	.byte	0x06
	.zero		1


	//   ....[30]....
        /*0360*/ 	.word	0x00000830
        /*0364*/ 	.word	0x000000ff
        /*0368*/ 	.word	0x00000078
        /*036c*/ 	.short	0x0100
        /*036e*/ 	.byte	0x06
	.zero		1


	//   ....[31]....
        /*0370*/ 	.word	0x00000840
        /*0374*/ 	.word	0x000000ff
        /*0378*/ 	.word	0x00000130
        /*037c*/ 	.short	0x0100
        /*037e*/ 	.byte	0x06
	.zero		1


	//   ....[32]....
        /*0380*/ 	.word	0x00000850
        /*0384*/ 	.word	0x000000ff
        /*0388*/ 	.word	0x00000080
        /*038c*/ 	.short	0x0100
        /*038e*/ 	.byte	0x06
	.zero		1


	//   ....[33]....
        /*0390*/ 	.word	0x00000860
        /*0394*/ 	.word	0x000000ff
        /*0398*/ 	.word	0x00000138
        /*039c*/ 	.short	0x0100
        /*039e*/ 	.byte	0x06
	.zero		1


	//   ....[34]....
        /*03a0*/ 	.word	0x00000870
        /*03a4*/ 	.word	0x000000ff
        /*03a8*/ 	.word	0x00000088
        /*03ac*/ 	.short	0x0100
        /*03ae*/ 	.byte	0x06
	.zero		1


	//   ....[35]....
        /*03b0*/ 	.word	0x00000880
        /*03b4*/ 	.word	0x000000ff
        /*03b8*/ 	.word	0x00000140
        /*03bc*/ 	.short	0x0100
        /*03be*/ 	.byte	0x06
	.zero		1


	//   ....[36]....
        /*03c0*/ 	.word	0x00000890
        /*03c4*/ 	.word	0x000000ff
        /*03c8*/ 	.word	0x00000090
        /*03cc*/ 	.short	0x0100
        /*03ce*/ 	.byte	0x06
	.zero		1


	//   ....[37]....
        /*03d0*/ 	.word	0x000008a0
        /*03d4*/ 	.word	0x000000ff
        /*03d8*/ 	.word	0x00000148
        /*03dc*/ 	.short	0x0100
        /*03de*/ 	.byte	0x06
	.zero		1


	//   ....[38]....
        /*03e0*/ 	.word	0x000008b0
        /*03e4*/ 	.word	0x000000ff
        /*03e8*/ 	.word	0x00000098
        /*03ec*/ 	.short	0x0100
        /*03ee*/ 	.byte	0x06
	.zero		1


	//   ....[39]....
        /*03f0*/ 	.word	0x000008c0
        /*03f4*/ 	.word	0x000000ff
        /*03f8*/ 	.word	0x00000150
        /*03fc*/ 	.short	0x0100
        /*03fe*/ 	.byte	0x06
	.zero		1


	//   ....[40]....
        /*0400*/ 	.word	0x000008d0
        /*0404*/ 	.word	0x000000ff
        /*0408*/ 	.word	0x000000a0
        /*040c*/ 	.short	0x0100
        /*040e*/ 	.byte	0x06
	.zero		1


	//   ....[41]....
        /*0410*/ 	.word	0x000008e0
        /*0414*/ 	.word	0x000000ff
        /*0418*/ 	.word	0x00000158
        /*041c*/ 	.short	0x0100
        /*041e*/ 	.byte	0x06
	.zero		1


	//   ....[42]....
        /*0420*/ 	.word	0x000008f0
        /*0424*/ 	.word	0x000000ff
        /*0428*/ 	.word	0x000000a8
        /*042c*/ 	.short	0x0100
        /*042e*/ 	.byte	0x06
	.zero		1


	//   ....[43]....
        /*0430*/ 	.word	0x00000900
        /*0434*/ 	.word	0x000000ff
        /*0438*/ 	.word	0x00000160
        /*043c*/ 	.short	0x0100
        /*043e*/ 	.byte	0x06
	.zero		1


	//   ....[44]....
        /*0440*/ 	.word	0x00000910
        /*0444*/ 	.word	0x000000ff
        /*0448*/ 	.word	0x000000b0
        /*044c*/ 	.short	0x0100
        /*044e*/ 	.byte	0x06
	.zero		1


	//   ....[45]....
        /*0450*/ 	.word	0x00000920
        /*0454*/ 	.word	0x000000ff
        /*0458*/ 	.word	0x00000168
        /*045c*/ 	.short	0x0100
        /*045e*/ 	.byte	0x06
	.zero		1


	//   ....[46]....
        /*0460*/ 	.word	0x00000a60
        /*0464*/ 	.word	0x000000ff
        /*0468*/ 	.word	0x00000170
        /*046c*/ 	.short	0x0100
        /*046e*/ 	.byte	0x06
	.zero		1


	//   ....[47]....
        /*0470*/ 	.word	0x00000a70
        /*0474*/ 	.word	0x000000ff
        /*0478*/ 	.word	0x00000190
        /*047c*/ 	.short	0x0100
        /*047e*/ 	.byte	0x06
	.zero		1


	//   ....[48]....
        /*0480*/ 	.word	0x00000a80
        /*0484*/ 	.word	0x000000ff
        /*0488*/ 	.word	0x00000178
        /*048c*/ 	.short	0x0100
        /*048e*/ 	.byte	0x06
	.zero		1


	//   ....[49]....
        /*0490*/ 	.word	0x00000a90
        /*0494*/ 	.word	0x000000ff
        /*0498*/ 	.word	0x00000198
        /*049c*/ 	.short	0x0100
        /*049e*/ 	.byte	0x06
	.zero		1


	//   ....[50]....
        /*04a0*/ 	.word	0x00000aa0
        /*04a4*/ 	.word	0x000000ff
        /*04a8*/ 	.word	0x00000180
        /*04ac*/ 	.short	0x0100
        /*04ae*/ 	.byte	0x06
	.zero		1


	//   ....[51]....
        /*04b0*/ 	.word	0x00000ab0
        /*04b4*/ 	.word	0x000000ff
        /*04b8*/ 	.word	0x000001a0
        /*04bc*/ 	.short	0x0100
        /*04be*/ 	.byte	0x06
	.zero		1


	//   ....[52]....
        /*04c0*/ 	.word	0x00000ac0
        /*04c4*/ 	.word	0x000000ff
        /*04c8*/ 	.word	0x00000188
        /*04cc*/ 	.short	0x0100
        /*04ce*/ 	.byte	0x06
	.zero		1


	//   ....[53]....
        /*04d0*/ 	.word	0x00000ad0
        /*04d4*/ 	.word	0x000000ff
        /*04d8*/ 	.word	0x000001a8
        /*04dc*/ 	.short	0x0100
        /*04de*/ 	.byte	0x06
	.zero		1


	//   ....[54]....
        /*04e0*/ 	.word	0x00000bc0
        /*04e4*/ 	.word	0x000000ff
        /*04e8*/ 	.word	0x000001b0
        /*04ec*/ 	.short	0x0100
        /*04ee*/ 	.byte	0x05
	.zero		1


	//   ....[55]....
        /*04f0*/ 	.word	0x00000bd0
        /*04f4*/ 	.word	0x000000ff
        /*04f8*/ 	.word	0x000001b8
        /*04fc*/ 	.short	0x0100
        /*04fe*/ 	.byte	0x05
	.zero		1


	//   ....[56]....
        /*0500*/ 	.word	0x00000d10
        /*0504*/ 	.word	0x000000ff
        /*0508*/ 	.word	0x000001c0
        /*050c*/ 	.short	0x0100
        /*050e*/ 	.byte	0x05
	.zero		1


	//   ....[57]....
        /*0510*/ 	.word	0x00000d20
        /*0514*/ 	.word	0x000000ff
        /*0518*/ 	.word	0x000001d0
        /*051c*/ 	.short	0x0100
        /*051e*/ 	.byte	0x05
	.zero		1


	//   ....[58]....
        /*0520*/ 	.word	0x00000d30
        /*0524*/ 	.word	0x000000ff
        /*0528*/ 	.word	0x000001c8
        /*052c*/ 	.short	0x0100
        /*052e*/ 	.byte	0x05
	.zero		1


	//   ....[59]....
        /*0530*/ 	.word	0x00000d40
        /*0534*/ 	.word	0x000000ff
        /*0538*/ 	.word	0x000001d8
        /*053c*/ 	.short	0x0100
        /*053e*/ 	.byte	0x05
	.zero		1


	//   ....[60]....
        /*0540*/ 	.word	0x00000e70
        /*0544*/ 	.word	0x000000ff
        /*0548*/ 	.word	0x000001e0
        /*054c*/ 	.short	0x0100
        /*054e*/ 	.byte	0x06
	.zero		1


	//   ....[61]....
        /*0550*/ 	.word	0x00000e80
        /*0554*/ 	.word	0x000000ff
        /*0558*/ 	.word	0x000001f0
        /*055c*/ 	.short	0x0100
        /*055e*/ 	.byte	0x06
	.zero		1


	//   ....[62]....
        /*0560*/ 	.word	0x00000e90
        /*0564*/ 	.word	0x000000ff
        /*0568*/ 	.word	0x000001e8
        /*056c*/ 	.short	0x0100
        /*056e*/ 	.byte	0x06
	.zero		1


	//   ....[63]....
        /*0570*/ 	.word	0x00000ea0
        /*0574*/ 	.word	0x000000ff
        /*0578*/ 	.word	0x000001f8
        /*057c*/ 	.short	0x0100
        /*057e*/ 	.byte	0x06
	.zero		1


	//   ....[64]....
        /*0580*/ 	.word	0x00000f90
        /*0584*/ 	.word	0x000000ff
        /*0588*/ 	.word	0x00000200
        /*058c*/ 	.short	0x0100
        /*058e*/ 	.byte	0x05
	.zero		1


	//   ....[65]....
        /*0590*/ 	.word	0x00000fa0
        /*0594*/ 	.word	0x000000ff
        /*0598*/ 	.word	0x00000210
        /*059c*/ 	.short	0x0100
        /*059e*/ 	.byte	0x05
	.zero		1


	//   ....[66]....
        /*05a0*/ 	.word	0x00000fb0
        /*05a4*/ 	.word	0x000000ff
        /*05a8*/ 	.word	0x00000208
        /*05ac*/ 	.short	0x0100
        /*05ae*/ 	.byte	0x05
	.zero		1


	//   ....[67]....
        /*05b0*/ 	.word	0x00000fc0
        /*05b4*/ 	.word	0x000000ff
        /*05b8*/ 	.word	0x00000218
        /*05bc*/ 	.short	0x0100
        /*05be*/ 	.byte	0x05
	.zero		1


	//   ....[68]....
        /*05c0*/ 	.word	0x00001ae0
        /*05c4*/ 	.word	0x00000002
        /*05c8*/ 	.word	0x00000210
        /*05cc*/ 	.short	0x010a
        /*05ce*/ 	.byte	0xff
	.zero		1


	//   ....[69]....
        /*05d0*/ 	.word	0x00001b10
        /*05d4*/ 	.word	0x00000002
        /*05d8*/ 	.word	0x00000200
        /*05dc*/ 	.short	0x0101
        /*05de*/ 	.byte	0xff
	.zero		1


	//   ....[70]....
        /*05e0*/ 	.word	0x00001be0
        /*05e4*/ 	.word	0x000000ff
        /*05e8*/ 	.word	0x000000b8
        /*05ec*/ 	.short	0x010a
        /*05ee*/ 	.byte	0x08
	.zero		1


	//   ....[71]....
        /*05f0*/ 	.word	0x00001c60
        /*05f4*/ 	.word	0x000000ff
        /*05f8*/ 	.word	0x000000b8
        /*05fc*/ 	.short	0x010a
        /*05fe*/ 	.byte	0x29
	.zero		1


	//   ....[72]....
        /*0600*/ 	.word	0x00001da0
        /*0604*/ 	.word	0x000000ff
        /*0608*/ 	.word	0x000000b8
        /*060c*/ 	.short	0x010a
        /*060e*/ 	.byte	0x08
	.zero		1


	//   ....[73]....
        /*0610*/ 	.word	0x00002060
        /*0614*/ 	.word	0x000000ff
        /*0618*/ 	.word	0x000001b8
        /*061c*/ 	.short	0x0101
        /*061e*/ 	.byte	0x04
	.zero		1


	//   ....[74]....
        /*0620*/ 	.word	0x00002080
        /*0624*/ 	.word	0x000000ff
        /*0628*/ 	.word	0x000000b8
        /*062c*/ 	.short	0x010a
        /*062e*/ 	.byte	0x08
	.zero		1


	//   ....[75]....
        /*0630*/ 	.word	0x00002100
        /*0634*/ 	.word	0x000000ff
        /*0638*/ 	.word	0x000000b8
        /*063c*/ 	.short	0x010a
        /*063e*/ 	.byte	0x29
	.zero		1


	//   ....[76]....
        /*0640*/ 	.word	0x00002240
        /*0644*/ 	.word	0x000000ff
        /*0648*/ 	.word	0x000000b8
        /*064c*/ 	.short	0x010a
        /*064e*/ 	.byte	0x08
	.zero		1


	//   ....[77]....
        /*0650*/ 	.word	0x00002520
        /*0654*/ 	.word	0x00000002
        /*0658*/ 	.word	0x000001c0
        /*065c*/ 	.short	0x010a
        /*065e*/ 	.byte	0xff
	.zero		1


	//   ....[78]....
        /*0660*/ 	.word	0x000025e0
        /*0664*/ 	.word	0x00000002
        /*0668*/ 	.word	0x00000000
        /*066c*/ 	.short	0x0101
        /*066e*/ 	.byte	0xff
	.zero		1


	//   ....[79]....
        /*0670*/ 	.word	0x00002b60
        /*0674*/ 	.word	0x000000ff
        /*0678*/ 	.word	0x00000000
        /*067c*/ 	.short	0x010a
        /*067e*/ 	.byte	0x05
	.zero		1


	//   ....[80]....
        /*0680*/ 	.word	0x00002bf0
        /*0684*/ 	.word	0x000000ff
        /*0688*/ 	.word	0x00000000
        /*068c*/ 	.short	0x010a
        /*068e*/ 	.byte	0x05
	.zero		1


	//   ....[81]....
        /*0690*/ 	.word	0x00002c80
        /*0694*/ 	.word	0x000000ff
        /*0698*/ 	.word	0x00000000
        /*069c*/ 	.short	0x010a
        /*069e*/ 	.byte	0x05
	.zero		1


	//   ....[82]....
        /*06a0*/ 	.word	0x00002d10
        /*06a4*/ 	.word	0x000000ff
        /*06a8*/ 	.word	0x00000000
        /*06ac*/ 	.short	0x010a
        /*06ae*/ 	.byte	0x05
	.zero		1


	//   ....[83]....
        /*06b0*/ 	.word	0x00002da0
        /*06b4*/ 	.word	0x000000ff
        /*06b8*/ 	.word	0x00000000
        /*06bc*/ 	.short	0x010a
        /*06be*/ 	.byte	0x05
	.zero		1


	//   ....[84]....
        /*06c0*/ 	.word	0x00002e30
        /*06c4*/ 	.word	0x000000ff
        /*06c8*/ 	.word	0x00000000
        /*06cc*/ 	.short	0x010a
        /*06ce*/ 	.byte	0x05
	.zero		1


	//   ....[85]....
        /*06d0*/ 	.word	0x00002ec0
        /*06d4*/ 	.word	0x000000ff
        /*06d8*/ 	.word	0x00000000
        /*06dc*/ 	.short	0x010a
        /*06de*/ 	.byte	0x05
	.zero		1


	//   ....[86]....
        /*06e0*/ 	.word	0x00002f50
        /*06e4*/ 	.word	0x000000ff
        /*06e8*/ 	.word	0x00000000
        /*06ec*/ 	.short	0x010a
        /*06ee*/ 	.byte	0x05
	.zero		1


	//   ....[87]....
        /*06f0*/ 	.word	0x00002fe0
        /*06f4*/ 	.word	0x000000ff
        /*06f8*/ 	.word	0x00000000
        /*06fc*/ 	.short	0x010a
        /*06fe*/ 	.byte	0x05
	.zero		1


	//   ....[88]....
        /*0700*/ 	.word	0x00003070
        /*0704*/ 	.word	0x000000ff
        /*0708*/ 	.word	0x00000000
        /*070c*/ 	.short	0x010a
        /*070e*/ 	.byte	0x05
	.zero		1


	//   ....[89]....
        /*0710*/ 	.word	0x00003100
        /*0714*/ 	.word	0x000000ff
        /*0718*/ 	.word	0x00000000
        /*071c*/ 	.short	0x010a
        /*071e*/ 	.byte	0x05
	.zero		1


	//   ....[90]....
        /*0720*/ 	.word	0x00003190
        /*0724*/ 	.word	0x000000ff
        /*0728*/ 	.word	0x00000000
        /*072c*/ 	.short	0x010a
        /*072e*/ 	.byte	0x05
	.zero		1


	//   ....[91]....
        /*0730*/ 	.word	0x00003220
        /*0734*/ 	.word	0x000000ff
        /*0738*/ 	.word	0x00000000
        /*073c*/ 	.short	0x010a
        /*073e*/ 	.byte	0x05
	.zero		1


	//   ....[92]....
        /*0740*/ 	.word	0x000032b0
        /*0744*/ 	.word	0x000000ff
        /*0748*/ 	.word	0x00000000
        /*074c*/ 	.short	0x010a
        /*074e*/ 	.byte	0x05
	.zero		1


	//   ....[93]....
        /*0750*/ 	.word	0x00003340
        /*0754*/ 	.word	0x000000ff
        /*0758*/ 	.word	0x00000000
        /*075c*/ 	.short	0x010a
        /*075e*/ 	.byte	0x05
	.zero		1


	//   ....[94]....
        /*0760*/ 	.word	0x000033d0
        /*0764*/ 	.word	0x000000ff
        /*0768*/ 	.word	0x00000000
        /*076c*/ 	.short	0x010a
        /*076e*/ 	.byte	0x05
	.zero		1


	//   ....[95]....
        /*0770*/ 	.word	0x00003460
        /*0774*/ 	.word	0x000000ff
        /*0778*/ 	.word	0x00000000
        /*077c*/ 	.short	0x010a
        /*077e*/ 	.byte	0x05
	.zero		1


	//   ....[96]....
        /*0780*/ 	.word	0x000034f0
        /*0784*/ 	.word	0x000000ff
        /*0788*/ 	.word	0x00000000
        /*078c*/ 	.short	0x010a
        /*078e*/ 	.byte	0x05
	.zero		1


	//   ....[97]....
        /*0790*/ 	.word	0x00003580
        /*0794*/ 	.word	0x000000ff
        /*0798*/ 	.word	0x00000000
        /*079c*/ 	.short	0x010a
        /*079e*/ 	.byte	0x05
	.zero		1


	//   ....[98]....
        /*07a0*/ 	.word	0x00003610
        /*07a4*/ 	.word	0x000000ff
        /*07a8*/ 	.word	0x00000000
        /*07ac*/ 	.short	0x010a
        /*07ae*/ 	.byte	0x05
	.zero		1


	//   ....[99]....
        /*07b0*/ 	.word	0x000036a0
        /*07b4*/ 	.word	0x000000ff
        /*07b8*/ 	.word	0x00000000
        /*07bc*/ 	.short	0x010a
        /*07be*/ 	.byte	0x05
	.zero		1


	//   ....[100]....
        /*07c0*/ 	.word	0x00003730
        /*07c4*/ 	.word	0x000000ff
        /*07c8*/ 	.word	0x00000000
        /*07cc*/ 	.short	0x010a
        /*07ce*/ 	.byte	0x05
	.zero		1


	//   ....[101]....
        /*07d0*/ 	.word	0x000037d0
        /*07d4*/ 	.word	0x00000000
        /*07d8*/ 	.word	0x00000000
        /*07dc*/ 	.short	0x010a
        /*07de*/ 	.byte	0xff
	.zero		1


	//   ....[102]....
        /*07e0*/ 	.word	0x000038f0
        /*07e4*/ 	.word	0x00000000
        /*07e8*/ 	.word	0x00000200
        /*07ec*/ 	.short	0x010a
        /*07ee*/ 	.byte	0xff
	.zero		1


	//   ....[103]....
        /*07f0*/ 	.word	0x00003960
        /*07f4*/ 	.word	0x00000000
        /*07f8*/ 	.word	0x00000000
        /*07fc*/ 	.short	0x0101
        /*07fe*/ 	.byte	0xff
	.zero		1


	//   ....[104]....
        /*0800*/ 	.word	0x00003980
        /*0804*/ 	.word	0x000000ff
        /*0808*/ 	.word	0x000001d0
        /*080c*/ 	.short	0x010a
        /*080e*/ 	.byte	0x05
	.zero		1


	//   ....[105]....
        /*0810*/ 	.word	0x00003aa0
        /*0814*/ 	.word	0x00000000
        /*0818*/ 	.word	0x000001c0
        /*081c*/ 	.short	0x010a
        /*081e*/ 	.byte	0xff
	.zero		1


	//   ....[106]....
        /*0820*/ 	.word	0x00003ba0
        /*0824*/ 	.word	0x00000000
        /*0828*/ 	.word	0x00000000
        /*082c*/ 	.short	0x0101
        /*082e*/ 	.byte	0xff
	.zero		1


	//   ....[107]....
        /*0830*/ 	.word	0x00003c30
        /*0834*/ 	.word	0x000000ff
        /*0838*/ 	.word	0x000001d0
        /*083c*/ 	.short	0x0106
        /*083e*/ 	.byte	0x05
	.zero		1


	//   ....[108]....
        /*0840*/ 	.word	0x00003c50
        /*0844*/ 	.word	0x000000ff
        /*0848*/ 	.word	0x000001d0
        /*084c*/ 	.short	0x010a
        /*084e*/ 	.byte	0x05
	.zero		1


	//   ....[109]....
        /*0850*/ 	.word	0x00003ce0
        /*0854*/ 	.word	0x000000ff
        /*0858*/ 	.word	0x000001d0
        /*085c*/ 	.short	0x0106
        /*085e*/ 	.byte	0x04
	.zero		1


	//   ....[110]....
        /*0860*/ 	.word	0x00003d20
        /*0864*/ 	.word	0x00000000
        /*0868*/ 	.word	0x000001d0
        /*086c*/ 	.short	0x010a
        /*086e*/ 	.byte	0xff
	.zero		1


	//   ....[111]....
        /*0870*/ 	.word	0x00004310
        /*0874*/ 	.word	0x00000000
        /*0878*/ 	.word	0x000001c0
        /*087c*/ 	.short	0x010a
        /*087e*/ 	.byte	0xff
	.zero		1


	//   ....[112]....
        /*0880*/ 	.word	0x00004410
        /*0884*/ 	.word	0x00000003
        /*0888*/ 	.word	0x00000000
        /*088c*/ 	.short	0x0101
        /*088e*/ 	.byte	0xff
	.zero		1


	//   ....[113]....
        /*0890*/ 	.word	0x00004420
        /*0894*/ 	.word	0x000000ff
        /*0898*/ 	.word	0x00000000
        /*089c*/ 	.short	0x010a
        /*089e*/ 	.byte	0x08
	.zero		1


	//   ....[114]....
        /*08a0*/ 	.word	0x00004440
        /*08a4*/ 	.word	0x000000ff
        /*08a8*/ 	.word	0x000001f0
        /*08ac*/ 	.short	0x010a
        /*08ae*/ 	.byte	0x0a
	.zero		1


	//   ....[115]....
        /*08b0*/ 	.word	0x00004520
        /*08b4*/ 	.word	0x000000ff
        /*08b8*/ 	.word	0x00000000
        /*08bc*/ 	.short	0x010a
        /*08be*/ 	.byte	0x08
	.zero		1


	//   ....[116]....
        /*08c0*/ 	.word	0x00004660
        /*08c4*/ 	.word	0x000000ff
        /*08c8*/ 	.word	0x00000000
        /*08cc*/ 	.short	0x010a
        /*08ce*/ 	.byte	0x1a
	.zero		1


	//   ....[117]....
        /*08d0*/ 	.word	0x00004870
        /*08d4*/ 	.word	0x000000ff
        /*08d8*/ 	.word	0x00000000
        /*08dc*/ 	.short	0x010a
        /*08de*/ 	.byte	0x05
	.zero		1


	//   ....[118]....
        /*08e0*/ 	.word	0x00004900
        /*08e4*/ 	.word	0x000000ff
        /*08e8*/ 	.word	0x00000000
        /*08ec*/ 	.short	0x010a
        /*08ee*/ 	.byte	0x06
	.zero		1


	//   ....[119]....
        /*08f0*/ 	.word	0x00004d60
        /*08f4*/ 	.word	0x00000000
        /*08f8*/ 	.word	0x000001c0
        /*08fc*/ 	.short	0x010a
        /*08fe*/ 	.byte	0xff
	.zero		1


	//   ....[120]....
        /*0900*/ 	.word	0x00004e80
        /*0904*/ 	.word	0x00000000
        /*0908*/ 	.word	0x00000000
        /*090c*/ 	.short	0x0101
        /*090e*/ 	.byte	0xff
	.zero		1


	//   ....[121]....
        /*0910*/ 	.word	0x000051a0
        /*0914*/ 	.word	0x000000ff
        /*0918*/ 	.word	0x000001b8
        /*091c*/ 	.short	0x010a
        /*091e*/ 	.byte	0x06
	.zero		1


	//   ....[122]....
        /*0920*/ 	.word	0x00005320
        /*0924*/ 	.word	0x000000ff
        /*0928*/ 	.word	0x00000190
        /*092c*/ 	.short	0x010a
        /*092e*/ 	.byte	0x06
	.zero		1


	//   ....[123]....
        /*0930*/ 	.word	0x00005510
        /*0934*/ 	.word	0x000000ff
        /*0938*/ 	.word	0x00000170
        /*093c*/ 	.short	0x010b
        /*093e*/ 	.byte	0x06
	.zero		1


	//   ....[124]....
        /*0940*/ 	.word	0x00005520
        /*0944*/ 	.word	0x000000ff
        /*0948*/ 	.word	0x00000000
        /*094c*/ 	.short	0x0101
        /*094e*/ 	.byte	0x15
	.zero		1


	//   ....[125]....
        /*0950*/ 	.word	0x00005530
        /*0954*/ 	.word	0x000000ff
        /*0958*/ 	.word	0x00000198
        /*095c*/ 	.short	0x010a
        /*095e*/ 	.byte	0x06
	.zero		1


	//   ....[126]....
        /*0960*/ 	.word	0x000056f0
        /*0964*/ 	.word	0x000000ff
        /*0968*/ 	.word	0x00000178
        /*096c*/ 	.short	0x010b
        /*096e*/ 	.byte	0x06
	.zero		1


	//   ....[127]....
        /*0970*/ 	.word	0x00005700
        /*0974*/ 	.word	0x000000ff
        /*0978*/ 	.word	0x00000000
        /*097c*/ 	.short	0x0101
        /*097e*/ 	.byte	0x0f
	.zero		1


	//   ....[128]....
        /*0980*/ 	.word	0x00005710
        /*0984*/ 	.word	0x000000ff
        /*0988*/ 	.word	0x000001a0
        /*098c*/ 	.short	0x010a
        /*098e*/ 	.byte	0x06
	.zero		1


	//   ....[129]....
        /*0990*/ 	.word	0x000058c0
        /*0994*/ 	.word	0x000000ff
        /*0998*/ 	.word	0x00000180
        /*099c*/ 	.short	0x010b
        /*099e*/ 	.byte	0x06
	.zero		1


	//   ....[130]....
        /*09a0*/ 	.word	0x000058d0
        /*09a4*/ 	.word	0x000000ff
        /*09a8*/ 	.word	0x00000000
        /*09ac*/ 	.short	0x0101
        /*09ae*/ 	.byte	0x0e
	.zero		1


	//   ....[131]....
        /*09b0*/ 	.word	0x000058e0
        /*09b4*/ 	.word	0x000000ff
        /*09b8*/ 	.word	0x000001a8
        /*09bc*/ 	.short	0x010a
        /*09be*/ 	.byte	0x06
	.zero		1


	//   ....[132]....
        /*09c0*/ 	.word	0x00005ab0
        /*09c4*/ 	.word	0x000000ff
        /*09c8*/ 	.word	0x00000188
        /*09cc*/ 	.short	0x010b
        /*09ce*/ 	.byte	0x06
	.zero		1


	//   ....[133]....
        /*09d0*/ 	.word	0x00005ac0
        /*09d4*/ 	.word	0x000000ff
        /*09d8*/ 	.word	0x00000000
        /*09dc*/ 	.short	0x0101
        /*09de*/ 	.byte	0x0d
	.zero		1


	//   ....[134]....
        /*09e0*/ 	.word	0x00005ad0
        /*09e4*/ 	.word	0x000000ff
        /*09e8*/ 	.word	0x00000190
        /*09ec*/ 	.short	0x010a
        /*09ee*/ 	.byte	0x06
	.zero		1


	//   ....[135]....
        /*09f0*/ 	.word	0x00005c90
        /*09f4*/ 	.word	0x000000ff
        /*09f8*/ 	.word	0x00000170
        /*09fc*/ 	.short	0x010b
        /*09fe*/ 	.byte	0x06
	.zero		1


	//   ....[136]....
        /*0a00*/ 	.word	0x00005ca0
        /*0a04*/ 	.word	0x000000ff
        /*0a08*/ 	.word	0x00000000
        /*0a0c*/ 	.short	0x0101
        /*0a0e*/ 	.byte	0x15
	.zero		1


	//   ....[137]....
        /*0a10*/ 	.word	0x00005cb0
        /*0a14*/ 	.word	0x000000ff
        /*0a18*/ 	.word	0x00000198
        /*0a1c*/ 	.short	0x010a
        /*0a1e*/ 	.byte	0x06
	.zero		1


	//   ....[138]....
        /*0a20*/ 	.word	0x00005e60
        /*0a24*/ 	.word	0x000000ff
        /*0a28*/ 	.word	0x00000178
        /*0a2c*/ 	.short	0x010b
        /*0a2e*/ 	.byte	0x06
	.zero		1


	//   ....[139]....
        /*0a30*/ 	.word	0x00005e70
        /*0a34*/ 	.word	0x000000ff
        /*0a38*/ 	.word	0x00000000
        /*0a3c*/ 	.short	0x0101
        /*0a3e*/ 	.byte	0x0f
	.zero		1


	//   ....[140]....
        /*0a40*/ 	.word	0x00005e80
        /*0a44*/ 	.word	0x000000ff
        /*0a48*/ 	.word	0x000001a0
        /*0a4c*/ 	.short	0x010a
        /*0a4e*/ 	.byte	0x06
	.zero		1


	//   ....[141]....
        /*0a50*/ 	.word	0x00006070
        /*0a54*/ 	.word	0x000000ff
        /*0a58*/ 	.word	0x00000180
        /*0a5c*/ 	.short	0x010b
        /*0a5e*/ 	.byte	0x06
	.zero		1


	//   ....[142]....
        /*0a60*/ 	.word	0x000060e0
        /*0a64*/ 	.word	0x000000ff
        /*0a68*/ 	.word	0x00000000
        /*0a6c*/ 	.short	0x0101
        /*0a6e*/ 	.byte	0x0e
	.zero		1


	//   ....[143]....
        /*0a70*/ 	.word	0x000060f0
        /*0a74*/ 	.word	0x000000ff
        /*0a78*/ 	.word	0x000001a8
        /*0a7c*/ 	.short	0x010a
        /*0a7e*/ 	.byte	0x06
	.zero		1


	//   ....[144]....
        /*0a80*/ 	.word	0x00006390
        /*0a84*/ 	.word	0x000000ff
        /*0a88*/ 	.word	0x00000188
        /*0a8c*/ 	.short	0x010b
        /*0a8e*/ 	.byte	0x06
	.zero		1


	//   ....[145]....
        /*0a90*/ 	.word	0x000063b0
        /*0a94*/ 	.word	0x000000ff
        /*0a98*/ 	.word	0x00000000
        /*0a9c*/ 	.short	0x0101
        /*0a9e*/ 	.byte	0x0d
	.zero		1


	//   ....[146]....
        /*0aa0*/ 	.word	0x000063d0
        /*0aa4*/ 	.word	0x000000ff
        /*0aa8*/ 	.word	0x00000190
        /*0aac*/ 	.short	0x010a
        /*0aae*/ 	.byte	0x06
	.zero		1


	//   ....[147]....
        /*0ab0*/ 	.word	0x000063f0
        /*0ab4*/ 	.word	0x000000ff
        /*0ab8*/ 	.word	0x00000198
        /*0abc*/ 	.short	0x010a
        /*0abe*/ 	.byte	0x06
	.zero		1


	//   ....[148]....
        /*0ac0*/ 	.word	0x00006410
        /*0ac4*/ 	.word	0x000000ff
        /*0ac8*/ 	.word	0x000001a0
        /*0acc*/ 	.short	0x010a
        /*0ace*/ 	.byte	0x06
	.zero		1


	//   ....[149]....
        /*0ad0*/ 	.word	0x00006460
        /*0ad4*/ 	.word	0x00000002
        /*0ad8*/ 	.word	0x000001a8
        /*0adc*/ 	.short	0x010a
        /*0ade*/ 	.byte	0xff
	.zero		1


	//   ....[150]....
        /*0ae0*/ 	.word	0x00006770
        /*0ae4*/ 	.word	0x00000000
        /*0ae8*/ 	.word	0x000001c0
        /*0aec*/ 	.short	0x010a
        /*0aee*/ 	.byte	0xff
	.zero		1


	//   ....[151]....
        /*0af0*/ 	.word	0x00006880
        /*0af4*/ 	.word	0x00000000
        /*0af8*/ 	.word	0x00000000
        /*0afc*/ 	.short	0x0101
        /*0afe*/ 	.byte	0xff
	.zero		1


	//   ....[152]....
        /*0b00*/ 	.word	0x000072c0
        /*0b04*/ 	.word	0x000000ff
        /*0b08*/ 	.word	0x00000170
        /*0b0c*/ 	.short	0x010a
        /*0b0e*/ 	.byte	0x2d
	.zero		1


	//   ....[153]....
        /*0b10*/ 	.word	0x000072d0
        /*0b14*/ 	.word	0x0000003a
        /*0b18*/ 	.word	0x000001e0
        /*0b1c*/ 	.short	0x010a
        /*0b1e*/ 	.byte	0xff
	.zero		1


	//   ....[154]....
        /*0b20*/ 	.word	0x00007440
        /*0b24*/ 	.word	0x000000ff
        /*0b28*/ 	.word	0x00000170
        /*0b2c*/ 	.short	0x010a
        /*0b2e*/ 	.byte	0x2d
	.zero		1


	//   ....[155]....
        /*0b30*/ 	.word	0x00007520
        /*0b34*/ 	.word	0x0000003a
        /*0b38*/ 	.word	0x000001e0
        /*0b3c*/ 	.short	0x010a
        /*0b3e*/ 	.byte	0xff
	.zero		1


	//   ....[156]....
        /*0b40*/ 	.word	0x00008310
        /*0b44*/ 	.word	0x00000000
        /*0b48*/ 	.word	0x00000000
        /*0b4c*/ 	.short	0x0101
        /*0b4e*/ 	.byte	0xff
	.zero		1


	//   ....[157]....
        /*0b50*/ 	.word	0x00008320
        /*0b54*/ 	.word	0x00000002
        /*0b58*/ 	.word	0x00000170
        /*0b5c*/ 	.short	0x010a
        /*0b5e*/ 	.byte	0xff
	.zero		1


	//   ....[158]....
        /*0b60*/ 	.word	0x000083e0
        /*0b64*/ 	.word	0x00000002
        /*0b68*/ 	.word	0x00000170
        /*0b6c*/ 	.short	0x010a
        /*0b6e*/ 	.byte	0xff
	.zero		1


	//   ....[159]....
        /*0b70*/ 	.word	0x000091c0
        /*0b74*/ 	.word	0x0000006a
        /*0b78*/ 	.word	0x00000000
        /*0b7c*/ 	.short	0x0101
        /*0b7e*/ 	.byte	0xff
	.zero		1


	//   ....[160]....
        /*0b80*/ 	.word	0x000091e0
        /*0b84*/ 	.word	0x00000000
        /*0b88*/ 	.word	0x00000170
        /*0b8c*/ 	.short	0x010a
        /*0b8e*/ 	.byte	0xff
	.zero		1


	//   ....[161]....
        /*0b90*/ 	.word	0x00009290
        /*0b94*/ 	.word	0x00000000
        /*0b98*/ 	.word	0x00000170
        /*0b9c*/ 	.short	0x010a
        /*0b9e*/ 	.byte	0xff
	.zero		1


	//   ....[162]....
        /*0ba0*/ 	.word	0x00009ff0
        /*0ba4*/ 	.word	0x0000006a
        /*0ba8*/ 	.word	0x00000000
        /*0bac*/ 	.short	0x0101
        /*0bae*/ 	.byte	0xff
	.zero		1


	//   ....[163]....
        /*0bb0*/ 	.word	0x0000a010
        /*0bb4*/ 	.word	0x00000000
        /*0bb8*/ 	.word	0x00000170
        /*0bbc*/ 	.short	0x010a
        /*0bbe*/ 	.byte	0xff
	.zero		1


	//   ....[164]....
        /*0bc0*/ 	.word	0x0000a0d0
        /*0bc4*/ 	.word	0x00000000
        /*0bc8*/ 	.word	0x00000170
        /*0bcc*/ 	.short	0x010a
        /*0bce*/ 	.byte	0xff
	.zero		1


	//   ....[165]....
        /*0bd0*/ 	.word	0x0000aee0
        /*0bd4*/ 	.word	0x0000006b
        /*0bd8*/ 	.word	0x00000000
        /*0bdc*/ 	.short	0x0101
        /*0bde*/ 	.byte	0xff
	.zero		1


	//   ....[166]....
        /*0be0*/ 	.word	0x0000af00
        /*0be4*/ 	.word	0x00000000
        /*0be8*/ 	.word	0x00000170
        /*0bec*/ 	.short	0x010a
        /*0bee*/ 	.byte	0xff
	.zero		1


	//   ....[167]....
        /*0bf0*/ 	.word	0x0000afb0
        /*0bf4*/ 	.word	0x00000000
        /*0bf8*/ 	.word	0x00000170
        /*0bfc*/ 	.short	0x010a
        /*0bfe*/ 	.byte	0xff
	.zero		1


	//   ....[168]....
        /*0c00*/ 	.word	0x0000bd80
        /*0c04*/ 	.word	0x0000006b
        /*0c08*/ 	.word	0x00000000
        /*0c0c*/ 	.short	0x0101
        /*0c0e*/ 	.byte	0xff
	.zero		1


	//   ....[169]....
        /*0c10*/ 	.word	0x0000bda0
        /*0c14*/ 	.word	0x00000000
        /*0c18*/ 	.word	0x00000170
        /*0c1c*/ 	.short	0x010a
        /*0c1e*/ 	.byte	0xff
	.zero		1


	//   ....[170]....
        /*0c20*/ 	.word	0x0000be50
        /*0c24*/ 	.word	0x00000000
        /*0c28*/ 	.word	0x00000170
        /*0c2c*/ 	.short	0x010a
        /*0c2e*/ 	.byte	0xff
	.zero		1


	//   ....[171]....
        /*0c30*/ 	.word	0x0000cc70
        /*0c34*/ 	.word	0x0000006b
        /*0c38*/ 	.word	0x00000000
        /*0c3c*/ 	.short	0x0101
        /*0c3e*/ 	.byte	0xff
	.zero		1


	//   ....[172]....
        /*0c40*/ 	.word	0x0000cc90
        /*0c44*/ 	.word	0x00000000
        /*0c48*/ 	.word	0x00000170
        /*0c4c*/ 	.short	0x010a
        /*0c4e*/ 	.byte	0xff
	.zero		1


	//   ....[173]....
        /*0c50*/ 	.word	0x0000cd40
        /*0c54*/ 	.word	0x00000000
        /*0c58*/ 	.word	0x00000170
        /*0c5c*/ 	.short	0x010a
        /*0c5e*/ 	.byte	0xff
	.zero		1


	//   ....[174]....
        /*0c60*/ 	.word	0x0000daf0
        /*0c64*/ 	.word	0x0000006b
        /*0c68*/ 	.word	0x00000000
        /*0c6c*/ 	.short	0x0101
        /*0c6e*/ 	.byte	0xff
	.zero		1


	//   ....[175]....
        /*0c70*/ 	.word	0x0000db10
        /*0c74*/ 	.word	0x00000000
        /*0c78*/ 	.word	0x00000170
        /*0c7c*/ 	.short	0x010a
        /*0c7e*/ 	.byte	0xff
	.zero		1


	//   ....[176]....
        /*0c80*/ 	.word	0x0000dbc0
        /*0c84*/ 	.word	0x00000000
        /*0c88*/ 	.word	0x00000170
        /*0c8c*/ 	.short	0x010a
        /*0c8e*/ 	.byte	0xff
	.zero		1


	//   ....[177]....
        /*0c90*/ 	.word	0x0000e430
        /*0c94*/ 	.word	0x000000ff
        /*0c98*/ 	.word	0x00000000
        /*0c9c*/ 	.short	0x0101
        /*0c9e*/ 	.byte	0x04
	.zero		1


	//   ....[178]....
        /*0ca0*/ 	.word	0x0000e9b0
        /*0ca4*/ 	.word	0x00000000
        /*0ca8*/ 	.word	0x00000000
        /*0cac*/ 	.short	0x0101
        /*0cae*/ 	.byte	0xff
	.zero		1


	//   ....[179]....
        /*0cb0*/ 	.word	0x0000ec40
        /*0cb4*/ 	.word	0x000000ff
        /*0cb8*/ 	.word	0x00000000
        /*0cbc*/ 	.short	0x0101
        /*0cbe*/ 	.byte	0x04
	.zero		1


	//   ....[180]....
        /*0cc0*/ 	.word	0x0000ec60
        /*0cc4*/ 	.word	0x00000002
        /*0cc8*/ 	.word	0x00000210
        /*0ccc*/ 	.short	0x010a
        /*0cce*/ 	.byte	0xff
	.zero		1


	//   ....[181]....
        /*0cd0*/ 	.word	0x0000ecc0
        /*0cd4*/ 	.word	0x00000002
        /*0cd8*/ 	.word	0x000000b8
        /*0cdc*/ 	.short	0x010a
        /*0cde*/ 	.byte	0xff
	.zero		1


	//   ....[182]....
        /*0ce0*/ 	.word	0x0000ed20
        /*0ce4*/ 	.word	0x00000002
        /*0ce8*/ 	.word	0x000000b8
        /*0cec*/ 	.short	0x010a
        /*0cee*/ 	.byte	0xff
	.zero		1


	//   ....[183]....
        /*0cf0*/ 	.word	0x0000ed70
        /*0cf4*/ 	.word	0x00000002
        /*0cf8*/ 	.word	0x000001c0
        /*0cfc*/ 	.short	0x010a
        /*0cfe*/ 	.byte	0xff
	.zero		1


	//   ....[184]....
        /*0d00*/ 	.word	0x0000edd0
        /*0d04*/ 	.word	0x00000000
        /*0d08*/ 	.word	0x00000000
        /*0d0c*/ 	.short	0x010a
        /*0d0e*/ 	.byte	0xff
	.zero		1


	//   ....[185]....
        /*0d10*/ 	.word	0x0000ee30
        /*0d14*/ 	.word	0x00000000
        /*0d18*/ 	.word	0x00000000
        /*0d1c*/ 	.short	0x010a
        /*0d1e*/ 	.byte	0xff
	.zero		1


	//   ....[186]....
        /*0d20*/ 	.word	0x0000ee90
        /*0d24*/ 	.word	0x00000000
        /*0d28*/ 	.word	0x00000000
        /*0d2c*/ 	.short	0x010a
        /*0d2e*/ 	.byte	0xff
	.zero		1


	//   ....[187]....
        /*0d30*/ 	.word	0x0000eef0
        /*0d34*/ 	.word	0x00000000
        /*0d38*/ 	.word	0x00000000
        /*0d3c*/ 	.short	0x010a
        /*0d3e*/ 	.byte	0xff
	.zero		1


	//   ....[188]....
        /*0d40*/ 	.word	0x0000ef50
        /*0d44*/ 	.word	0x00000000
        /*0d48*/ 	.word	0x00000000
        /*0d4c*/ 	.short	0x010a
        /*0d4e*/ 	.byte	0xff
	.zero		1


	//   ....[189]....
        /*0d50*/ 	.word	0x0000efb0
        /*0d54*/ 	.word	0x00000000
        /*0d58*/ 	.word	0x00000000
        /*0d5c*/ 	.short	0x010a
        /*0d5e*/ 	.byte	0xff
	.zero		1


	//   ....[190]....
        /*0d60*/ 	.word	0x0000f010
        /*0d64*/ 	.word	0x00000000
        /*0d68*/ 	.word	0x00000000
        /*0d6c*/ 	.short	0x010a
        /*0d6e*/ 	.byte	0xff
	.zero		1


	//   ....[191]....
        /*0d70*/ 	.word	0x0000f070
        /*0d74*/ 	.word	0x00000000
        /*0d78*/ 	.word	0x00000000
        /*0d7c*/ 	.short	0x010a
        /*0d7e*/ 	.byte	0xff
	.zero		1


	//   ....[192]....
        /*0d80*/ 	.word	0x0000f0d0
        /*0d84*/ 	.word	0x00000000
        /*0d88*/ 	.word	0x00000000
        /*0d8c*/ 	.short	0x010a
        /*0d8e*/ 	.byte	0xff
	.zero		1


	//   ....[193]....
        /*0d90*/ 	.word	0x0000f130
        /*0d94*/ 	.word	0x00000000
        /*0d98*/ 	.word	0x00000000
        /*0d9c*/ 	.short	0x010a
        /*0d9e*/ 	.byte	0xff
	.zero		1


	//   ....[194]....
        /*0da0*/ 	.word	0x0000f190
        /*0da4*/ 	.word	0x00000000
        /*0da8*/ 	.word	0x00000000
        /*0dac*/ 	.short	0x010a
        /*0dae*/ 	.byte	0xff
	.zero		1


	//   ....[195]....
        /*0db0*/ 	.word	0x0000f1f0
        /*0db4*/ 	.word	0x00000000
        /*0db8*/ 	.word	0x00000000
        /*0dbc*/ 	.short	0x010a
        /*0dbe*/ 	.byte	0xff
	.zero		1


	//   ....[196]....
        /*0dc0*/ 	.word	0x0000f250
        /*0dc4*/ 	.word	0x00000000
        /*0dc8*/ 	.word	0x00000000
        /*0dcc*/ 	.short	0x010a
        /*0dce*/ 	.byte	0xff
	.zero		1


	//   ....[197]....
        /*0dd0*/ 	.word	0x0000f2b0
        /*0dd4*/ 	.word	0x00000000
        /*0dd8*/ 	.word	0x00000000
        /*0ddc*/ 	.short	0x010a
        /*0dde*/ 	.byte	0xff
	.zero		1


	//   ....[198]....
        /*0de0*/ 	.word	0x0000f310
        /*0de4*/ 	.word	0x00000000
        /*0de8*/ 	.word	0x00000000
        /*0dec*/ 	.short	0x010a
        /*0dee*/ 	.byte	0xff
	.zero		1


	//   ....[199]....
        /*0df0*/ 	.word	0x0000f370
        /*0df4*/ 	.word	0x00000000
        /*0df8*/ 	.word	0x00000000
        /*0dfc*/ 	.short	0x010a
        /*0dfe*/ 	.byte	0xff
	.zero		1


	//   ....[200]....
        /*0e00*/ 	.word	0x0000f3d0
        /*0e04*/ 	.word	0x00000000
        /*0e08*/ 	.word	0x00000000
        /*0e0c*/ 	.short	0x010a
        /*0e0e*/ 	.byte	0xff
	.zero		1


	//   ....[201]....
        /*0e10*/ 	.word	0x0000f430
        /*0e14*/ 	.word	0x00000000
        /*0e18*/ 	.word	0x00000000
        /*0e1c*/ 	.short	0x010a
        /*0e1e*/ 	.byte	0xff
	.zero		1


	//   ....[202]....
        /*0e20*/ 	.word	0x0000f490
        /*0e24*/ 	.word	0x00000000
        /*0e28*/ 	.word	0x00000000
        /*0e2c*/ 	.short	0x010a
        /*0e2e*/ 	.byte	0xff
	.zero		1


	//   ....[203]....
        /*0e30*/ 	.word	0x0000f4f0
        /*0e34*/ 	.word	0x00000000
        /*0e38*/ 	.word	0x00000000
        /*0e3c*/ 	.short	0x010a
        /*0e3e*/ 	.byte	0xff
	.zero		1


	//   ....[204]....
        /*0e40*/ 	.word	0x0000f550
        /*0e44*/ 	.word	0x00000000
        /*0e48*/ 	.word	0x00000000
        /*0e4c*/ 	.short	0x010a
        /*0e4e*/ 	.byte	0xff
	.zero		1


	//   ....[205]....
        /*0e50*/ 	.word	0x0000f5b0
        /*0e54*/ 	.word	0x00000000
        /*0e58*/ 	.word	0x00000000
        /*0e5c*/ 	.short	0x010a
        /*0e5e*/ 	.byte	0xff
	.zero		1


	//   ....[206]....
        /*0e60*/ 	.word	0x0000f600
        /*0e64*/ 	.word	0x00000000
        /*0e68*/ 	.word	0x00000200
        /*0e6c*/ 	.short	0x010a
        /*0e6e*/ 	.byte	0xff
	.zero		1


	//   ....[207]....
        /*0e70*/ 	.word	0x0000f660
        /*0e74*/ 	.word	0x00000000
        /*0e78*/ 	.word	0x000001d0
        /*0e7c*/ 	.short	0x010a
        /*0e7e*/ 	.byte	0xff
	.zero		1


	//   ....[208]....
        /*0e80*/ 	.word	0x0000f6b0
        /*0e84*/ 	.word	0x00000000
        /*0e88*/ 	.word	0x000001c0
        /*0e8c*/ 	.short	0x010a
        /*0e8e*/ 	.byte	0xff
	.zero		1


	//   ....[209]....
        /*0e90*/ 	.word	0x0000f710
        /*0e94*/ 	.word	0x00000000
        /*0e98*/ 	.word	0x000001d0
        /*0e9c*/ 	.short	0x010a
        /*0e9e*/ 	.byte	0xff
	.zero		1


	//   ....[210]....
        /*0ea0*/ 	.word	0x0000f760
        /*0ea4*/ 	.word	0x00000000
        /*0ea8*/ 	.word	0x000001c0
        /*0eac*/ 	.short	0x010a
        /*0eae*/ 	.byte	0xff
	.zero		1


	//   ....[211]....
        /*0eb0*/ 	.word	0x0000f7c0
        /*0eb4*/ 	.word	0x00000002
        /*0eb8*/ 	.word	0x000001f0
        /*0ebc*/ 	.short	0x010a
        /*0ebe*/ 	.byte	0xff
	.zero		1


	//   ....[212]....
        /*0ec0*/ 	.word	0x0000f820
        /*0ec4*/ 	.word	0x00000000
        /*0ec8*/ 	.word	0x00000000
        /*0ecc*/ 	.short	0x010a
        /*0ece*/ 	.byte	0xff
	.zero		1


	//   ....[213]....
        /*0ed0*/ 	.word	0x0000f880
        /*0ed4*/ 	.word	0x00000000
        /*0ed8*/ 	.word	0x00000000
        /*0edc*/ 	.short	0x010a
        /*0ede*/ 	.byte	0xff
	.zero		1


	//   ....[214]....
        /*0ee0*/ 	.word	0x0000f8e0
        /*0ee4*/ 	.word	0x00000000
        /*0ee8*/ 	.word	0x00000000
        /*0eec*/ 	.short	0x010a
        /*0eee*/ 	.byte	0xff
	.zero		1


	//   ....[215]....
        /*0ef0*/ 	.word	0x0000f930
        /*0ef4*/ 	.word	0x00000000
        /*0ef8*/ 	.word	0x000001c0
        /*0efc*/ 	.short	0x010a
        /*0efe*/ 	.byte	0xff
	.zero		1


	//   ....[216]....
        /*0f00*/ 	.word	0x0000f990
        /*0f04*/ 	.word	0x00000000
        /*0f08*/ 	.word	0x000001b8
        /*0f0c*/ 	.short	0x010a
        /*0f0e*/ 	.byte	0xff
	.zero		1


	//   ....[217]....
        /*0f10*/ 	.word	0x0000f9f0
        /*0f14*/ 	.word	0x00000000
        /*0f18*/ 	.word	0x00000190
        /*0f1c*/ 	.short	0x010a
        /*0f1e*/ 	.byte	0xff
	.zero		1


	//   ....[218]....
        /*0f20*/ 	.word	0x0000fa50
        /*0f24*/ 	.word	0x00000000
        /*0f28*/ 	.word	0x00000198
        /*0f2c*/ 	.short	0x010a
        /*0f2e*/ 	.byte	0xff
	.zero		1


	//   ....[219]....
        /*0f30*/ 	.word	0x0000fab0
        /*0f34*/ 	.word	0x00000000
        /*0f38*/ 	.word	0x000001a0
        /*0f3c*/ 	.short	0x010a
        /*0f3e*/ 	.byte	0xff
	.zero		1


	//   ....[220]....
        /*0f40*/ 	.word	0x0000fb10
        /*0f44*/ 	.word	0x00000000
        /*0f48*/ 	.word	0x000001a8
        /*0f4c*/ 	.short	0x010a
        /*0f4e*/ 	.byte	0xff
	.zero		1


	//   ....[221]....
        /*0f50*/ 	.word	0x0000fb70
        /*0f54*/ 	.word	0x00000000
        /*0f58*/ 	.word	0x00000190
        /*0f5c*/ 	.short	0x010a
        /*0f5e*/ 	.byte	0xff
	.zero		1


	//   ....[222]....
        /*0f60*/ 	.word	0x0000fbd0
        /*0f64*/ 	.word	0x00000000
        /*0f68*/ 	.word	0x00000198
        /*0f6c*/ 	.short	0x010a
        /*0f6e*/ 	.byte	0xff
	.zero		1


	//   ....[223]....
        /*0f70*/ 	.word	0x0000fc30
        /*0f74*/ 	.word	0x00000000
        /*0f78*/ 	.word	0x000001a0
        /*0f7c*/ 	.short	0x010a
        /*0f7e*/ 	.byte	0xff
	.zero		1


	//   ....[224]....
        /*0f80*/ 	.word	0x0000fc90
        /*0f84*/ 	.word	0x00000000
        /*0f88*/ 	.word	0x000001a8
        /*0f8c*/ 	.short	0x010a
        /*0f8e*/ 	.byte	0xff
	.zero		1


	//   ....[225]....
        /*0f90*/ 	.word	0x0000fcf0
        /*0f94*/ 	.word	0x00000000
        /*0f98*/ 	.word	0x00000190
        /*0f9c*/ 	.short	0x010a
        /*0f9e*/ 	.byte	0xff
	.zero		1


	//   ....[226]....
        /*0fa0*/ 	.word	0x0000fd50
        /*0fa4*/ 	.word	0x00000000
        /*0fa8*/ 	.word	0x00000198
        /*0fac*/ 	.short	0x010a
        /*0fae*/ 	.byte	0xff
	.zero		1


	//   ....[227]....
        /*0fb0*/ 	.word	0x0000fdb0
        /*0fb4*/ 	.word	0x00000002
        /*0fb8*/ 	.word	0x000001a0
        /*0fbc*/ 	.short	0x010a
        /*0fbe*/ 	.byte	0xff
	.zero		1


	//   ....[228]....
        /*0fc0*/ 	.word	0x0000fe00
        /*0fc4*/ 	.word	0x00000000
        /*0fc8*/ 	.word	0x000001c0
        /*0fcc*/ 	.short	0x010a
        /*0fce*/ 	.byte	0xff
	.zero		1


	//   ....[229]....
        /*0fd0*/ 	.word	0x0000fe60
        /*0fd4*/ 	.word	0x00000004
        /*0fd8*/ 	.word	0x00000170
        /*0fdc*/ 	.short	0x010a
        /*0fde*/ 	.byte	0xff
	.zero		1


	//   ....[230]....
        /*0fe0*/ 	.word	0x0000feb0
        /*0fe4*/ 	.word	0x0000003a
        /*0fe8*/ 	.word	0x000001e0
        /*0fec*/ 	.short	0x010a
        /*0fee*/ 	.byte	0xff
	.zero		1


	//   ....[231]....
        /*0ff0*/ 	.word	0x0000ff00
        /*0ff4*/ 	.word	0x00000002
        /*0ff8*/ 	.word	0x00000170
        /*0ffc*/ 	.short	0x010a
        /*0ffe*/ 	.byte	0xff
	.zero		1


	//   ....[232]....
        /*1000*/ 	.word	0x0000ff50
        /*1004*/ 	.word	0x00000000
        /*1008*/ 	.word	0x00000170
        /*100c*/ 	.short	0x010a
        /*100e*/ 	.byte	0xff
	.zero		1


	//   ....[233]....
        /*1010*/ 	.word	0x0000ffa0
        /*1014*/ 	.word	0x00000000
        /*1018*/ 	.word	0x00000170
        /*101c*/ 	.short	0x010a
        /*101e*/ 	.byte	0xff
	.zero		1


	//   ....[234]....
        /*1020*/ 	.word	0x0000fff0
        /*1024*/ 	.word	0x00000000
        /*1028*/ 	.word	0x00000170
        /*102c*/ 	.short	0x010a
        /*102e*/ 	.byte	0xff
	.zero		1


	//   ....[235]....
        /*1030*/ 	.word	0x00010040
        /*1034*/ 	.word	0x00000000
        /*1038*/ 	.word	0x00000170
        /*103c*/ 	.short	0x010a
        /*103e*/ 	.byte	0xff
	.zero		1


	//   ....[236]....
        /*1040*/ 	.word	0x00010090
        /*1044*/ 	.word	0x00000000
        /*1048*/ 	.word	0x00000170
        /*104c*/ 	.short	0x010a
        /*104e*/ 	.byte	0xff
	.zero		1


	//   ....[237]....
        /*1050*/ 	.word	0x000100e0
        /*1054*/ 	.word	0x00000000
        /*1058*/ 	.word	0x00000170
        /*105c*/ 	.short	0x010a
        /*105e*/ 	.byte	0xff
	.zero		1


	//----- nvinfo : EIATTR_NUM_MBARRIERS
	.align		4
.L_47:
        /*1060*/ 	.byte	0x03, 0x38
        /*1062*/ 	.short	0x0044


	//----- nvinfo : EIATTR_EXIT_INSTR_OFFSETS
	.align		4
        /*1064*/ 	.byte	0x04, 0x1c
        /*1066*/ 	.short	(.L_49 - .L_48)


	//   ....[0]....
.L_48:
        /*1068*/ 	.word	0x00003800


	//   ....[1]....
        /*106c*/ 	.word	0x00003cf0


	//   ....[2]....
        /*1070*/ 	.word	0x00003d50


	//   ....[3]....
        /*1074*/ 	.word	0x00004b60


	//   ....[4]....
        /*1078*/ 	.word	0x00006490


	//   ....[5]....
        /*107c*/ 	.word	0x000064d0


	//   ....[6]....
        /*1080*/ 	.word	0x0000eb30


	//   ....[7]....
        /*1084*/ 	.word	0x0000ebb0


	//   ....[8]....
        /*1088*/ 	.word	0x0000ebe0


	//   ....[9]....
        /*108c*/ 	.word	0x0000ec50


	//----- nvinfo : EIATTR_MAX_THREADS
	.align		4
.L_49:
        /*1090*/ 	.byte	0x04, 0x05
        /*1092*/ 	.short	(.L_51 - .L_50)
.L_50:
        /*1094*/ 	.word	0x00000100
        /*1098*/ 	.word	0x00000001
        /*109c*/ 	.word	0x00000001


	//----- nvinfo : EIATTR_CRS_STACK_SIZE
	.align		4
.L_51:
        /*10a0*/ 	.byte	0x04, 0x1e
        /*10a2*/ 	.short	(.L_53 - .L_52)
.L_52:
        /*10a4*/ 	.word	0x00000000


	//----- nvinfo : EIATTR_CBANK_PARAM_SIZE
	.align		4
.L_53:
        /*10a8*/ 	.byte	0x03, 0x19
        /*10aa*/ 	.short	0x0c00


	//----- nvinfo : EIATTR_PARAM_CBANK
	.align		4
        /*10ac*/ 	.byte	0x04, 0x0a
        /*10ae*/ 	.short	(.L_55 - .L_54)
	.align		4
.L_54:
        /*10b0*/ 	.word	index@(.nv.constant0._ZN7cutlass13device_kernelINS_4gemm6kernel13GemmUniversalIN4cute5tupleIJiiiiEEENS1_10collective13CollectiveMmaINS1_46MainloopSm100TmaUmmaWarpSpecializedBlockScaledILi23ELi2ELi2ENS5_IJNS4_1CILi2EEENSA_ILi1EEESC_EEEEENS5_IJNSA_ILi128EEESF_NSA_ILi64EEEEEENS5_IJNS_12float_e2m1_tENS_13float_ue4m3_tEEEENS5_IJNS5_IJlSC_lEEENS4_6LayoutINS5_IJNS5_IJNS5_IJNSA_ILi32EEENSA_ILi4EEEEEEiEEENS5_IJNS5_IJNSA_ILi16EEESO_EEEiEEENS5_IJSC_iEEEEEENS5_IJST_NS5_IJNS5_IJNSA_ILi0EEESC_EEENSA_ILi512EEEEEENS5_IJSW_iEEEEEEEEEEESK_S13_NS4_8TiledMMAINS4_8MMA_AtomIJNS4_17SM100_MMA_MXF4_SSISI_SI_fSJ_Li128ELi128ELi16ELNS4_4UMMA5MajorE0ELS18_0ELNS17_7ScaleInE0ELS19_0EEEEEENSM_INS5_IJSC_SC_SC_EEENS5_IJSW_SW_SW_EEEEENS5_IJNS4_10UnderscoreES1F_S1F_EEEEENS5_IJNS4_13SM90_TMA_LOADES1I_EEENS5_IJNS4_14ComposedLayoutINS4_7SwizzleILi1ELi4ELi3EEENS4_18smem_ptr_flag_bitsILi4EEENSM_INS5_IJNSA_ILi8EEESG_EEENS5_IJSG_SC_EEEEEEENSM_INS5_IJNS5_IJNS5_IJSP_SC_EEESS_EEESC_NS5_IJSC_SC_EEEEEENS5_IJNS5_IJNS5_IJSS_SY_EEESX_EEESW_NS5_IJSO_SY_EEEEEEEEEEEvNS4_8identityENS5_IJNS4_23SM90_TMA_LOAD_MULTICASTES25_EEES23_vS24_EENS_8epilogue10collective18CollectiveEpilogueINS28_23Sm100TmaWarpSpecializedILi4ELi2ELi16ELb1ELb0EEEJNS5_IJSG_SF_SG_EEENS5_IJNSM_ISG_SC_EENSM_INS5_IJSR_SB_EEENS5_IJSC_SG_EEEEEEEENS_10bfloat16_tESL_S2J_SL_NS28_6fusion15FusionCallbacksIS2C_NS2K_17LinearCombinationIS2J_fS2J_fLNS_15FloatRoundStyleE2EEES2D_S2I_JEEENS4_5SM1004TMEM4LOAD26SM100_TMEM_LOAD_32dp32b16xES1I_NS1K_IS1M_NS1N_ILi16EEENSM_INS5_IJS1P_SR_EEENS5_IJSR_SC_EEEEEEENS4_39AutoVectorizingCopyWithAssumedAlignmentILi128EEENS4_14SM90_TMA_STOREES2Y_S30_S30_EEEvvEEEEvNT_6ParamsE)
        /*10b4*/ 	.short	0x0380
        /*10b6*/ 	.short	0x0c00


	//----- nvinfo : EIATTR_SW_WAR
	.align		4
.L_55:
        /*10b8*/ 	.byte	0x04, 0x36
        /*10ba*/ 	.short	(.L_57 - .L_56)
.L_56:
        /*10bc*/ 	.word	0x00000008
.L_57:


//--------------------- .nv.callgraph             --------------------------
	.section	.nv.callgraph,"",@"SHT_CUDA_CALLGRAPH"
	.align	4
	.sectionentsize	8
	.align		4
        /*0000*/ 	.word	0x00000000
	.align		4
        /*0004*/ 	.word	0xffffffff
	.align		4
        /*0008*/ 	.word	index@(_ZN7cutlass13device_kernelINS_4gemm6kernel13GemmUniversalIN4cute5tupleIJiiiiEEENS1_10collective13CollectiveMmaINS1_46MainloopSm100TmaUmmaWarpSpecializedBlockScaledILi23ELi2ELi2ENS5_IJNS4_1CILi2EEENSA_ILi1EEESC_EEEEENS5_IJNSA_ILi128EEESF_NSA_ILi64EEEEEENS5_IJNS_12float_e2m1_tENS_13float_ue4m3_tEEEENS5_IJNS5_IJlSC_lEEENS4_6LayoutINS5_IJNS5_IJNS5_IJNSA_ILi32EEENSA_ILi4EEEEEEiEEENS5_IJNS5_IJNSA_ILi16EEESO_EEEiEEENS5_IJSC_iEEEEEENS5_IJST_NS5_IJNS5_IJNSA_ILi0EEESC_EEENSA_ILi512EEEEEENS5_IJSW_iEEEEEEEEEEESK_S13_NS4_8TiledMMAINS4_8MMA_AtomIJNS4_17SM100_MMA_MXF4_SSISI_SI_fSJ_Li128ELi128ELi16ELNS4_4UMMA5MajorE0ELS18_0ELNS17_7ScaleInE0ELS19_0EEEEEENSM_INS5_IJSC_SC_SC_EEENS5_IJSW_SW_SW_EEEEENS5_IJNS4_10UnderscoreES1F_S1F_EEEEENS5_IJNS4_13SM90_TMA_LOADES1I_EEENS5_IJNS4_14ComposedLayoutINS4_7SwizzleILi1ELi4ELi3EEENS4_18smem_ptr_flag_bitsILi4EEENSM_INS5_IJNSA_ILi8EEESG_EEENS5_IJSG_SC_EEEEEEENSM_INS5_IJNS5_IJNS5_IJSP_SC_EEESS_EEESC_NS5_IJSC_SC_EEEEEENS5_IJNS5_IJNS5_IJSS_SY_EEESX_EEESW_NS5_IJSO_SY_EEEEEEEEEEEvNS4_8identityENS5_IJNS4_23SM90_TMA_LOAD_MULTICASTES25_EEES23_vS24_EENS_8epilogue10collective18CollectiveEpilogueINS28_23Sm100TmaWarpSpecializedILi4ELi2ELi16ELb1ELb0EEEJNS5_IJSG_SF_SG_EEENS5_IJNSM_ISG_SC_EENSM_INS5_IJSR_SB_EEENS5_IJSC_SG_EEEEEEEENS_10bfloat16_tESL_S2J_SL_NS28_6fusion15FusionCallbacksIS2C_NS2K_17LinearCombinationIS2J_fS2J_fLNS_15FloatRoundStyleE2EEES2D_S2I_JEEENS4_5SM1004TMEM4LOAD26SM100_TMEM_LOAD_32dp32b16xES1I_NS1K_IS1M_NS1N_ILi16EEENSM_INS5_IJS1P_SR_EEENS5_IJSR_SC_EEEEEEENS4_39AutoVectorizingCopyWithAssumedAlignmentILi128EEENS4_14SM90_TMA_STOREES2Y_S30_S30_EEEvvEEEEvNT_6ParamsE)
	.align		4
        /*000c*/ 	.word	index@(__assertfail)
	.align		4
        /*0010*/ 	.word	0x00000000
	.align		4
        /*0014*/ 	.word	0xfffffffe
	.align		4
        /*0018*/ 	.word	0x00000000
	.align		4
        /*001c*/ 	.word	0xfffffffd
	.align		4
        /*0020*/ 	.word	0x00000000
	.align		4
        /*0024*/ 	.word	0xfffffffc


//--------------------- .nv.constant4             --------------------------
	.section	.nv.constant4,"a",@progbits
	.align	8
	.align		8
.nv.constant4:
        /*0000*/ 	.dword	__assertfail
	.align		8
        /*0008*/ 	.dword	__unnamed_1
	.align		8
        /*0010*/ 	.dword	__unnamed_2
	.align		8
        /*0018*/ 	.dword	_ZN40_INTERNAL_b6754e9f_4_k_cu_71750de4_168434cuda3std3__45__cpo5beginE
	.align		8
        /*0020*/ 	.dword	_ZN40_INTERNAL_b6754e9f_4_k_cu_71750de4_168434cuda3std3__45__cpo3endE
	.align		8
        /*0028*/ 	.dword	_ZN40_INTERNAL_b6754e9f_4_k_cu_71750de4_168434cuda3std3__45__cpo6cbeginE
	.align		8
        /*0030*/ 	.dword	_ZN40_INTERNAL_b6754e9f_4_k_cu_71750de4_168434cuda3std3__45__cpo4cendE
	.align		8
        /*0038*/ 	.dword	_ZN40_INTERNAL_b6754e9f_4_k_cu_71750de4_168434cuda3std3__442_GLOBAL__N__b6754e9f_4_k_cu_71750de4_168436ignoreE
	.align		8
        /*0040*/ 	.dword	_ZN40_INTERNAL_b6754e9f_4_k_cu_71750de4_168434cuda3std3__419piecewise_constructE
	.align		8
        /*0048*/ 	.dword	_ZN40_INTERNAL_b6754e9f_4_k_cu_71750de4_168434cuda3std3__48in_placeE
	.align		8
        /*0050*/ 	.dword	_ZN40_INTERNAL_b6754e9f_4_k_cu_71750de4_168434cuda3std6ranges3__45__cpo4swapE
	.align		8
        /*0058*/ 	.dword	_ZN40_INTERNAL_b6754e9f_4_k_cu_71750de4_168434cuda3std6ranges3__45__cpo9iter_moveE
	.align		8
        /*0060*/ 	.dword	_ZN40_INTERNAL_b6754e9f_4_k_cu_71750de4_168434cute7productE
	.align		8
        /*0068*/ 	.dword	_ZN40_INTERNAL_b6754e9f_4_k_cu_71750de4_168434cute1_E
	.align		8
        /*0070*/ 	.dword	$str$25
	.align		8
        /*0078*/ 	.dword	$str$26
	.align		8
        /*0080*/ 	.dword	$str$29
	.align		8
        /*0088*/ 	.dword	$str$30


//--------------------- .text._ZN7cutlass13device_kernelINS_4gemm6kernel13GemmUniversalIN4cute5tupleIJiiiiEEENS1_10collective13CollectiveMmaINS1_46MainloopSm100TmaUmmaWarpSpecializedBlockScaledILi23ELi2ELi2ENS5_IJNS4_1CILi2EEENSA_ILi1EEESC_EEEEENS5_IJNSA_ILi128EEESF_NSA_ILi64EEEEEENS5_IJNS_12float_e2m1_tENS_13float_ue4m3_tEEEENS5_IJNS5_IJlSC_lEEENS4_6LayoutINS5_IJNS5_IJNS5_IJNSA_ILi32EEENSA_ILi4EEEEEEiEEENS5_IJNS5_IJNSA_ILi16EEESO_EEEiEEENS5_IJSC_iEEEEEENS5_IJST_NS5_IJNS5_IJNSA_ILi0EEESC_EEENSA_ILi512EEEEEENS5_IJSW_iEEEEEEEEEEESK_S13_NS4_8TiledMMAINS4_8MMA_AtomIJNS4_17SM100_MMA_MXF4_SSISI_SI_fSJ_Li128ELi128ELi16ELNS4_4UMMA5MajorE0ELS18_0ELNS17_7ScaleInE0ELS19_0EEEEEENSM_INS5_IJSC_SC_SC_EEENS5_IJSW_SW_SW_EEEEENS5_IJNS4_10UnderscoreES1F_S1F_EEEEENS5_IJNS4_13SM90_TMA_LOADES1I_EEENS5_IJNS4_14ComposedLayoutINS4_7SwizzleILi1ELi4ELi3EEENS4_18smem_ptr_flag_bitsILi4EEENSM_INS5_IJNSA_ILi8EEESG_EEENS5_IJSG_SC_EEEEEEENSM_INS5_IJNS5_IJNS5_IJSP_SC_EEESS_EEESC_NS5_IJSC_SC_EEEEEENS5_IJNS5_IJNS5_IJSS_SY_EEESX_EEESW_NS5_IJSO_SY_EEEEEEEEEEEvNS4_8identityENS5_IJNS4_23SM90_TMA_LOAD_MULTICASTES25_EEES23_vS24_EENS_8epilogue10collective18CollectiveEpilogueINS28_23Sm100TmaWarpSpecializedILi4ELi2ELi16ELb1ELb0EEEJNS5_IJSG_SF_SG_EEENS5_IJNSM_ISG_SC_EENSM_INS5_IJSR_SB_EEENS5_IJSC_SG_EEEEEEEENS_10bfloat16_tESL_S2J_SL_NS28_6fusion15FusionCallbacksIS2C_NS2K_17LinearCombinationIS2J_fS2J_fLNS_15FloatRoundStyleE2EEES2D_S2I_JEEENS4_5SM1004TMEM4LOAD26SM100_TMEM_LOAD_32dp32b16xES1I_NS1K_IS1M_NS1N_ILi16EEENSM_INS5_IJS1P_SR_EEENS5_IJSR_SC_EEEEEEENS4_39AutoVectorizingCopyWithAssumedAlignmentILi128EEENS4_14SM90_TMA_STOREES2Y_S30_S30_EEEvvEEEEvNT_6ParamsE --------------------------
	.section	.text._ZN7cutlass13device_kernelINS_4gemm6kernel13GemmUniversalIN4cute5tupleIJiiiiEEENS1_10collective13CollectiveMmaINS1_46MainloopSm100TmaUmmaWarpSpecializedBlockScaledILi23ELi2ELi2ENS5_IJNS4_1CILi2EEENSA_ILi1EEESC_EEEEENS5_IJNSA_ILi128EEESF_NSA_ILi64EEEEEENS5_IJNS_12float_e2m1_tENS_13float_ue4m3_tEEEENS5_IJNS5_IJlSC_lEEENS4_6LayoutINS5_IJNS5_IJNS5_IJNSA_ILi32EEENSA_ILi4EEEEEEiEEENS5_IJNS5_IJNSA_ILi16EEESO_EEEiEEENS5_IJSC_iEEEEEENS5_IJST_NS5_IJNS5_IJNSA_ILi0EEESC_EEENSA_ILi512EEEEEENS5_IJSW_iEEEEEEEEEEESK_S13_NS4_8TiledMMAINS4_8MMA_AtomIJNS4_17SM100_MMA_MXF4_SSISI_SI_fSJ_Li128ELi128ELi16ELNS4_4UMMA5MajorE0ELS18_0ELNS17_7ScaleInE0ELS19_0EEEEEENSM_INS5_IJSC_SC_SC_EEENS5_IJSW_SW_SW_EEEEENS5_IJNS4_10UnderscoreES1F_S1F_EEEEENS5_IJNS4_13SM90_TMA_LOADES1I_EEENS5_IJNS4_14ComposedLayoutINS4_7SwizzleILi1ELi4ELi3EEENS4_18smem_ptr_flag_bitsILi4EEENSM_INS5_IJNSA_ILi8EEESG_EEENS5_IJSG_SC_EEEEEEENSM_INS5_IJNS5_IJNS5_IJSP_SC_EEESS_EEESC_NS5_IJSC_SC_EEEEEENS5_IJNS5_IJNS5_IJSS_SY_EEESX_EEESW_NS5_IJSO_SY_EEEEEEEEEEEvNS4_8identityENS5_IJNS4_23SM90_TMA_LOAD_MULTICASTES25_EEES23_vS24_EENS_8epilogue10collective18CollectiveEpilogueINS28_23Sm100TmaWarpSpecializedILi4ELi2ELi16ELb1ELb0EEEJNS5_IJSG_SF_SG_EEENS5_IJNSM_ISG_SC_EENSM_INS5_IJSR_SB_EEENS5_IJSC_SG_EEEEEEEENS_10bfloat16_tESL_S2J_SL_NS28_6fusion15FusionCallbacksIS2C_NS2K_17LinearCombinationIS2J_fS2J_fLNS_15FloatRoundStyleE2EEES2D_S2I_JEEENS4_5SM1004TMEM4LOAD26SM100_TMEM_LOAD_32dp32b16xES1I_NS1K_IS1M_NS1N_ILi16EEENSM_INS5_IJS1P_SR_EEENS5_IJSR_SC_EEEEEEENS4_39AutoVectorizingCopyWithAssumedAlignmentILi128EEENS4_14SM90_TMA_STOREES2Y_S30_S30_EEEvvEEEEvNT_6ParamsE,"ax",@progbits
	.align	128
.text._ZN7cutlass13device_kernelINS_4gemm6kernel13GemmUniversalIN4cute5tupleIJiiiiEEENS1_10collective13CollectiveMmaINS1_46MainloopSm100TmaUmmaWarpSpecializedBlockScaledILi23ELi2ELi2ENS5_IJNS4_1CILi2EEENSA_ILi1EEESC_EEEEENS5_IJNSA_ILi128EEESF_NSA_ILi64EEEEEENS5_IJNS_12float_e2m1_tENS_13float_ue4m3_tEEEENS5_IJNS5_IJlSC_lEEENS4_6LayoutINS5_IJNS5_IJNS5_IJNSA_ILi32EEENSA_ILi4EEEEEEiEEENS5_IJNS5_IJNSA_ILi16EEESO_EEEiEEENS5_IJSC_iEEEEEENS5_IJST_NS5_IJNS5_IJNSA_ILi0EEESC_EEENSA_ILi512EEEEEENS5_IJSW_iEEEEEEEEEEESK_S13_NS4_8TiledMMAINS4_8MMA_AtomIJNS4_17SM100_MMA_MXF4_SSISI_SI_fSJ_Li128ELi128ELi16ELNS4_4UMMA5MajorE0ELS18_0ELNS17_7ScaleInE0ELS19_0EEEEEENSM_INS5_IJSC_SC_SC_EEENS5_IJSW_SW_SW_EEEEENS5_IJNS4_10UnderscoreES1F_S1F_EEEEENS5_IJNS4_13SM90_TMA_LOADES1I_EEENS5_IJNS4_14ComposedLayoutINS4_7SwizzleILi1ELi4ELi3EEENS4_18smem_ptr_flag_bitsILi4EEENSM_INS5_IJNSA_ILi8EEESG_EEENS5_IJSG_SC_EEEEEEENSM_INS5_IJNS5_IJNS5_IJSP_SC_EEESS_EEESC_NS5_IJSC_SC_EEEEEENS5_IJNS5_IJNS5_IJSS_SY_EEESX_EEESW_NS5_IJSO_SY_EEEEEEEEEEEvNS4_8identityENS5_IJNS4_23SM90_TMA_LOAD_MULTICASTES25_EEES23_vS24_EENS_8epilogue10collective18CollectiveEpilogueINS28_23Sm100TmaWarpSpecializedILi4ELi2ELi16ELb1ELb0EEEJNS5_IJSG_SF_SG_EEENS5_IJNSM_ISG_SC_EENSM_INS5_IJSR_SB_EEENS5_IJSC_SG_EEEEEEEENS_10bfloat16_tESL_S2J_SL_NS28_6fusion15FusionCallbacksIS2C_NS2K_17LinearCombinationIS2J_fS2J_fLNS_15FloatRoundStyleE2EEES2D_S2I_JEEENS4_5SM1004TMEM4LOAD26SM100_TMEM_LOAD_32dp32b16xES1I_NS1K_IS1M_NS1N_ILi16EEENSM_INS5_IJS1P_SR_EEENS5_IJSR_SC_EEEEEEENS4_39AutoVectorizingCopyWithAssumedAlignmentILi128EEENS4_14SM90_TMA_STOREES2Y_S30_S30_EEEvvEEEEvNT_6ParamsE:
        .type           _ZN7cutlass13device_kernelINS_4gemm6kernel13GemmUniversalIN4cute5tupleIJiiiiEEENS1_10collective13CollectiveMmaINS1_46MainloopSm100TmaUmmaWarpSpecializedBlockScaledILi23ELi2ELi2ENS5_IJNS4_1CILi2EEENSA_ILi1EEESC_EEEEENS5_IJNSA_ILi128EEESF_NSA_ILi64EEEEEENS5_IJNS_12float_e2m1_tENS_13float_ue4m3_tEEEENS5_IJNS5_IJlSC_lEEENS4_6LayoutINS5_IJNS5_IJNS5_IJNSA_ILi32EEENSA_ILi4EEEEEEiEEENS5_IJNS5_IJNSA_ILi16EEESO_EEEiEEENS5_IJSC_iEEEEEENS5_IJST_NS5_IJNS5_IJNSA_ILi0EEESC_EEENSA_ILi512EEEEEENS5_IJSW_iEEEEEEEEEEESK_S13_NS4_8TiledMMAINS4_8MMA_AtomIJNS4_17SM100_MMA_MXF4_SSISI_SI_fSJ_Li128ELi128ELi16ELNS4_4UMMA5MajorE0ELS18_0ELNS17_7ScaleInE0ELS19_0EEEEEENSM_INS5_IJSC_SC_SC_EEENS5_IJSW_SW_SW_EEEEENS5_IJNS4_10UnderscoreES1F_S1F_EEEEENS5_IJNS4_13SM90_TMA_LOADES1I_EEENS5_IJNS4_14ComposedLayoutINS4_7SwizzleILi1ELi4ELi3EEENS4_18smem_ptr_flag_bitsILi4EEENSM_INS5_IJNSA_ILi8EEESG_EEENS5_IJSG_SC_EEEEEEENSM_INS5_IJNS5_IJNS5_IJSP_SC_EEESS_EEESC_NS5_IJSC_SC_EEEEEENS5_IJNS5_IJNS5_IJSS_SY_EEESX_EEESW_NS5_IJSO_SY_EEEEEEEEEEEvNS4_8identityENS5_IJNS4_23SM90_TMA_LOAD_MULTICASTES25_EEES23_vS24_EENS_8epilogue10collective18CollectiveEpilogueINS28_23Sm100TmaWarpSpecializedILi4ELi2ELi16ELb1ELb0EEEJNS5_IJSG_SF_SG_EEENS5_IJNSM_ISG_SC_EENSM_INS5_IJSR_SB_EEENS5_IJSC_SG_EEEEEEEENS_10bfloat16_tESL_S2J_SL_NS28_6fusion15FusionCallbacksIS2C_NS2K_17LinearCombinationIS2J_fS2J_fLNS_15FloatRoundStyleE2EEES2D_S2I_JEEENS4_5SM1004TMEM4LOAD26SM100_TMEM_LOAD_32dp32b16xES1I_NS1K_IS1M_NS1N_ILi16EEENSM_INS5_IJS1P_SR_EEENS5_IJSR_SC_EEEEEEENS4_39AutoVectorizingCopyWithAssumedAlignmentILi128EEENS4_14SM90_TMA_STOREES2Y_S30_S30_EEEvvEEEEvNT_6ParamsE,@function
        .size           _ZN7cutlass13device_kernelINS_4gemm6kernel13GemmUniversalIN4cute5tupleIJiiiiEEENS1_10collective13CollectiveMmaINS1_46MainloopSm100TmaUmmaWarpSpecializedBlockScaledILi23ELi2ELi2ENS5_IJNS4_1CILi2EEENSA_ILi1EEESC_EEEEENS5_IJNSA_ILi128EEESF_NSA_ILi64EEEEEENS5_IJNS_12float_e2m1_tENS_13float_ue4m3_tEEEENS5_IJNS5_IJlSC_lEEENS4_6LayoutINS5_IJNS5_IJNS5_IJNSA_ILi32EEENSA_ILi4EEEEEEiEEENS5_IJNS5_IJNSA_ILi16EEESO_EEEiEEENS5_IJSC_iEEEEEENS5_IJST_NS5_IJNS5_IJNSA_ILi0EEESC_EEENSA_ILi512EEEEEENS5_IJSW_iEEEEEEEEEEESK_S13_NS4_8TiledMMAINS4_8MMA_AtomIJNS4_17SM100_MMA_MXF4_SSISI_SI_fSJ_Li128ELi128ELi16ELNS4_4UMMA5MajorE0ELS18_0ELNS17_7ScaleInE0ELS19_0EEEEEENSM_INS5_IJSC_SC_SC_EEENS5_IJSW_SW_SW_EEEEENS5_IJNS4_10UnderscoreES1F_S1F_EEEEENS5_IJNS4_13SM90_TMA_LOADES1I_EEENS5_IJNS4_14ComposedLayoutINS4_7SwizzleILi1ELi4ELi3EEENS4_18smem_ptr_flag_bitsILi4EEENSM_INS5_IJNSA_ILi8EEESG_EEENS5_IJSG_SC_EEEEEEENSM_INS5_IJNS5_IJNS5_IJSP_SC_EEESS_EEESC_NS5_IJSC_SC_EEEEEENS5_IJNS5_IJNS5_IJSS_SY_EEESX_EEESW_NS5_IJSO_SY_EEEEEEEEEEEvNS4_8identityENS5_IJNS4_23SM90_TMA_LOAD_MULTICASTES25_EEES23_vS24_EENS_8epilogue10collective18CollectiveEpilogueINS28_23Sm100TmaWarpSpecializedILi4ELi2ELi16ELb1ELb0EEEJNS5_IJSG_SF_SG_EEENS5_IJNSM_ISG_SC_EENSM_INS5_IJSR_SB_EEENS5_IJSC_SG_EEEEEEEENS_10bfloat16_tESL_S2J_SL_NS28_6fusion15FusionCallbacksIS2C_NS2K_17LinearCombinationIS2J_fS2J_fLNS_15FloatRoundStyleE2EEES2D_S2I_JEEENS4_5SM1004TMEM4LOAD26SM100_TMEM_LOAD_32dp32b16xES1I_NS1K_IS1M_NS1N_ILi16EEENSM_INS5_IJS1P_SR_EEENS5_IJSR_SC_EEEEEEENS4_39AutoVectorizingCopyWithAssumedAlignmentILi128EEENS4_14SM90_TMA_STOREES2Y_S30_S30_EEEvvEEEEvNT_6ParamsE,(.L_x_299 - _ZN7cutlass13device_kernelINS_4gemm6kernel13GemmUniversalIN4cute5tupleIJiiiiEEENS1_10collective13CollectiveMmaINS1_46MainloopSm100TmaUmmaWarpSpecializedBlockScaledILi23ELi2ELi2ENS5_IJNS4_1CILi2EEENSA_ILi1EEESC_EEEEENS5_IJNSA_ILi128EEESF_NSA_ILi64EEEEEENS5_IJNS_12float_e2m1_tENS_13float_ue4m3_tEEEENS5_IJNS5_IJlSC_lEEENS4_6LayoutINS5_IJNS5_IJNS5_IJNSA_ILi32EEENSA_ILi4EEEEEEiEEENS5_IJNS5_IJNSA_ILi16EEESO_EEEiEEENS5_IJSC_iEEEEEENS5_IJST_NS5_IJNS5_IJNSA_ILi0EEESC_EEENSA_ILi512EEEEEENS5_IJSW_iEEEEEEEEEEESK_S13_NS4_8TiledMMAINS4_8MMA_AtomIJNS4_17SM100_MMA_MXF4_SSISI_SI_fSJ_Li128ELi128ELi16ELNS4_4UMMA5MajorE0ELS18_0ELNS17_7ScaleInE0ELS19_0EEEEEENSM_INS5_IJSC_SC_SC_EEENS5_IJSW_SW_SW_EEEEENS5_IJNS4_10UnderscoreES1F_S1F_EEEEENS5_IJNS4_13SM90_TMA_LOADES1I_EEENS5_IJNS4_14ComposedLayoutINS4_7SwizzleILi1ELi4ELi3EEENS4_18smem_ptr_flag_bitsILi4EEENSM_INS5_IJNSA_ILi8EEESG_EEENS5_IJSG_SC_EEEEEEENSM_INS5_IJNS5_IJNS5_IJSP_SC_EEESS_EEESC_NS5_IJSC_SC_EEEEEENS5_IJNS5_IJNS5_IJSS_SY_EEESX_EEESW_NS5_IJSO_SY_EEEEEEEEEEEvNS4_8identityENS5_IJNS4_23SM90_TMA_LOAD_MULTICASTES25_EEES23_vS24_EENS_8epilogue10collective18CollectiveEpilogueINS28_23Sm100TmaWarpSpecializedILi4ELi2ELi16ELb1ELb0EEEJNS5_IJSG_SF_SG_EEENS5_IJNSM_ISG_SC_EENSM_INS5_IJSR_SB_EEENS5_IJSC_SG_EEEEEEEENS_10bfloat16_tESL_S2J_SL_NS28_6fusion15FusionCallbacksIS2C_NS2K_17LinearCombinationIS2J_fS2J_fLNS_15FloatRoundStyleE2EEES2D_S2I_JEEENS4_5SM1004TMEM4LOAD26SM100_TMEM_LOAD_32dp32b16xES1I_NS1K_IS1M_NS1N_ILi16EEENSM_INS5_IJS1P_SR_EEENS5_IJSR_SC_EEEEEEENS4_39AutoVectorizingCopyWithAssumedAlignmentILi128EEENS4_14SM90_TMA_STOREES2Y_S30_S30_EEEvvEEEEvNT_6ParamsE)
        .other          _ZN7cutlass13device_kernelINS_4gemm6kernel13GemmUniversalIN4cute5tupleIJiiiiEEENS1_10collective13CollectiveMmaINS1_46MainloopSm100TmaUmmaWarpSpecializedBlockScaledILi23ELi2ELi2ENS5_IJNS4_1CILi2EEENSA_ILi1EEESC_EEEEENS5_IJNSA_ILi128EEESF_NSA_ILi64EEEEEENS5_IJNS_12float_e2m1_tENS_13float_ue4m3_tEEEENS5_IJNS5_IJlSC_lEEENS4_6LayoutINS5_IJNS5_IJNS5_IJNSA_ILi32EEENSA_ILi4EEEEEEiEEENS5_IJNS5_IJNSA_ILi16EEESO_EEEiEEENS5_IJSC_iEEEEEENS5_IJST_NS5_IJNS5_IJNSA_ILi0EEESC_EEENSA_ILi512EEEEEENS5_IJSW_iEEEEEEEEEEESK_S13_NS4_8TiledMMAINS4_8MMA_AtomIJNS4_17SM100_MMA_MXF4_SSISI_SI_fSJ_Li128ELi128ELi16ELNS4_4UMMA5MajorE0ELS18_0ELNS17_7ScaleInE0ELS19_0EEEEEENSM_INS5_IJSC_SC_SC_EEENS5_IJSW_SW_SW_EEEEENS5_IJNS4_10UnderscoreES1F_S1F_EEEEENS5_IJNS4_13SM90_TMA_LOADES1I_EEENS5_IJNS4_14ComposedLayoutINS4_7SwizzleILi1ELi4ELi3EEENS4_18smem_ptr_flag_bitsILi4EEENSM_INS5_IJNSA_ILi8EEESG_EEENS5_IJSG_SC_EEEEEEENSM_INS5_IJNS5_IJNS5_IJSP_SC_EEESS_EEESC_NS5_IJSC_SC_EEEEEENS5_IJNS5_IJNS5_IJSS_SY_EEESX_EEESW_NS5_IJSO_SY_EEEEEEEEEEEvNS4_8identityENS5_IJNS4_23SM90_TMA_LOAD_MULTICASTES25_EEES23_vS24_EENS_8epilogue10collective18CollectiveEpilogueINS28_23Sm100TmaWarpSpecializedILi4ELi2ELi16ELb1ELb0EEEJNS5_IJSG_SF_SG_EEENS5_IJNSM_ISG_SC_EENSM_INS5_IJSR_SB_EEENS5_IJSC_SG_EEEEEEEENS_10bfloat16_tESL_S2J_SL_NS28_6fusion15FusionCallbacksIS2C_NS2K_17LinearCombinationIS2J_fS2J_fLNS_15FloatRoundStyleE2EEES2D_S2I_JEEENS4_5SM1004TMEM4LOAD26SM100_TMEM_LOAD_32dp32b16xES1I_NS1K_IS1M_NS1N_ILi16EEENSM_INS5_IJS1P_SR_EEENS5_IJSR_SC_EEEEEEENS4_39AutoVectorizingCopyWithAssumedAlignmentILi128EEENS4_14SM90_TMA_STOREES2Y_S30_S30_EEEvvEEEEvNT_6ParamsE,@"STO_CUDA_ENTRY STV_DEFAULT"
_ZN7cutlass13device_kernelINS_4gemm6kernel13GemmUniversalIN4cute5tupleIJiiiiEEENS1_10collective13CollectiveMmaINS1_46MainloopSm100TmaUmmaWarpSpecializedBlockScaledILi23ELi2ELi2ENS5_IJNS4_1CILi2EEENSA_ILi1EEESC_EEEEENS5_IJNSA_ILi128EEESF_NSA_ILi64EEEEEENS5_IJNS_12float_e2m1_tENS_13float_ue4m3_tEEEENS5_IJNS5_IJlSC_lEEENS4_6LayoutINS5_IJNS5_IJNS5_IJNSA_ILi32EEENSA_ILi4EEEEEEiEEENS5_IJNS5_IJNSA_ILi16EEESO_EEEiEEENS5_IJSC_iEEEEEENS5_IJST_NS5_IJNS5_IJNSA_ILi0EEESC_EEENSA_ILi512EEEEEENS5_IJSW_iEEEEEEEEEEESK_S13_NS4_8TiledMMAINS4_8MMA_AtomIJNS4_17SM100_MMA_MXF4_SSISI_SI_fSJ_Li128ELi128ELi16ELNS4_4UMMA5MajorE0ELS18_0ELNS17_7ScaleInE0ELS19_0EEEEEENSM_INS5_IJSC_SC_SC_EEENS5_IJSW_SW_SW_EEEEENS5_IJNS4_10UnderscoreES1F_S1F_EEEEENS5_IJNS4_13SM90_TMA_LOADES1I_EEENS5_IJNS4_14ComposedLayoutINS4_7SwizzleILi1ELi4ELi3EEENS4_18smem_ptr_flag_bitsILi4EEENSM_INS5_IJNSA_ILi8EEESG_EEENS5_IJSG_SC_EEEEEEENSM_INS5_IJNS5_IJNS5_IJSP_SC_EEESS_EEESC_NS5_IJSC_SC_EEEEEENS5_IJNS5_IJNS5_IJSS_SY_EEESX_EEESW_NS5_IJSO_SY_EEEEEEEEEEEvNS4_8identityENS5_IJNS4_23SM90_TMA_LOAD_MULTICASTES25_EEES23_vS24_EENS_8epilogue10collective18CollectiveEpilogueINS28_23Sm100TmaWarpSpecializedILi4ELi2ELi16ELb1ELb0EEEJNS5_IJSG_SF_SG_EEENS5_IJNSM_ISG_SC_EENSM_INS5_IJSR_SB_EEENS5_IJSC_SG_EEEEEEEENS_10bfloat16_tESL_S2J_SL_NS28_6fusion15FusionCallbacksIS2C_NS2K_17LinearCombinationIS2J_fS2J_fLNS_15FloatRoundStyleE2EEES2D_S2I_JEEENS4_5SM1004TMEM4LOAD26SM100_TMEM_LOAD_32dp32b16xES1I_NS1K_IS1M_NS1N_ILi16EEENSM_INS5_IJS1P_SR_EEENS5_IJSR_SC_EEEEEEENS4_39AutoVectorizingCopyWithAssumedAlignmentILi128EEENS4_14SM90_TMA_STOREES2Y_S30_S30_EEEvvEEEEvNT_6ParamsE:
[----:B------:R-:W1:Y:S01]  /*0000*/  LDC R1, c[0x0][0x37c] ;  /* 0x0000df00ff017b82 */ /* 0x000e620000000800 */
[----:B------:R-:W2:Y:S01]  /*0010*/  S2R R3, SR_TID.X ;  /* 0x0000000000037919 */ /* 0x000ea20000002100 */
[----:B------:R-:W3:Y:S01]  /*0020*/  LDCU.64 UR4, c[0x0][0xc90] ;  /* 0x00019200ff0477ac */ /* 0x000ee20008000a00 */
[----:B------:R-:W-:Y:S02]  /*0030*/  PRMT R86, RZ, 0x7610, R86 ;  /* 0x00007610ff567816 */ /* 0x000fe40000000056 */
[----:B------:R-:W-:Y:S01]  /*0040*/  ELECT P5, URZ, PT ;  /* 0x0000000000ff782f */ /* 0x000fe200038a0000 */
[----:B------:R-:W4:Y:S01]  /*0050*/  LDCU.64 UR46, c[0x0][0x358] ;  /* 0x00006b00ff2e77ac */ /* 0x000f220008000a00 */
[----:B---3--:R-:W-:-:S04]  /*0060*/  UISETP.NE.U32.AND UP0, UPT, UR4, URZ, UPT ;  /* 0x000000ff0400728c */ /* 0x008fc8000bf05070 */
[----:B------:R-:W-:Y:S01]  /*0070*/  UISETP.NE.AND.EX UP0, UPT, UR5, URZ, UPT, UP0 ;  /* 0x000000ff0500728c */ /* 0x000fe2000bf05300 */
[----:B--2---:R-:W-:-:S05]  /*0080*/  SHF.R.U32.HI R99, RZ, 0x5, R3 ;  /* 0x00000005ff637819 */ /* 0x004fca0000011603 */
[----:B------:R-:W2:Y:S02]  /*0090*/  SHFL.IDX PT, R0, R99, RZ, 0x1f ;  /* 0x00001fff63007589 */ /* 0x000ea400000e0000 */
[----:B--2---:R-:W-:Y:S01]  /*00a0*/  R2UR UR12, R0 ;  /* 0x00000000000c72ca */ /* 0x004fe200000e0000 */
[----:B-1--4-:R-:W-:-:S14]  /*00b0*/  BRA.U UP0, `(.L_x_0) ;  /* 0x00000001002c7547 */ /* 0x012fdc000b800000 */
[----:B------:R-:W1:Y:S02]  /*00c0*/  LDCU.64 UR6, c[0x0][0xc88] ;  /* 0x00019100ff0677ac */ /* 0x000e640008000a00 */
[----:B-1----:R-:W-:-:S04]  /*00d0*/  UISETP.NE.U32.AND UP0, UPT, UR6, URZ, UPT ;  /* 0x000000ff0600728c */ /* 0x002fc8000bf05070 */
[----:B------:R-:W-:-:S09]  /*00e0*/  UISETP.NE.AND.EX UP0, UPT, UR7, URZ, UPT, UP0 ;  /* 0x000000ff0700728c */ /* 0x000fd2000bf05300 */
[----:B------:R-:W-:Y:S05]  /*00f0*/  BRA.U !UP0, `(.L_x_1) ;  /* 0x0000000108107547 */ /* 0x000fea000b800000 */
[----:B------:R-:W1:Y:S02]  /*0100*/  LDC.64 R4, c[0x0][0xc88] ;  /* 0x00032200ff047b82 */ /* 0x000e640000000a00 */
[----:B-1----:R1:W5:Y:S01]  /*0110*/  LDG.E R53, desc[UR46][R4.64] ;  /* 0x0000002e04357981 */ /* 0x002362000c1e1900 */
[----:B------:R-:W-:Y:S01]  /*0120*/  HFMA2 R86, -RZ, RZ, 0, 5.9604644775390625e-08 ;  /* 0x00000001ff567431 */ /* 0x000fe200000001ff */
[----:B------:R-:W-:Y:S05]  /*0130*/  BRA `(.L_x_0) ;  /* 0x00000000000c7947 */ /* 0x000fea0003800000 */
.L_x_1:
[----:B------:R-:W1:Y:S01]  /*0140*/  LDCU UR6, c[0x0][0xc80] ;  /* 0x00019000ff0677ac */ /* 0x000e620008000800 */
[----:B------:R-:W-:Y:S01]  /*0150*/  HFMA2 R86, -RZ, RZ, 0, 5.9604644775390625e-08 ;  /* 0x00000001ff567431 */ /* 0x000fe200000001ff */
[----:B-1----:R-:W-:-:S07]  /*0160*/  MOV R53, UR6 ;  /* 0x0000000600357c02 */ /* 0x002fce0008000f00 */
.L_x_0:
[----:B------:R-:W2:Y:S02]  /*0170*/  LDCU.64 UR6, c[0x0][0xcb0] ;  /* 0x00019600ff0677ac */ /* 0x000ea40008000a00 */
[----:B--2---:R-:W-:-:S04]  /*0180*/  UISETP.NE.U32.AND UP0, UPT, UR6, URZ, UPT ;  /* 0x000000ff0600728c */ /* 0x004fc8000bf05070 */
[----:B------:R-:W-:-:S09]  /*0190*/  UISETP.NE.AND.EX UP0, UPT, UR7, URZ, UPT, UP0 ;  /* 0x000000ff0700728c */ /* 0x000fd2000bf05300 */
[----:B------:R-:W-:Y:S05]  /*01a0*/  BRA.U UP0, `(.L_x_2) ;  /* 0x0000000100247547 */ /* 0x000fea000b800000 */
[----:B------:R-:W2:Y:S02]  /*01b0*/  LDCU.64 UR6, c[0x0][0xca8] ;  /* 0x00019500ff0677ac */ /* 0x000ea40008000a00 */
[----:B--2---:R-:W-:-:S04]  /*01c0*/  UISETP.NE.U32.AND UP0, UPT, UR6, URZ, UPT ;  /* 0x000000ff0600728c */ /* 0x004fc8000bf05070 */
[----:B------:R-:W-:-:S09]  /*01d0*/  UISETP.NE.AND.EX UP0, UPT, UR7, URZ, UPT, UP0 ;  /* 0x000000ff0700728c */ /* 0x000fd2000bf05300 */
[----:B------:R-:W-:Y:S05]  /*01e0*/  BRA.U !UP0, `(.L_x_3) ;  /* 0x00000001080c7547 */ /* 0x000fea000b800000 */
[----:B-1----:R-:W1:Y:S02]  /*01f0*/  LDC.64 R4, c[0x0][0xca8] ;  /* 0x00032a00ff047b82 */ /* 0x002e640000000a00 */
[----:B-1----:R2:W5:Y:S01]  /*0200*/  LDG.E R52, desc[UR46][R4.64] ;  /* 0x0000002e04347981 */ /* 0x002562000c1e1900 */
[----:B------:R-:W-:Y:S05]  /*0210*/  BRA `(.L_x_2) ;  /* 0x0000000000087947 */ /* 0x000fea0003800000 */
.L_x_3:
[----:B------:R-:W2:Y:S02]  /*0220*/  LDCU UR6, c[0x0][0xca0] ;  /* 0x00019400ff0677ac */ /* 0x000ea40008000800 */
[----:B--2---:R-:W-:Y:S02]  /*0230*/  MOV R52, UR6 ;  /* 0x0000000600347c02 */ /* 0x004fe40008000f00 */
.L_x_2:
[----:B------:R-:W-:Y:S01]  /*0240*/  IMAD.U32 R0, RZ, RZ, UR12 ;  /* 0x0000000cff007e24 */ /* 0x000fe2000f8e00ff */
[----:B------:R-:W-:Y:S04]  /*0250*/  BSSY.RECONVERGENT B0, `(.L_x_4) ;  /* 0x0000012000007945 */ /* 0x000fe80003800200 */
[C---:B------:R-:W-:Y:S02]  /*0260*/  ISETP.NE.OR P1, PT, R0.reuse, 0x1, !P5 ;  /* 0x000000010000780c */ /* 0x040fe40006f25670 */
[----:B------:R-:W-:-:S11]  /*0270*/  ISETP.NE.OR P0, PT, R0, 0x3, !P5 ;  /* 0x000000030000780c */ /* 0x000fd60006f05670 */
[----:B------:R-:W-:Y:S05]  /*0280*/  @P1 BRA `(.L_x_5) ;  /* 0x0000000000381947 */ /* 0x000fea0003800000 */
[----:B------:R-:W3:Y:S02]  /*0290*/  LDCU.64 UR6, c[0x0][0x348] ;  /* 0x00006900ff0677ac */ /* 0x000ee40008000a00 */
[----:B---3--:R-:W-:Y:S02]  /*02a0*/  UIADD3 UR14, UP3, UPT, UR6, 0x80, URZ ;  /* 0x00000080060e7890 */ /* 0x008fe4000ff7e0ff */
[----:B------:R-:W-:Y:S02]  /*02b0*/  UIADD3 UR10, UP2, UPT, UR6, 0x180, URZ ;  /* 0x00000180060a7890 */ /* 0x000fe4000ff5e0ff */
[----:B------:R-:W-:Y:S02]  /*02c0*/  UIADD3 UR8, UP1, UPT, UR6, 0x280, URZ ;  /* 0x0000028006087890 */ /* 0x000fe4000ff3e0ff */
[----:B------:R-:W-:Y:S02]  /*02d0*/  UIADD3 UR6, UP0, UPT, UR6, 0x380, URZ ;  /* 0x0000038006067890 */ /* 0x000fe4000ff1e0ff */
[----:B------:R-:W-:-:S02]  /*02e0*/  UIADD3.X UR15, UPT, UPT, URZ, UR7, URZ, UP3, !UPT ;  /* 0x00000007ff0f7290 */ /* 0x000fc40009ffe4ff */
[----:B------:R-:W-:Y:S02]  /*02f0*/  UIADD3.X UR11, UPT, UPT, URZ, UR7, URZ, UP2, !UPT ;  /* 0x00000007ff0b7290 */ /* 0x000fe400097fe4ff */
[----:B------:R-:W-:Y:S02]  /*0300*/  UIADD3.X UR9, UPT, UPT, URZ, UR7, URZ, UP1, !UPT ;  /* 0x00000007ff097290 */ /* 0x000fe40008ffe4ff */
[----:B------:R-:W-:-:S03]  /*0310*/  UIADD3.X UR7, UPT, UPT, URZ, UR7, URZ, UP0, !UPT ;  /* 0x00000007ff077290 */ /* 0x000fc600087fe4ff */
[----:B------:R3:W-:Y:S02]  /*0320*/  UTMACCTL.PF [UR14] ;  /* 0x000000000e0079b9 */ /* 0x0007e40008040000 */
[----:B------:R3:W-:Y:S02]  /*0330*/  UTMACCTL.PF [UR10] ;  /* 0x000000000a0079b9 */ /* 0x0007e40008040000 */
[----:B------:R3:W-:Y:S02]  /*0340*/  UTMACCTL.PF [UR8] ;  /* 0x00000000080079b9 */ /* 0x0007e40008040000 */
[----:B------:R3:W-:Y:S02]  /*0350*/  UTMACCTL.PF [UR6] ;  /* 0x00000000060079b9 */ /* 0x0007e40008040000 */
[----:B---3--:R-:W-:Y:S01]  /*0360*/  NOP ;  /* 0x0000000000007918 */ /* 0x008fe20000000000 */
.L_x_5:
[----:B------:R-:W-:Y:S05]  /*0370*/  BSYNC.RECONVERGENT B0 ;  /* 0x0000000000007941 */ /* 0x000fea0003800200 */
.L_x_4:
[----:B------:R-:W-:Y:S04]  /*0380*/  BSSY.RECONVERGENT B0, `(.L_x_6) ;  /* 0x000000a000007945 */ /* 0x000fe80003800200 */
[----:B------:R-:W-:Y:S05]  /*0390*/  @P0 BRA `(.L_x_7) ;  /* 0x0000000000200947 */ /* 0x000fea0003800000 */
[----:B------:R-:W3:Y:S02]  /*03a0*/  LDCU.64 UR6, c[0x0][0x348] ;  /* 0x00006900ff0677ac */ /* 0x000ee40008000a00 */
[----:B---3--:R-:W-:Y:S02]  /*03b0*/  UIADD3 UR8, UP1, UPT, UR6, 0x980, URZ ;  /* 0x0000098006087890 */ /* 0x008fe4000ff3e0ff */
[----:B------:R-:W-:Y:S02]  /*03c0*/  UIADD3 UR6, UP0, UPT, UR6, 0xa80, URZ ;  /* 0x00000a8006067890 */ /* 0x000fe4000ff1e0ff */
[----:B------:R-:W-:Y:S02]  /*03d0*/  UIADD3.X UR9, UPT, UPT, URZ, UR7, URZ, UP1, !UPT ;  /* 0x00000007ff097290 */ /* 0x000fe40008ffe4ff */
[----:B------:R-:W-:-:S07]  /*03e0*/  UIADD3.X UR7, UPT, UPT, URZ, UR7, URZ, UP0, !UPT ;  /* 0x00000007ff077290 */ /* 0x000fce00087fe4ff */
[----:B------:R3:W-:Y:S02]  /*03f0*/  UTMACCTL.PF [UR8] ;  /* 0x00000000080079b9 */ /* 0x0007e40008040000 */
[----:B------:R3:W-:Y:S02]  /*0400*/  UTMACCTL.PF [UR6] ;  /* 0x00000000060079b9 */ /* 0x0007e40008040000 */
[----:B---3--:R-:W-:Y:S01]  /*0410*/  NOP ;  /* 0x0000000000007918 */ /* 0x008fe20000000000 */
.L_x_7:
[----:B------:R-:W-:Y:S05]  /*0420*/  BSYNC.RECONVERGENT B0 ;  /* 0x0000000000007941 */ /* 0x000fea0003800200 */
.L_x_6:
[----:B------:R-:W3:Y:S01]  /*0430*/  LDCU.64 UR6, c[0x0][0xc88] ;  /* 0x00019100ff0677ac */ /* 0x000ee20008000a00 */
[----:B------:R-:W-:Y:S02]  /*0440*/  UISETP.EQ.U32.AND UP1, UPT, UR4, URZ, UPT ;  /* 0x000000ff0400728c */ /* 0x000fe4000bf22070 */
[----:B------:R-:W-:Y:S02]  /*0450*/  UPLOP3.LUT UP6, UPT, UPT, UPT, UPT, 0x80, 0x8 ;  /* 0x000000000008789c */ /* 0x000fe40003fcf070 */
[----:B---3--:R-:W-:-:S04]  /*0460*/  UISETP.NE.U32.AND UP0, UPT, UR6, URZ, UPT ;  /* 0x000000ff0600728c */ /* 0x008fc8000bf05070 */
[----:B------:R-:W-:-:S04]  /*0470*/  UISETP.NE.AND.EX UP0, UPT, UR7, URZ, UPT, UP0 ;  /* 0x000000ff0700728c */ /* 0x000fc8000bf05300 */
[----:B------:R-:W-:-:S04]  /*0480*/  UISETP.EQ.OR.EX UP2, UPT, UR5, URZ, !UP0, UP1 ;  /* 0x000000ff0500728c */ /* 0x000fc8000c742710 */
[----:B------:R-:W-:-:S05]  /*0490*/  UP2UR UR36, UPR, URZ, 0x4 ;  /* 0x00000004ff247883 */ /* 0x000fca0008000000 */
[----:B------:R-:W-:Y:S07]  /*04a0*/  BRA.U !UP2, `(.L_x_8) ;  /* 0x000000010a207547 */ /* 0x000fee000b800000 */
[----:B------:R-:W-:Y:S01]  /*04b0*/  UISETP.NE.U32.AND UP2, UPT, UR4, URZ, UPT ;  /* 0x000000ff0400728c */ /* 0x000fe2000bf45070 */
[----:B-----5:R-:W-:Y:S01]  /*04c0*/  FSETP.NEU.AND P0, PT, R53, RZ, PT ;  /* 0x000000ff3500720b */ /* 0x020fe20003f0d000 */
[----:B------:R-:W-:Y:S02]  /*04d0*/  USEL UR4, URZ, 0xffffffff, UP0 ;  /* 0xffffffffff047887 */ /* 0x000fe40008000000 */
[----:B------:R-:W-:-:S10]  /*04e0*/  UISETP.NE.AND.EX UP2, UPT, UR5, URZ, UPT, UP2 ;  /* 0x000000ff0500728c */ /* 0x000fd4000bf45320 */
[----:B------:R-:W-:Y:S01]  /*04f0*/  VOTEU.ANY UP1, P0 ;  /* 0x0000000000ff7886 */ /* 0x000fe20000020100 */
[----:B------:R-:W-:-:S04]  /*0500*/  @!UP2 USEL UR4, URZ, 0xffffffff, UP1 ;  /* 0xffffffffff04a887 */ /* 0x000fc80008800000 */
[----:B------:R-:W-:-:S04]  /*0510*/  ULOP3.LUT UR4, UR4, 0x1, URZ, 0xc0, !UPT ;  /* 0x0000000104047892 */ /* 0x000fc8000f8ec0ff */
[----:B------:R-:W-:-:S11]  /*0520*/  UISETP.NE.U32.AND UP6, UPT, UR4, 0x1, UPT ;  /* 0x000000010400788c */ /* 0x000fd6000bfc5070 */
.L_x_8:
[----:B------:R-:W3:Y:S02]  /*0530*/  SHFL.IDX PT, R2, R99, RZ, 0x1f ;  /* 0x00001fff63027589 */ /* 0x000ee400000e0000 */
[----:B---3--:R-:W-:-:S13]  /*0540*/  ISETP.NE.AND P0, PT, R2, RZ, PT ;  /* 0x000000ff0200720c */ /* 0x008fda0003f05270 */
[----:B------:R-:W-:Y:S05]  /*0550*/  @P0 BRA `(.L_x_9) ;  /* 0x0000000000fc0947 */ /* 0x000fea0003800000 */
[----:B------:R-:W-:Y:S01]  /*0560*/  ELECT P0, URZ, PT ;  /* 0x0000000000ff782f */ /* 0x000fe20003800000 */
[----:B------:R-:W-:-:S12]  /*0570*/  BSSY.RECONVERGENT B0, `(.L_x_9) ;  /* 0x000003d000007945 */ /* 0x000fd80003800200 */
[----:B------:R-:W-:Y:S05]  /*0580*/  @!P0 BRA `(.L_x_10) ;  /* 0x0000000000ec8947 */ /* 0x000fea0003800000 */
[----:B------:R-:W3:Y:S01]  /*0590*/  S2UR UR6, SR_CgaCtaId ;  /* 0x00000000000679c3 */ /* 0x000ee20000008800 */
[----:B------:R-:W-:Y:S01]  /*05a0*/  UMOV UR7, 0x400 ;  /* 0x0000040000077882 */ /* 0x000fe20000000000 */
[----:B------:R-:W-:Y:S01]  /*05b0*/  UMOV UR5, 0x1 ;  /* 0x0000000100057882 */ /* 0x000fe20000000000 */
[----:B------:R-:W-:Y:S01]  /*05c0*/  UMOV UR4, 0x2 ;  /* 0x0000000200047882 */ /* 0x000fe20000000000 */
[----:B------:R-:W-:-:S04]  /*05d0*/  UIADD3 UR8, UPT, UPT, -UR5, 0x100000, URZ ;  /* 0x0010000005087890 */ /* 0x000fc8000fffe1ff */
[----:B------:R-:W-:Y:S02]  /*05e0*/  USHF.L.U32 UR9, UR8, 0xb, URZ ;  /* 0x0000000b08097899 */ /* 0x000fe400080006ff */
[----:B------:R-:W-:Y:S02]  /*05f0*/  USHF.L.U32 UR8, UR8, 0x1, URZ ;  /* 0x0000000108087899 */ /* 0x000fe400080006ff */
[----:B------:R-:W-:-:S04]  /*0600*/  UIADD3 UR4, UPT, UPT, -UR4, 0x100000, URZ ;  /* 0x0010000004047890 */ /* 0x000fc8000fffe1ff */
[----:B------:R-:W-:Y:S02]  /*0610*/  USHF.L.U32 UR5, UR4, 0xb, URZ ;  /* 0x0000000b04057899 */ /* 0x000fe400080006ff */
[----:B------:R-:W-:Y:S02]  /*0620*/  USHF.L.U32 UR4, UR4, 0x1, URZ ;  /* 0x0000000104047899 */ /* 0x000fe400080006ff */
[----:B---3--:R-:W-:Y:S01]  /*0630*/  ULEA UR6, UR6, UR7, 0x18 ;  /* 0x0000000706067291 */ /* 0x008fe2000f8ec0ff */
[----:B------:R-:W3:Y:S11]  /*0640*/  FENCE.VIEW.ASYNC.S ;  /* 0x00000000000073c6 */ /* 0x000ef60000000000 */
[----:B---3--:R3:W4:Y:S01]  /*0650*/  SYNCS.EXCH.64 URZ, [UR6], UR8 ;  /* 0x0000000806ff75b2 */ /* 0x0087220008000100 */
[----:B------:R3:W1:Y:S01]  /*0660*/  SYNCS.EXCH.64 URZ, [UR6+0xb8], UR4 ;  /* 0x0000b80406ff75b2 */ /* 0x0006620008000100 */
        /* <DEDUP_REMOVED lines=43> */
[----:B------:R3:W1:Y:S02]  /*0920*/  SYNCS.EXCH.64 URZ, [UR6+0x168], UR4 ;  /* 0x0001680406ff75b2 */ /* 0x0006640008000100 */
[----:B---34-:R-:W-:Y:S01]  /*0930*/  NOP ;  /* 0x0000000000007918 */ /* 0x018fe20000000000 */
.L_x_10:
[----:B------:R-:W-:Y:S05]  /*0940*/  BSYNC.RECONVERGENT B0 ;  /* 0x0000000000007941 */ /* 0x000fea0003800200 */
.L_x_9:
[----:B------:R-:W3:Y:S01]  /*0950*/  SHFL.IDX PT, R2, R99, RZ, 0x1f ;  /* 0x00001fff63027589 */ /* 0x000ee200000e0000 */
[----:B------:R-:W-:Y:S01]  /*0960*/  NOP ;  /* 0x0000000000007918 */ /* 0x000fe20000000000 */
[----:B---3--:R-:W-:-:S13]  /*0970*/  ISETP.NE.AND P0, PT, R2, 0x1, PT ;  /* 0x000000010200780c */ /* 0x008fda0003f05270 */
[----:B------:R-:W-:Y:S05]  /*0980*/  @P0 BRA `(.L_x_11) ;  /* 0x0000000000580947 */ /* 0x000fea0003800000 */
        /* <DEDUP_REMOVED lines=9> */
[----:B------:R-:W-:Y:S01]  /*0a20*/  USHF.L.U32 UR4, UR4, 0x1, URZ ;  /* 0x0000000104047899 */ /* 0x000fe200080006ff */
[----:B------:R-:W-:Y:S01]  /*0a30*/  ELECT P0, URZ, PT ;  /* 0x0000000000ff782f */ /* 0x000fe20003800000 */
[----:B---3--:R-:W-:Y:S01]  /*0a40*/  ULEA UR6, UR6, UR7, 0x18 ;  /* 0x0000000706067291 */ /* 0x008fe2000f8ec0ff */
[----:B------:R-:W3:Y:S11]  /*0a50*/  FENCE.VIEW.ASYNC.S ;  /* 0x00000000000073c6 */ /* 0x000ef60000000000 */
[----:B---3--:R3:W4:Y:S01]  /*0a60*/  SYNCS.EXCH.64 URZ, [UR6+0x170], UR8 ;  /* 0x0001700806ff75b2 */ /* 0x0087220008000100 */
[----:B------:R3:W1:Y:S01]  /*0a70*/  SYNCS.EXCH.64 URZ, [UR6+0x190], UR4 ;  /* 0x0001900406ff75b2 */ /* 0x0006620008000100 */
[----:B------:R3:W1:Y:S01]  /*0a80*/  SYNCS.EXCH.64 URZ, [UR6+0x178], UR8 ;  /* 0x0001780806ff75b2 */ /* 0x0006620008000100 */
[----:B------:R3:W1:Y:S01]  /*0a90*/  SYNCS.EXCH.64 URZ, [UR6+0x198], UR4 ;  /* 0x0001980406ff75b2 */ /* 0x0006620008000100 */
[----:B------:R3:W1:Y:S01]  /*0aa0*/  SYNCS.EXCH.64 URZ, [UR6+0x180], UR8 ;  /* 0x0001800806ff75b2 */ /* 0x0006620008000100 */
[----:B------:R3:W1:Y:S01]  /*0ab0*/  SYNCS.EXCH.64 URZ, [UR6+0x1a0], UR4 ;  /* 0x0001a00406ff75b2 */ /* 0x0006620008000100 */
[----:B------:R3:W1:Y:S01]  /*0ac0*/  SYNCS.EXCH.64 URZ, [UR6+0x188], UR8 ;  /* 0x0001880806ff75b2 */ /* 0x0006620008000100 */
[----:B------:R3:W1:Y:S01]  /*0ad0*/  SYNCS.EXCH.64 URZ, [UR6+0x1a8], UR4 ;  /* 0x0001a80406ff75b2 */ /* 0x0006620008000100 */
[----:B------:R-:W-:Y:S01]  /*0ae0*/  NOP ;  /* 0x0000000000007918 */ /* 0x000fe20000000000 */
.L_x_11:
[----:B------:R-:W2:Y:S01]  /*0af0*/  SHFL.IDX PT, R2, R99, RZ, 0x1f ;  /* 0x00001fff63027589 */ /* 0x000ea200000e0000 */
[----:B------:R-:W-:Y:S01]  /*0b00*/  NOP ;  /* 0x0000000000007918 */ /* 0x000fe20000000000 */
[----:B--2---:R-:W-:-:S13]  /*0b10*/  ISETP.NE.AND P0, PT, R2, 0x3, PT ;  /* 0x000000030200780c */ /* 0x004fda0003f05270 */
[----:B------:R-:W-:Y:S05]  /*0b20*/  @P0 BRA `(.L_x_12) ;  /* 0x0000000000300947 */ /* 0x000fea0003800000 */
[----:B---3--:R-:W2:Y:S01]  /*0b30*/  S2UR UR5, SR_CgaCtaId ;  /* 0x00000000000579c3 */ /* 0x008ea20000008800 */
[----:B------:R-:W-:Y:S01]  /*0b40*/  UMOV UR6, 0x400 ;  /* 0x0000040000067882 */ /* 0x000fe20000000000 */
[----:B------:R-:W-:Y:S01]  /*0b50*/  UMOV UR4, 0x20 ;  /* 0x0000002000047882 */ /* 0x000fe20000000000 */
[----:B------:R-:W-:Y:S01]  /*0b60*/  ELECT P0, URZ, PT ;  /* 0x0000000000ff782f */ /* 0x000fe20003800000 */
[----:B--2---:R-:W-:Y:S02]  /*0b70*/  ULEA UR5, UR5, UR6, 0x18 ;  /* 0x0000000605057291 */ /* 0x004fe4000f8ec0ff */
[----:B------:R-:W-:-:S04]  /*0b80*/  UIADD3 UR6, UPT, UPT, -UR4, 0x100000, URZ ;  /* 0x0010000004067890 */ /* 0x000fc8000fffe1ff */
[----:B------:R-:W-:Y:S02]  /*0b90*/  USHF.L.U32 UR7, UR6, 0xb, URZ ;  /* 0x0000000b06077899 */ /* 0x000fe400080006ff */
[----:B------:R-:W-:Y:S01]  /*0ba0*/  USHF.L.U32 UR6, UR6, 0x1, URZ ;  /* 0x0000000106067899 */ /* 0x000fe200080006ff */
[----:B------:R-:W2:Y:S11]  /*0bb0*/  FENCE.VIEW.ASYNC.S ;  /* 0x00000000000073c6 */ /* 0x000eb60000000000 */
[----:B--2---:R2:W3:Y:S01]  /*0bc0*/  SYNCS.EXCH.64 URZ, [UR5+0x1b0], UR6 ;  /* 0x0001b00605ff75b2 */ /* 0x0044e20008000100 */
[----:B------:R2:W1:Y:S01]  /*0bd0*/  SYNCS.EXCH.64 URZ, [UR5+0x1b8], UR6 ;  /* 0x0001b80605ff75b2 */ /* 0x0004620008000100 */
[----:B------:R-:W-:Y:S01]  /*0be0*/  NOP ;  /* 0x0000000000007918 */ /* 0x000fe20000000000 */
.L_x_12:
[----:B------:R-:W4:Y:S01]  /*0bf0*/  SHFL.IDX PT, R2, R99, RZ, 0x1f ;  /* 0x00001fff63027589 */ /* 0x000f2200000e0000 */
[----:B------:R-:W-:Y:S01]  /*0c00*/  NOP ;  /* 0x0000000000007918 */ /* 0x000fe20000000000 */
[----:B----4-:R-:W-:-:S13]  /*0c10*/  ISETP.NE.AND P0, PT, R2, 0x4, PT ;  /* 0x000000040200780c */ /* 0x010fda0003f05270 */
[----:B------:R-:W-:Y:S05]  /*0c20*/  @P0 BRA `(.L_x_13) ;  /* 0x00000000004c0947 */ /* 0x000fea0003800000 */
[----:B--23--:R-:W2:Y:S01]  /*0c30*/  S2UR UR5, SR_CgaCtaId ;  /* 0x00000000000579c3 */ /* 0x00cea20000008800 */
[----:B------:R-:W-:Y:S01]  /*0c40*/  UMOV UR7, 0x1e0 ;  /* 0x000001e000077882 */ /* 0x000fe20000000000 */
[----:B------:R-:W-:Y:S01]  /*0c50*/  UMOV UR6, 0x400 ;  /* 0x0000040000067882 */ /* 0x000fe20000000000 */
[----:B------:R-:W-:Y:S01]  /*0c60*/  USEL UR7, UR7, 0x1a0, UP6 ;  /* 0x000001a007077887 */ /* 0x000fe2000b000000 */
[----:B------:R-:W-:Y:S01]  /*0c70*/  UMOV UR4, 0x1 ;  /* 0x0000000100047882 */ /* 0x000fe20000000000 */
[----:B------:R-:W-:Y:S01]  /*0c80*/  ELECT P0, URZ, PT ;  /* 0x0000000000ff782f */ /* 0x000fe20003800000 */
[----:B------:R-:W-:-:S04]  /*0c90*/  UIADD3 UR8, UPT, UPT, -UR4, 0x100000, URZ ;  /* 0x0010000004087890 */ /* 0x000fc8000fffe1ff */
[----:B------:R-:W-:Y:S02]  /*0ca0*/  USHF.L.U32 UR9, UR8, 0xb, URZ ;  /* 0x0000000b08097899 */ /* 0x000fe400080006ff */
[----:B------:R-:W-:Y:S02]  /*0cb0*/  USHF.L.U32 UR8, UR8, 0x1, URZ ;  /* 0x0000000108087899 */ /* 0x000fe400080006ff */
[----:B--2---:R-:W-:Y:S02]  /*0cc0*/  ULEA UR5, UR5, UR6, 0x18 ;  /* 0x0000000605057291 */ /* 0x004fe4000f8ec0ff */
[----:B------:R-:W-:-:S04]  /*0cd0*/  UIADD3 UR6, UPT, UPT, -UR7, 0x100000, URZ ;  /* 0x0010000007067890 */ /* 0x000fc8000fffe1ff */
[----:B------:R-:W-:Y:S02]  /*0ce0*/  USHF.L.U32 UR7, UR6, 0xb, URZ ;  /* 0x0000000b06077899 */ /* 0x000fe400080006ff */
[----:B------:R-:W-:Y:S01]  /*0cf0*/  USHF.L.U32 UR6, UR6, 0x1, URZ ;  /* 0x0000000106067899 */ /* 0x000fe200080006ff */
[----:B------:R-:W2:Y:S03]  /*0d00*/  FENCE.VIEW.ASYNC.S ;  /* 0x00000000000073c6 */ /* 0x000ea60000000000 */
[----:B--2---:R4:W2:Y:S08]  /*0d10*/  SYNCS.EXCH.64 URZ, [UR5+0x1c0], UR8 ;  /* 0x0001c00805ff75b2 */ /* 0x0048b00008000100 */
[----:B------:R4:W3:Y:S01]  /*0d20*/  SYNCS.EXCH.64 URZ, [UR5+0x1d0], UR6 ;  /* 0x0001d00605ff75b2 */ /* 0x0008e20008000100 */
[----:B------:R4:W1:Y:S01]  /*0d30*/  SYNCS.EXCH.64 URZ, [UR5+0x1c8], UR8 ;  /* 0x0001c80805ff75b2 */ /* 0x0008620008000100 */
[----:B------:R4:W1:Y:S02]  /*0d40*/  SYNCS.EXCH.64 URZ, [UR5+0x1d8], UR6 ;  /* 0x0001d80605ff75b2 */ /* 0x0008640008000100 */
[----:B----4-:R-:W-:Y:S01]  /*0d50*/  NOP ;  /* 0x0000000000007918 */ /* 0x010fe20000000000 */
.L_x_13:
[----:B------:R-:W4:Y:S01]  /*0d60*/  SHFL.IDX PT, R2, R99, RZ, 0x1f ;  /* 0x00001fff63027589 */ /* 0x000f2200000e0000 */
[----:B------:R-:W-:Y:S01]  /*0d70*/  NOP ;  /* 0x0000000000007918 */ /* 0x000fe20000000000 */
[----:B----4-:R-:W-:-:S13]  /*0d80*/  ISETP.NE.AND P0, PT, R2, 0x5, PT ;  /* 0x000000050200780c */ /* 0x010fda0003f05270 */
[----:B------:R-:W-:Y:S05]  /*0d90*/  @P0 BRA `(.L_x_14) ;  /* 0x0000000000480947 */ /* 0x000fea0003800000 */
[----:B--23--:R-:W2:Y:S01]  /*0da0*/  S2UR UR6, SR_CgaCtaId ;  /* 0x00000000000679c3 */ /* 0x00cea20000008800 */
        /* <DEDUP_REMOVED lines=10> */
[----:B--2---:R-:W-:Y:S01]  /*0e50*/  ULEA UR6, UR6, UR7, 0x18 ;  /* 0x0000000706067291 */ /* 0x004fe2000f8ec0ff */
[----:B------:R-:W2:Y:S11]  /*0e60*/  FENCE.VIEW.ASYNC.S ;  /* 0x00000000000073c6 */ /* 0x000eb60000000000 */
[----:B--2---:R4:W2:Y:S01]  /*0e70*/  SYNCS.EXCH.64 URZ, [UR6+0x1e0], UR8 ;  /* 0x0001e00806ff75b2 */ /* 0x0048a20008000100 */
[----:B------:R4:W3:Y:S01]  /*0e80*/  SYNCS.EXCH.64 URZ, [UR6+0x1f0], UR4 ;  /* 0x0001f00406ff75b2 */ /* 0x0008e20008000100 */
[----:B------:R4:W1:Y:S01]  /*0e90*/  SYNCS.EXCH.64 URZ, [UR6+0x1e8], UR8 ;  /* 0x0001e80806ff75b2 */ /* 0x0008620008000100 */
[----:B------:R4:W1:Y:S02]  /*0ea0*/  SYNCS.EXCH.64 URZ, [UR6+0x1f8], UR4 ;  /* 0x0001f80406ff75b2 */ /* 0x0008640008000100 */
[----:B----4-:R-:W-:Y:S01]  /*0eb0*/  NOP ;  /* 0x0000000000007918 */ /* 0x010fe20000000000 */
.L_x_14:
[----:B------:R-:W4:Y:S01]  /*0ec0*/  SHFL.IDX PT, R2, R99, RZ, 0x1f ;  /* 0x00001fff63027589 */ /* 0x000f2200000e0000 */
[----:B------:R-:W1:Y:S01]  /*0ed0*/  S2UR UR37, SR_CgaCtaId ;  /* 0x00000000002579c3 */ /* 0x000e620000008800 */
[----:B------:R-:W-:Y:S01]  /*0ee0*/  NOP ;  /* 0x0000000000007918 */ /* 0x000fe20000000000 */
[----:B----4-:R-:W-:-:S13]  /*0ef0*/  ISETP.NE.AND P0, PT, R2, 0x3, PT ;  /* 0x000000030200780c */ /* 0x010fda0003f05270 */
[----:B-1----:R-:W-:Y:S05]  /*0f00*/  @P0 BRA `(.L_x_15) ;  /* 0x0000000000340947 */ /* 0x002fea0003800000 */
[----:B--23--:R-:W-:Y:S01]  /*0f10*/  UMOV UR5, 0x400 ;  /* 0x0000040000057882 */ /* 0x00cfe20000000000 */
[----:B------:R-:W-:Y:S01]  /*0f20*/  UMOV UR4, 0x20 ;  /* 0x0000002000047882 */ /* 0x000fe20000000000 */
[----:B------:R-:W-:Y:S02]  /*0f30*/  ULEA UR5, UR37, UR5, 0x18 ;  /* 0x0000000525057291 */ /* 0x000fe4000f8ec0ff */
[----:B------:R-:W-:-:S04]  /*0f40*/  UIADD3 UR6, UPT, UPT, -UR4, 0x100000, URZ ;  /* 0x0010000004067890 */ /* 0x000fc8000fffe1ff */
[----:B------:R-:W-:Y:S02]  /*0f50*/  USHF.L.U32 UR7, UR6, 0xb, URZ ;  /* 0x0000000b06077899 */ /* 0x000fe400080006ff */
[----:B------:R-:W-:Y:S01]  /*0f60*/  USHF.L.U32 UR6, UR6, 0x1, URZ ;  /* 0x0000000106067899 */ /* 0x000fe200080006ff */
[----:B------:R-:W-:Y:S01]  /*0f70*/  ELECT P0, URZ, PT ;  /* 0x0000000000ff782f */ /* 0x000fe20003800000 */
[----:B------:R-:W1:Y:S10]  /*0f80*/  FENCE.VIEW.ASYNC.S ;  /* 0x00000000000073c6 */ /* 0x000e740000000000 */
[----:B-1----:R1:W4:Y:S01]  /*0f90*/  SYNCS.EXCH.64 URZ, [UR5+0x200], UR6 ;  /* 0x0002000605ff75b2 */ /* 0x0023220008000100 */
[----:B------:R1:W2:Y:S01]  /*0fa0*/  SYNCS.EXCH.64 URZ, [UR5+0x210], UR6 ;  /* 0x0002100605ff75b2 */ /* 0x0002a20008000100 */
[----:B------:R1:W3:Y:S01]  /*0fb0*/  SYNCS.EXCH.64 URZ, [UR5+0x208], UR6 ;  /* 0x0002080605ff75b2 */ /* 0x0002e20008000100 */
[----:B------:R1:W1:Y:S01]  /*0fc0*/  SYNCS.EXCH.64 URZ, [UR5+0x218], UR6 ;  /* 0x0002180605ff75b2 */ /* 0x0002620008000100 */
[----:B------:R-:W-:Y:S01]  /*0fd0*/  NOP ;  /* 0x0000000000007918 */ /* 0x000fe20000000000 */
.L_x_15:
[----:B---3--:R-:W3:Y:S01]  /*0fe0*/  LDCU UR4, c[0x0][0x36c] ;  /* 0x00006d80ff0477ac */ /* 0x008ee20008000800 */
[----:B------:R-:W-:Y:S01]  /*0ff0*/  ISETP.NE.OR P5, PT, R0, 0x2, !P5 ;  /* 0x000000020000780c */ /* 0x000fe20006fa5670 */
[----:B------:R-:W-:Y:S01]  /*1000*/  NOP ;  /* 0x0000000000007918 */ /* 0x000fe20000000000 */
[----:B------:R-:W-:Y:S01]  /*1010*/  LOP3.LUT R2, R3, 0x1f, RZ, 0xc0, !PT ;  /* 0x0000001f03027812 */ /* 0x000fe200078ec0ff */
[----:B------:R-:W-:Y:S02]  /*1020*/  UISETP.NE.AND UP4, UPT, UR12, 0x2, UPT ;  /* 0x000000020c00788c */ /* 0x000fe4000bf85270 */
[----:B------:R-:W-:Y:S02]  /*1030*/  UISETP.NE.AND UP3, UPT, UR12, URZ, UPT ;  /* 0x000000ff0c00728c */ /* 0x000fe4000bf65270 */
[----:B---3--:R-:W-:-:S09]  /*1040*/  UISETP.EQ.U32.AND UP1, UPT, UR4, 0x1, UPT ;  /* 0x000000010400788c */ /* 0x008fd2000bf22070 */
[----:B------:R-:W-:Y:S05]  /*1050*/  BRA.U !UP1, `(.L_x_16) ;  /* 0x0000000109087547 */ /* 0x000fea000b800000 */
[----:B-12-4-:R-:W-:Y:S01]  /*1060*/  UCGABAR_ARV ;  /* 0x00000000000079c7 */ /* 0x016fe20008000000 */
[----:B------:R-:W-:Y:S05]  /*1070*/  BRA `(.L_x_17) ;  /* 0x0000000000047947 */ /* 0x000fea0003800000 */
.L_x_16:
[----:B-12-4-:R-:W-:Y:S01]  /*1080*/  NOP ;  /* 0x0000000000007918 */ /* 0x016fe20000000000 */
.L_x_17:
[----:B------:R-:W1:Y:S01]  /*1090*/  S2UR UR27, SR_CTAID.X ;  /* 0x00000000001b79c3 */ /* 0x000e620000002500 */
[----:B------:R-:W-:-:S05]  /*10a0*/  CS2R.32 R43, SR_CgaSize ;  /* 0x00000000002b7805 */ /* 0x000fca0000008a00 */
[----:B------:R-:W-:-:S05]  /*10b0*/  IMAD R43, R43, -0xa0, RZ ;  /* 0xffffff602b2b7824 */ /* 0x000fca00078e02ff */
[----:B------:R-:W-:-:S14]  /*10c0*/  R2UR UR5, R43 ;  /* 0x000000002b0572ca */ /* 0x000fdc00000e0000 */
[----:B------:R-:W2:Y:S01]  /*10d0*/  LDCU UR5, c[0x0][UR5+0x2b0] ;  /* 0x00005600050577ac */ /* 0x000ea20008000800 */
[----:B------:R-:W-:-:S05]  /*10e0*/  CS2R.32 R43, SR_CgaSize ;  /* 0x00000000002b7805 */ /* 0x000fca0000008a00 */
[----:B------:R-:W-:-:S05]  /*10f0*/  IMAD R43, R43, -0xa0, RZ ;  /* 0xffffff602b2b7824 */ /* 0x000fca00078e02ff */
[----:B------:R-:W-:-:S14]  /*1100*/  R2UR UR4, R43 ;  /* 0x000000002b0472ca */ /* 0x000fdc00000e0000 */
[----:B------:R-:W3:Y:S01]  /*1110*/  LDCU UR4, c[0x0][UR4+0x2b4] ;  /* 0x00005680040477ac */ /* 0x000ee20008000800 */
[----:B------:R-:W4:Y:S01]  /*1120*/  S2UR UR11, SR_CTAID.Y ;  /* 0x00000000000b79c3 */ /* 0x000f220000002600 */
[----:B------:R-:W-:Y:S02]  /*1130*/  USHF.L.U32 UR14, UR37, 0x8, URZ ;  /* 0x00000008250e7899 */ /* 0x000fe400080006ff */
[----:B------:R-:W-:Y:S02]  /*1140*/  USHF.L.U32 UR15, UR37, 0xb, URZ ;  /* 0x0000000b250f7899 */ /* 0x000fe400080006ff */
[----:B------:R-:W-:Y:S01]  /*1150*/  ULOP3.LUT UR14, UR14, 0x100, URZ, 0xc0, !UPT ;  /* 0x000001000e0e7892 */ /* 0x000fe2000f8ec0ff */
[----:B------:R-:W3:Y:S02]  /*1160*/  LDCU UR18, c[0x0][0xf24] ;  /* 0x0001e480ff1277ac */ /* 0x000ee40008000800 */
[----:B------:R-:W3:Y:S01]  /*1170*/  LDC R43, c[0x0][0xf24] ;  /* 0x0003c900ff2b7b82 */ /* 0x000ee20000000800 */
[----:B------:R-:W3:Y:S01]  /*1180*/  LDCU UR13, c[0x0][0xf30] ;  /* 0x0001e600ff0d77ac */ /* 0x000ee20008000800 */
[----:B------:R-:W-:Y:S01]  /*1190*/  ULOP3.LUT UR15, UR15, 0x800, URZ, 0xc0, !UPT ;  /* 0x000008000f0f7892 */ /* 0x000fe2000f8ec0ff */
[----:B-1----:R-:W-:Y:S01]  /*11a0*/  I2FP.F32.U32 R4, UR27 ;  /* 0x0000001b00047c45 */ /* 0x002fe20008201000 */
[----:B------:R-:W-:-:S04]  /*11b0*/  USHF.R.U32.HI UR10, URZ, 0x1, UR14 ;  /* 0x00000001ff0a7899 */ /* 0x000fc8000801160e */
[----:B--2---:R-:W-:Y:S01]  /*11c0*/  FMUL R4, R4, UR5 ;  /* 0x0000000504047c20 */ /* 0x004fe20008400000 */
[----:B------:R-:W-:-:S05]  /*11d0*/  CS2R.32 R0, SR_CgaSize ;  /* 0x0000000000007805 */ /* 0x000fca0000008a00 */
[----:B------:R-:W-:-:S05]  /*11e0*/  IMAD R0, R0, -0xa0, RZ ;  /* 0xffffff6000007824 */ /* 0x000fca00078e02ff */
[----:B------:R-:W-:-:S14]  /*11f0*/  R2UR UR5, R0 ;  /* 0x00000000000572ca */ /* 0x000fdc00000e0000 */
[----:B------:R-:W1:Y:S01]  /*1200*/  LDCU UR5, c[0x0][UR5+0x2a0] ;  /* 0x00005400050577ac */ /* 0x000e620008000800 */
[----:B----4-:R-:W-:Y:S01]  /*1210*/  I2FP.F32.U32 R0, UR11 ;  /* 0x0000000b00007c45 */ /* 0x010fe20008201000 */
[----:B------:R-:W2:Y:S04]  /*1220*/  F2I.U32.TRUNC.NTZ R4, R4 ;  /* 0x0000000400047305 */ /* 0x000ea8000020f000 */
[----:B---3--:R-:W-:Y:S01]  /*1230*/  FMUL R0, R0, UR4 ;  /* 0x0000000400007c20 */ /* 0x008fe20008400000 */
[----:B------:R-:W-:-:S06]  /*1240*/  RPCMOV.32 Rpc.LO, R2 ;  /* 0x0000000200007352 */ /* 0x000fcc0000000000 */
[----:B------:R-:W-:-:S05]  /*1250*/  CS2R.32 R2, SR_CgaSize ;  /* 0x0000000000027805 */ /* 0x000fca0000008a00 */
[----:B------:R-:W-:-:S05]  /*1260*/  IMAD R2, R2, -0xa0, RZ ;  /* 0xffffff6002027824 */ /* 0x000fca00078e02ff */
[----:B------:R-:W-:Y:S02]  /*1270*/  R2UR UR4, R2 ;  /* 0x00000000020472ca */ /* 0x000fe400000e0000 */
[----:B------:R-:W-:-:S12]  /*1280*/  RPCMOV.32 R2, Rpc.LO ;  /* 0x0000000000027353 */ /* 0x000fd80000000000 */
[----:B------:R-:W3:Y:S01]  /*1290*/  LDCU UR4, c[0x0][UR4+0x2a4] ;  /* 0x00005480040477ac */ /* 0x000ee20008000800 */
[----:B------:R-:W4:Y:S01]  /*12a0*/  F2I.U32.TRUNC.NTZ R0, R0 ;  /* 0x0000000000007305 */ /* 0x000f22000020f000 */
[----:B--2---:R-:W-:Y:S02]  /*12b0*/  R2UR UR39, R4 ;  /* 0x00000000042772ca */ /* 0x004fe400000e0000 */
[----:B----4-:R-:W-:Y:S02]  /*12c0*/  R2UR UR38, R0 ;  /* 0x00000000002672ca */ /* 0x010fe400000e0000 */
[----:B------:R-:W-:-:S09]  /*12d0*/  PRMT R0, RZ, 0x7610, R0 ;  /* 0x00007610ff007816 */ /* 0x000fd20000000000 */
[----:B------:R-:W-:-:S04]  /*12e0*/  UIADD3 UR39, UPT, UPT, -UR39, URZ, URZ ;  /* 0x000000ff27277290 */ /* 0x000fc8000fffe1ff */
[----:B-1----:R-:W-:Y:S02]  /*12f0*/  UIMAD UR39, UR5, UR39, UR27 ;  /* 0x00000027052772a4 */ /* 0x002fe4000f8e021b */
[----:B------:R-:W-:-:S04]  /*1300*/  UIADD3 UR38, UPT, UPT, -UR38, URZ, URZ ;  /* 0x000000ff26267290 */ /* 0x000fc8000fffe1ff */
[----:B---3--:R-:W-:Y:S01]  /*1310*/  UIMAD UR38, UR4, UR38, UR11 ;  /* 0x00000026042672a4 */ /* 0x008fe2000f8e020b */
[----:B------:R-:W-:Y:S11]  /*1320*/  BRA.U UP3, `(.L_x_18) ;  /* 0x0000000103247547 */ /* 0x000ff6000b800000 */
[----:B------:R-:W-:-:S04]  /*1330*/  UISETP.NE.AND UP2, UPT, UR38, URZ, UPT ;  /* 0x000000ff2600728c */ /* 0x000fc8000bf45270 */
[----:B------:R-:W-:-:S04]  /*1340*/  UISETP.EQ.OR UP2, UPT, UR39, URZ, !UP2 ;  /* 0x000000ff2700728c */ /* 0x000fc8000d742670 */
[----:B------:R-:W-:Y:S02]  /*1350*/  USEL UR5, URZ, 0x1, !UP2 ;  /* 0x00000001ff057887 */ /* 0x000fe4000d000000 */
[----:B------:R-:W-:-:S04]  /*1360*/  UISETP.NE.AND UP2, UPT, UR38, URZ, UPT ;  /* 0x000000ff2600728c */ /* 0x000fc8000bf45270 */
[----:B------:R-:W-:Y:S02]  /*1370*/  USEL UR4, URZ, 0x2, UP2 ;  /* 0x00000002ff047887 */ /* 0x000fe40009000000 */
[----:B------:R-:W-:-:S04]  /*1380*/  UISETP.NE.AND UP2, UPT, UR39, 0x1, UPT ;  /* 0x000000012700788c */ /* 0x000fc8000bf45270 */
[----:B------:R-:W-:-:S04]  /*1390*/  USEL UR4, UR4, 0x2, UP2 ;  /* 0x0000000204047887 */ /* 0x000fc80009000000 */
[----:B------:R-:W-:-:S06]  /*13a0*/  UIADD3 UR4, UPT, UPT, UR5, UR4, URZ ;  /* 0x0000000405047290 */ /* 0x000fcc000fffe0ff */
[----:B------:R-:W-:-:S07]  /*13b0*/  MOV R0, UR4 ;  /* 0x0000000400007c02 */ /* 0x000fce0008000f00 */
.L_x_18:
[----:B------:R-:W1:Y:S01]  /*13c0*/  S2UR UR44, SR_CTAID.Z ;  /* 0x00000000002c79c3 */ /* 0x000e620000002700 */
[----:B------:R-:W-:-:S09]  /*13d0*/  UISETP.GE.AND UP2, UPT, UR18, 0x1, UPT ;  /* 0x000000011200788c */ /* 0x000fd2000bf46270 */
[----:B------:R-:W-:Y:S05]  /*13e0*/  BRA.U !UP2, `(.L_x_19) ;  /* 0x000000010ac07547 */ /* 0x000fea000b800000 */
[----:B------:R-:W2:Y:S01]  /*13f0*/  LDCU.128 UR4, c[0x0][0xf10] ;  /* 0x0001e200ff0477ac */ /* 0x000ea20008000c00 */
[----:B------:R-:W3:Y:S01]  /*1400*/  LDCU UR17, c[0x0][0xf0c] ;  /* 0x0001e180ff1177ac */ /* 0x000ee20008000800 */
[----:B------:R-:W4:Y:S01]  /*1410*/  LDCU UR20, c[0x0][0x370] ;  /* 0x00006e00ff1477ac */ /* 0x000f220008000800 */
[----:B------:R-:W1:Y:S01]  /*1420*/  LDCU UR19, c[0x0][0x374] ;  /* 0x00006e80ff1377ac */ /* 0x000e620008000800 */
[----:B------:R-:W1:Y:S01]  /*1430*/  LDCU UR16, c[0x0][0xf20] ;  /* 0x0001e400ff1077ac */ /* 0x000e620008000800 */
[----:B--2---:R-:W-:Y:S02]  /*1440*/  UIMAD.WIDE.U32 UR8, UR27, UR4, URZ ;  /* 0x000000041b0872a5 */ /* 0x004fe4000f8e00ff */
[----:B---3--:R-:W-:Y:S02]  /*1450*/  UISETP.NE.AND UP2, UPT, UR17, 0x1, UPT ;  /* 0x000000011100788c */ /* 0x008fe4000bf45270 */
[----:B------:R-:W-:Y:S02]  /*1460*/  UIMAD.WIDE.U32 UR22, UR11, UR7, URZ ;  /* 0x000000070b1672a5 */ /* 0x000fe4000f8e00ff */
[----:B----4-:R-:W-:-:S02]  /*1470*/  UIMAD.WIDE.U32 UR24, UR20, UR4, URZ ;  /* 0x00000004141872a5 */ /* 0x010fc4000f8e00ff */
[----:B------:R-:W-:-:S03]  /*1480*/  USHF.R.U32.HI UR4, URZ, UR5, UR9 ;  /* 0x00000005ff047299 */ /* 0x000fc60008011609 */
[----:B------:R-:W2:Y:S02]  /*1490*/  LDCU.64 UR8, c[0x0][0xf28] ;  /* 0x0001e500ff0877ac */ /* 0x000ea40008000a00 */
[----:B------:R-:W-:Y:S01]  /*14a0*/  UMOV UR21, UR25 ;  /* 0x0000001900157c82 */ /* 0x000fe20008000000 */
[----:B------:R-:W-:Y:S02]  /*14b0*/  USEL UR4, UR27, UR4, !UP2 ;  /* 0x000000041b047287 */ /* 0x000fe4000d000000 */
[----:B------:R-:W-:Y:S02]  /*14c0*/  @UP2 USHF.R.U32.HI UR20, URZ, UR5, UR21 ;  /* 0x00000005ff142299 */ /* 0x000fe40008011615 */
[----:B------:R-:W-:Y:S02]  /*14d0*/  UISETP.NE.AND UP2, UPT, UR6, 0x1, UPT ;  /* 0x000000010600788c */ /* 0x000fe4000bf45270 */
[----:B-1----:R-:W-:Y:S02]  /*14e0*/  UIMAD.WIDE.U32 UR24, UR19, UR7, URZ ;  /* 0x00000007131872a5 */ /* 0x002fe4000f8e00ff */
[----:B------:R-:W-:-:S04]  /*14f0*/  USHF.R.U32.HI UR5, URZ, UR16, UR23 ;  /* 0x00000010ff057299 */ /* 0x000fc80008011617 */
[----:B------:R-:W-:Y:S02]  /*1500*/  USEL UR5, UR11, UR5, !UP2 ;  /* 0x000000050b057287 */ /* 0x000fe4000d000000 */
[----:B--2---:R-:W-:Y:S02]  /*1510*/  UIMAD.WIDE.U32 UR22, UR20, UR8, URZ ;  /* 0x00000008141672a5 */ /* 0x004fe4000f8e00ff */
[----:B------:R-:W-:Y:S02]  /*1520*/  @UP2 USHF.R.U32.HI UR19, URZ, UR16, UR25 ;  /* 0x00000010ff132299 */ /* 0x000fe40008011619 */
[----:B------:R-:W-:Y:S02]  /*1530*/  UISETP.NE.AND UP2, UPT, UR18, 0x1, UPT ;  /* 0x000000011200788c */ /* 0x000fe4000bf45270 */
[----:B------:R-:W-:Y:S02]  /*1540*/  UIMAD.WIDE.U32 UR24, UR19, UR8, URZ ;  /* 0x00000008131872a5 */ /* 0x000fe4000f8e00ff */
[----:B------:R-:W-:-:S04]  /*1550*/  UIADD3 UR16, UPT, UPT, -UR4, URZ, URZ ;  /* 0x000000ff04107290 */ /* 0x000fc8000fffe1ff */
[----:B------:R-:W-:Y:S01]  /*1560*/  UIMAD UR16, UR17, UR16, UR27 ;  /* 0x00000010111072a4 */ /* 0x000fe2000f8e021b */
[----:B------:R-:W-:Y:S02]  /*1570*/  UMOV UR7, UR25 ;  /* 0x0000001900077c82 */ /* 0x000fe40008000000 */
[----:B------:R-:W-:Y:S02]  /*1580*/  @UP2 USHF.R.U32.HI UR20, URZ, UR9, UR23 ;  /* 0x00000009ff142299 */ /* 0x000fe40008011617 */
[----:B------:R-:W-:Y:S02]  /*1590*/  @UP2 USHF.R.U32.HI UR19, URZ, UR9, UR7 ;  /* 0x00000009ff132299 */ /* 0x000fe40008011607 */
[----:B------:R-:W-:Y:S02]  /*15a0*/  UIMAD UR7, UR20, UR18, URZ ;  /* 0x00000012140772a4 */ /* 0x000fe4000f8e02ff */
[----:B------:R-:W-:Y:S02]  /*15b0*/  UIMAD UR19, UR19, UR18, URZ ;  /* 0x00000012131372a4 */ /* 0x000fe4000f8e02ff */
[----:B------:R-:W-:-:S02]  /*15c0*/  UIMAD.WIDE.U32 UR24, UR5, UR8, URZ ;  /* 0x00000008051872a5 */ /* 0x000fc4000f8e00ff */
[----:B------:R-:W-:Y:S02]  /*15d0*/  UISETP.GE.AND UP5, UPT, UR5, UR19, UPT ;  /* 0x000000130500728c */ /* 0x000fe4000bfa6270 */
[----:B------:R-:W-:Y:S02]  /*15e0*/  UIMAD.WIDE.U32 UR22, UR4, UR8, URZ ;  /* 0x00000008041672a5 */ /* 0x000fe4000f8e00ff */
[----:B------:R-:W-:-:S03]  /*15f0*/  UISETP.GE.OR UP5, UPT, UR4, UR7, UP5 ;  /* 0x000000070400728c */ /* 0x000fc6000afa6670 */
[----:B------:R-:W-:Y:S02]  /*1600*/  UMOV UR7, UR25 ;  /* 0x0000001900077c82 */ /* 0x000fe40008000000 */
[----:B------:R-:W-:-:S04]  /*1610*/  USHF.R.U32.HI UR7, URZ, UR9, UR7 ;  /* 0x00000009ff077299 */ /* 0x000fc80008011607 */
[----:B------:R-:W-:Y:S02]  /*1620*/  USEL UR7, UR5, UR7, !UP2 ;  /* 0x0000000705077287 */ /* 0x000fe4000d000000 */
[----:B------:R-:W-:Y:S02]  /*1630*/  @!UP5 USHF.R.U32.HI UR19, URZ, UR9, UR23 ;  /* 0x00000009ff13d299 */ /* 0x000fe40008011617 */
[----:B------:R-:W-:Y:S02]  /*1640*/  UIADD3 UR8, UPT, UPT, -UR7, URZ, URZ ;  /* 0x000000ff07087290 */ /* 0x000fe4000fffe1ff */
[----:B------:R-:W-:Y:S02]  /*1650*/  @!UP5 USEL UR19, UR4, UR19, !UP2 ;  /* 0x000000130413d287 */ /* 0x000fe4000d000000 */
[----:B------:R-:W-:Y:S02]  /*1660*/  UIMAD UR8, UR18, UR8, UR5 ;  /* 0x00000008120872a4 */ /* 0x000fe4000f8e0205 */
[----:B------:R-:W-:-:S02]  /*1670*/  UIADD3 UR9, UPT, UPT, -UR5, URZ, URZ ;  /* 0x000000ff05097290 */ /* 0x000fc4000fffe1ff */
[----:B------:R-:W-:Y:S02]  /*1680*/  @!UP5 UIMAD UR8, UR8, UR20, UR19 ;  /* 0x000000140808d2a4 */ /* 0x000fe4000f8e0213 */
[----:B------:R-:W-:Y:S02]  /*1690*/  @!UP5 UIADD3 UR7, UPT, UPT, UR7, -UR19, URZ ;  /* 0x800000130707d290 */ /* 0x000fe4000fffe0ff */
[----:B------:R-:W-:Y:S02]  /*16a0*/  UIMAD UR9, UR6, UR9, UR11 ;  /* 0x00000009060972a4 */ /* 0x000fe4000f8e020b */
[----:B------:R-:W-:-:S03]  /*16b0*/  @!UP5 UIMAD UR5, UR7, UR18, UR4 ;  /* 0x000000120705d2a4 */ /* 0x000fc6000f8e0204 */
[----:B------:R-:W-:Y:S01]  /*16c0*/  @!UP5 UMOV UR4, UR8 ;  /* 0x000000080004dc82 */ /* 0x000fe20008000000 */
[----:B------:R-:W-:Y:S02]  /*16d0*/  UIMAD UR11, UR5, UR6, UR9 ;  /* 0x00000006050b72a4 */ /* 0x000fe4000f8e0209 */
[----:B------:R-:W-:-:S12]  /*16e0*/  UIMAD UR27, UR4, UR17, UR16 ;  /* 0x00000011041b72a4 */ /* 0x000fd8000f8e0210 */
.L_x_19:
[----:B------:R-:W-:-:S09]  /*16f0*/  UISETP.NE.AND UP2, UPT, UR13, 0x1, UPT ;  /* 0x000000010d00788c */ /* 0x000fd2000bf45270 */
[----:B------:R-:W-:Y:S05]  /*1700*/  BRA.U UP2, `(.L_x_20) ;  /* 0x0000000102407547 */ /* 0x000fea000b800000 */
[----:B------:R-:W2:Y:S01]  /*1710*/  LDCU.128 UR4, c[0x0][0xf10] ;  /* 0x0001e200ff0477ac */ /* 0x000ea20008000c00 */
[----:B------:R-:W3:Y:S01]  /*1720*/  LDCU UR9, c[0x0][0xf0c] ;  /* 0x0001e180ff0977ac */ /* 0x000ee20008000800 */
[----:B------:R-:W4:Y:S01]  /*1730*/  LDCU UR8, c[0x0][0xf20] ;  /* 0x0001e400ff0877ac */ /* 0x000f220008000800 */
[----:B--2---:R-:W-:Y:S02]  /*1740*/  UIMAD.WIDE.U32 UR18, UR27, UR4, URZ ;  /* 0x000000041b1272a5 */ /* 0x004fe4000f8e00ff */
[----:B------:R-:W-:Y:S02]  /*1750*/  UIMAD.WIDE.U32 UR16, UR11, UR7, URZ ;  /* 0x000000070b1072a5 */ /* 0x000fe4000f8e00ff */
[----:B---3--:R-:W-:-:S03]  /*1760*/  UISETP.NE.AND UP2, UPT, UR9, 0x1, UPT ;  /* 0x000000010900788c */ /* 0x008fc6000bf45270 */
[----:B------:R-:W-:Y:S02]  /*1770*/  UMOV UR7, UR19 ;  /* 0x0000001300077c82 */ /* 0x000fe40008000000 */
[----:B------:R-:W-:Y:S02]  /*1780*/  USHF.R.U32.HI UR4, URZ, UR5, UR7 ;  /* 0x00000005ff047299 */ /* 0x000fe40008011607 */
[----:B----4-:R-:W-:Y:S02]  /*1790*/  USHF.R.U32.HI UR5, URZ, UR8, UR17 ;  /* 0x00000008ff057299 */ /* 0x010fe40008011611 */
[----:B------:R-:W-:Y:S02]  /*17a0*/  USEL UR4, UR27, UR4, !UP2 ;  /* 0x000000041b047287 */ /* 0x000fe4000d000000 */
[----:B------:R-:W-:-:S04]  /*17b0*/  UISETP.NE.AND UP2, UPT, UR6, 0x1, UPT ;  /* 0x000000010600788c */ /* 0x000fc8000bf45270 */
[----:B------:R-:W-:-:S04]  /*17c0*/  USEL UR5, UR11, UR5, !UP2 ;  /* 0x000000050b057287 */ /* 0x000fc8000d000000 */
[----:B------:R-:W-:Y:S02]  /*17d0*/  UIADD3 UR7, UPT, UPT, UR4, -UR5, URZ ;  /* 0x8000000504077290 */ /* 0x000fe4000fffe0ff */
[----:B------:R-:W-:Y:S02]  /*17e0*/  UIADD3 UR4, UPT, UPT, -UR4, UR5, URZ ;  /* 0x0000000504047290 */ /* 0x000fe4000fffe1ff */
[----:B------:R-:W-:Y:S02]  /*17f0*/  UIMAD UR11, UR7, UR6, UR11 ;  /* 0x00000006070b72a4 */ /* 0x000fe4000f8e020b */
[----:B------:R-:W-:-:S12]  /*1800*/  UIMAD UR27, UR4, UR9, UR27 ;  /* 0x00000009041b72a4 */ /* 0x000fd8000f8e021b */
.L_x_20:
[----:B------:R-:W-:Y:S01]  /*1810*/  UISETP.NE.AND UP2, UPT, UR12, 0x2, UPT ;  /* 0x000000020c00788c */ /* 0x000fe2000bf45270 */
[----:B------:R-:W-:Y:S09]  /*1820*/  BRA.U !UP1, `(.L_x_21) ;  /* 0x00000001090c7547 */ /* 0x000ff2000b800000 */
[----:B------:R-:W-:Y:S01]  /*1830*/  UCGABAR_WAIT ;  /* 0x0000000000007dc7 */ /* 0x000fe20008000000 */
[----:B------:R-:W-:Y:S01]  /*1840*/  CCTL.IVALL ;  /* 0x00000000ff00798f */ /* 0x000fe20002000000 */
[----:B------:R-:W-:Y:S05]  /*1850*/  BRA `(.L_x_22) ;  /* 0x0000000000047947 */ /* 0x000fea0003800000 */
.L_x_21:
[----:B------:R-:W-:Y:S06]  /*1860*/  BAR.SYNC.DEFER_BLOCKING 0x0 ;  /* 0x0000000000007b1d */ /* 0x000fec0000010000 */
.L_x_22:
[----:B------:R-:W-:Y:S05]  /*1870*/  BRA.U UP2, `(.L_x_23) ;  /* 0x0000001d02e87547 */ /* 0x000fea000b800000 */
[----:B------:R-:W2:Y:S01]  /*1880*/  LDCU UR30, c[0x0][0x38c] ;  /* 0x00007180ff1e77ac */ /* 0x000ea20008000800 */
[----:B------:R-:W3:Y:S01]  /*1890*/  LDC R8, c[0x0][0x370] ;  /* 0x0000dc00ff087b82 */ /* 0x000ee20000000800 */
[----:B------:R-:W-:Y:S01]  /*18a0*/  PLOP3.LUT P1, PT, PT, PT, UP6, 0x80, 0x8 ;  /* 0x000000000008781c */ /* 0x000fe20003f2f068 */
[----:B------:R-:W-:Y:S01]  /*18b0*/  IMAD.MOV.U32 R15, RZ, RZ, 0x1 ;  /* 0x00000001ff0f7424 */ /* 0x000fe200078e00ff */
[----:B------:R-:W-:Y:S01]  /*18c0*/  USHF.L.U32 UR22, UR37, 0x6, URZ ;  /* 0x0000000625167899 */ /* 0x000fe200080006ff */
[----:B------:R-:W-:Y:S01]  /*18d0*/  ISETP.EQ.OR P4, PT, R2, RZ, P5 ;  /* 0x000000ff0200720c */ /* 0x000fe20002f82670 */
[----:B------:R-:W-:Y:S01]  /*18e0*/  UISETP.NE.AND UP0, UPT, UR12, URZ, UPT ;  /* 0x000000ff0c00728c */ /* 0x000fe2000bf05270 */
[----:B------:R-:W-:Y:S01]  /*18f0*/  PLOP3.LUT P1, PT, P1, PT, PT, 0x8, 0x80 ;  /* 0x000000000080781c */ /* 0x000fe20000f2e170 */
[----:B------:R-:W-:Y:S01]  /*1900*/  USEL UR6, URZ, 0x1, UP4 ;  /* 0x00000001ff067887 */ /* 0x000fe2000a000000 */
[----:B------:R-:W4:Y:S01]  /*1910*/  LDC R0, c[0x0][0x374] ;  /* 0x0000dd00ff007b82 */ /* 0x000f220000000800 */
[----:B------:R-:W-:Y:S01]  /*1920*/  IMAD.MOV.U32 R14, RZ, RZ, RZ ;  /* 0x000000ffff0e7224 */ /* 0x000fe200078e00ff */
[----:B------:R-:W-:Y:S01]  /*1930*/  CS2R R12, SRZ ;  /* 0x00000000000c7805 */ /* 0x000fe2000001ff00 */
[----:B------:R-:W-:Y:S01]  /*1940*/  IMAD.MOV.U32 R11, RZ, RZ, 0x1 ;  /* 0x00000001ff0b7424 */ /* 0x000fe200078e00ff */
[----:B------:R-:W1:Y:S01]  /*1950*/  LDCU.64 UR46, c[0x0][0x348] ;  /* 0x00006900ff2e77ac */ /* 0x000e620008000a00 */
[----:B------:R-:W-:-:S02]  /*1960*/  ULOP3.LUT UR22, UR22, 0x40, URZ, 0xe2, !UPT ;  /* 0x0000004016167892 */ /* 0x000fc4000f8ee2ff */
[----:B--2---:R-:W-:Y:S02]  /*1970*/  UIADD3 UR4, UPT, UPT, UR30, 0x3f, URZ ;  /* 0x0000003f1e047890 */ /* 0x004fe4000fffe0ff */
[----:B------:R-:W-:Y:S02]  /*1980*/  USEL UR6, UR6, 0x2, UP0 ;  /* 0x0000000206067887 */ /* 0x000fe40008000000 */
[----:B------:R-:W-:Y:S01]  /*1990*/  USHF.R.S32.HI UR45, URZ, 0x1f, UR4 ;  /* 0x0000001fff2d7899 */ /* 0x000fe20008011404 */
[----:B------:R-:W-:-:S03]  /*19a0*/  UMOV UR7, URZ ;  /* 0x000000ff00077c82 */ /* 0x000fc60008000000 */
[----:B------:R-:W-:Y:S02]  /*19b0*/  ULEA.HI UR45, UR45, UR4, URZ, 0x6 ;  /* 0x000000042d2d7291 */ /* 0x000fe4000f8f30ff */
[----:B------:R-:W-:Y:S02]  /*19c0*/  UIADD3 UR4, UPT, UPT, UR30, -0x1, URZ ;  /* 0xffffffff1e047890 */ /* 0x000fe4000fffe0ff */
[----:B------:R-:W-:Y:S02]  /*19d0*/  USHF.R.S32.HI UR45, URZ, 0x6, UR45 ;  /* 0x00000006ff2d7899 */ /* 0x000fe4000801142d */
[----:B------:R-:W-:Y:S02]  /*19e0*/  UISETP.GE.U32.AND UP2, UPT, UR4, -0x7f, UPT ;  /* 0xffffff810400788c */ /* 0x000fe4000bf46070 */
[----:B------:R-:W-:Y:S02]  /*19f0*/  UISETP.LT.U32.AND UP1, UPT, UR45, 0x17, UPT ;  /* 0x000000172d00788c */ /* 0x000fe4000bf21070 */
[----:B------:R-:W-:-:S02]  /*1a00*/  UIADD3 UR30, UPT, UPT, UR30, 0x7e, URZ ;  /* 0x0000007e1e1e7890 */ /* 0x000fc4000fffe0ff */
[----:B------:R-:W-:-:S04]  /*1a10*/  USEL UR31, UR45, 0x17, UP1 ;  /* 0x000000172d1f7887 */ /* 0x000fc80008800000 */
[----:B------:R-:W-:Y:S02]  /*1a20*/  UIADD3 UR5, UPT, UPT, UR31, -0x1, URZ ;  /* 0xffffffff1f057890 */ /* 0x000fe4000fffe0ff */
[----:B------:R-:W-:Y:S02]  /*1a30*/  @UP2 UIADD3 UR5, UPT, UPT, UR31, URZ, URZ ;  /* 0x000000ff1f052290 */ /* 0x000fe4000fffe0ff */
[----:B------:R-:W-:Y:S02]  /*1a40*/  UIADD3 UR23, UPT, UPT, UR45, -UR31, URZ ;  /* 0x8000001f2d177290 */ /* 0x000fe4000fffe0ff */
[----:B-1----:R-:W-:-:S12]  /*1a50*/  UIADD3 UR5, UPT, UPT, UR5, 0x1, URZ ;  /* 0x0000000105057890 */ /* 0x002fd8000fffe0ff */
.L_x_47:
[----:B------:R-:W-:Y:S01]  /*1a60*/  UISETP.NE.AND UP0, UPT, UR37, URZ, UPT ;  /* 0x000000ff2500728c */ /* 0x000fe2000bf05270 */
[----:B------:R-:W1:Y:S08]  /*1a70*/  S2UR UR37, SR_CgaCtaId ;  /* 0x00000000002579c3 */ /* 0x000e700000008800 */
[----:B------:R-:W-:Y:S05]  /*1a80*/  BRA.U UP0, `(.L_x_24) ;  /* 0x0000000100347547 */ /* 0x000fea000b800000 */
[----:B------:R-:W2:Y:S01]  /*1a90*/  S2R R2, SR_CgaCtaId ;  /* 0x0000000000027919 */ /* 0x000ea20000008800 */
[----:B------:R-:W-:-:S04]  /*1aa0*/  MOV R3, 0x400 ;  /* 0x0000040000037802 */ /* 0x000fc80000000f00 */
[----:B--2---:R-:W-:Y:S02]  /*1ab0*/  LEA R2, R2, R3, 0x18 ;  /* 0x0000000302027211 */ /* 0x004fe400078ec0ff */
[----:B------:R-:W-:-:S03]  /*1ac0*/  SHF.L.U32 R3, R11, 0x1f, RZ ;  /* 0x0000001f0b037819 */ /* 0x000fc600000006ff */
[----:B------:R-:W-:-:S04]  /*1ad0*/  IMAD R2, R12, 0x8, R2 ;  /* 0x000000080c027824 */ /* 0x000fc800078e0202 */
[----:B------:R-:W2:Y:S02]  /*1ae0*/  SYNCS.PHASECHK.TRANS64.TRYWAIT P0, [R2+URZ+0x210], R3 ;  /* 0x00021003020075a7 */ /* 0x000ea400080011ff */
[----:B--2---:R-:W-:Y:S05]  /*1af0*/  @!P0 BRA `(.L_x_25) ;  /* 0x000000d000588947 */ /* 0x004fea0003800000 */
.L_x_212:
[----:B------:R-:W-:Y:S01]  /*1b00*/  VIADD R12, R12, 0x1 ;  /* 0x000000010c0c7836 */ /* 0x000fe20000000000 */
[----:B------:R2:W-:Y:S04]  /*1b10*/  SYNCS.ARRIVE.TRANS64.A1T0 RZ, [R2+URZ+0x200], RZ ;  /* 0x000200ff02ff79a7 */ /* 0x0005e800081000ff */
[----:B------:R-:W-:-:S04]  /*1b20*/  ISETP.NE.AND P0, PT, R12, 0x2, PT ;  /* 0x000000020c00780c */ /* 0x000fc80003f05270 */
[----:B------:R-:W-:Y:S02]  /*1b30*/  SEL R12, R12, RZ, P0 ;  /* 0x000000ff0c0c7207 */ /* 0x000fe40000000000 */
[----:B--2---:R-:W-:-:S04]  /*1b40*/  SEL R2, RZ, 0x1, P0 ;  /* 0x00000001ff027807 */ /* 0x004fc80000000000 */
[----:B------:R-:W-:-:S07]  /*1b50*/  LOP3.LUT R11, R11, R2, RZ, 0x3c, !PT ;  /* 0x000000020b0b7212 */ /* 0x000fce00078e3cff */
.L_x_24:
[----:B------:R-:W-:Y:S01]  /*1b60*/  UMOV UR4, 0x400 ;  /* 0x0000040000047882 */ /* 0x000fe20000000000 */
[----:B------:R-:W-:Y:S01]  /*1b70*/  SHF.L.U32 R2, R15, 0x1f, RZ ;  /* 0x0000001f0f027819 */ /* 0x000fe200000006ff */
[----:B-1----:R-:W-:Y:S02]  /*1b80*/  ULEA UR4, UR37, UR4, 0x18 ;  /* 0x0000000425047291 */ /* 0x002fe4000f8ec0ff */
[----:B------:R-:W-:Y:S02]  /*1b90*/  UISETP.GE.U32.AND UP0, UPT, UR30, 0x7f, UPT ;  /* 0x0000007f1e00788c */ /* 0x000fe4000bf06070 */
[----:B------:R-:W-:Y:S02]  /*1ba0*/  ULEA UR8, UR7, UR4, 0x3 ;  /* 0x0000000407087291 */ /* 0x000fe4000f8e18ff */
[----:B------:R-:W-:Y:S02]  /*1bb0*/  USHF.L.U32 UR43, UR27, 0x7, URZ ;  /* 0x000000071b2b7899 */ /* 0x000fe400080006ff */
[----:B------:R-:W-:Y:S01]  /*1bc0*/  ULEA UR35, UR11, UR22, 0x7 ;  /* 0x000000160b237291 */ /* 0x000fe2000f8e38ff */
[----:B------:R-:W-:-:S04]  /*1bd0*/  UMOV UR20, URZ ;  /* 0x000000ff00147c82 */ /* 0x000fc80008000000 */
[----:B------:R1:W2:Y:S01]  /*1be0*/  SYNCS.PHASECHK.TRANS64.TRYWAIT P2, [UR8+0xb8], R2 ;  /* 0x0000b802ff0075a7 */ /* 0x0002a20008041108 */
[----:B------:R-:W-:Y:S06]  /*1bf0*/  BRA.U !UP0, `(.L_x_26) ;  /* 0x0000000508107547 */ /* 0x000fec000b800000 */
[----:B------:R-:W-:Y:S01]  /*1c00*/  UMOV UR16, UR7 ;  /* 0x0000000700107c82 */ /* 0x000fe20008000000 */
[----:B------:R-:W-:-:S05]  /*1c10*/  UMOV UR28, URZ ;  /* 0x000000ff001c7c82 */ /* 0x000fca0008000000 */
.L_x_34:
[----:B------:R-:W-:Y:S01]  /*1c20*/  ULEA UR41, UR16, UR4, 0x3 ;  /* 0x0000000410297291 */ /* 0x000fe2000f8e18ff */
[----:B--2---:R-:W-:Y:S01]  /*1c30*/  @!P5 MOV R3, 0x2400 ;  /* 0x000024000003d802 */ /* 0x004fe20000000f00 */
[----:B--2---:R-:W-:Y:S10]  /*1c40*/  @P2 BRA `(.L_x_27) ;  /* 0x00000000000c2947 */ /* 0x004ff40003800000 */
[----:B------:R-:W-:-:S04]  /*1c50*/  SHF.L.U32 R4, R15, 0x1f, RZ ;  /* 0x0000001f0f047819 */ /* 0x000fc800000006ff */
[----:B------:R-:W2:Y:S02]  /*1c60*/  SYNCS.PHASECHK.TRANS64.TRYWAIT P0, [UR41+0xb8], R4 ;  /* 0x0000b804ff0075a7 */ /* 0x000ea40008001129 */
[----:B--2---:R-:W-:Y:S05]  /*1c70*/  @!P0 BRA `(.L_x_28) ;  /* 0x000000d0000c8947 */ /* 0x004fea0003800000 */
.L_x_27:
[----:B------:R2:W-:Y:S01]  /*1c80*/  @!P5 SYNCS.ARRIVE.TRANS64 RZ, [UR41], R3 ;  /* 0x00000003ffffd9a7 */ /* 0x0005e20008000029 */
[----:B------:R-:W-:-:S04]  /*1c90*/  ULOP3.LUT UR7, UR6, 0x2, URZ, 0xfc, !UPT ;  /* 0x0000000206077892 */ /* 0x000fc8000f8efcff */
[----:B------:R-:W-:-:S09]  /*1ca0*/  UISETP.NE.AND UP0, UPT, UR7, 0x2, UPT ;  /* 0x000000020700788c */ /* 0x000fd2000bf05270 */
[----:B------:R-:W-:Y:S05]  /*1cb0*/  BRA.U UP0, `(.L_x_29) ;  /* 0x0000000100047547 */ /* 0x000fea000b800000 */
[----:B------:R-:W-:Y:S05]  /*1cc0*/  BPT.TRAP 0x1 ;  /* 0x000000040000795c */ /* 0x000fea0000300000 */
.L_x_29:
[----:B------:R-:W-:Y:S04]  /*1cd0*/  BSSY.RECONVERGENT B0, `(.L_x_30) ;  /* 0x0000003000007945 */ /* 0x000fe80003800200 */
[----:B------:R-:W-:Y:S05]  /*1ce0*/  @P4 BRA `(.L_x_31) ;  /* 0x0000000000044947 */ /* 0x000fea0003800000 */
[----:B------:R-:W-:Y:S05]  /*1cf0*/  BPT.TRAP 0x1 ;  /* 0x000000040000795c */ /* 0x000fea0000300000 */
.L_x_31:
[----:B------:R-:W-:Y:S05]  /*1d00*/  BSYNC.RECONVERGENT B0 ;  /* 0x0000000000007941 */ /* 0x000fea0003800200 */
.L_x_30:
[----:B------:R-:W-:Y:S01]  /*1d10*/  UIADD3 UR7, UPT, UPT, UR16, 0x1, URZ ;  /* 0x0000000110077890 */ /* 0x000fe2000fffe0ff */
[----:B------:R-:W-:Y:S01]  /*1d20*/  BSSY.RECONVERGENT B0, `(.L_x_32) ;  /* 0x000002c000007945 */ /* 0x000fe20003800200 */
[----:B------:R-:W-:Y:S02]  /*1d30*/  ELECT P0, URZ, PT ;  /* 0x0000000000ff782f */ /* 0x000fe40003800000 */
[----:B------:R-:W-:-:S04]  /*1d40*/  UISETP.NE.AND UP0, UPT, UR7, 0x17, UPT ;  /* 0x000000170700788c */ /* 0x000fc8000bf05270 */
[----:B------:R-:W-:Y:S02]  /*1d50*/  USEL UR9, URZ, 0x1, UP0 ;  /* 0x00000001ff097887 */ /* 0x000fe40008000000 */
[----:B------:R-:W-:-:S04]  /*1d60*/  USEL UR7, UR7, URZ, UP0 ;  /* 0x000000ff07077287 */ /* 0x000fc80008000000 */
[----:B------:R-:W-:Y:S01]  /*1d70*/  ULEA UR8, UR7, UR4, 0x3 ;  /* 0x0000000407087291 */ /* 0x000fe2000f8e18ff */
[----:B------:R-:W-:-:S04]  /*1d80*/  LOP3.LUT R15, R15, UR9, RZ, 0x3c, !PT ;  /* 0x000000090f0f7c12 */ /* 0x000fc8000f8e3cff */
[----:B-1----:R-:W-:-:S04]  /*1d90*/  SHF.L.U32 R2, R15, 0x1f, RZ ;  /* 0x0000001f0f027819 */ /* 0x002fc800000006ff */
[----:B------:R1:W1:Y:S01]  /*1da0*/  SYNCS.PHASECHK.TRANS64.TRYWAIT P2, [UR8+0xb8], R2 ;  /* 0x0000b802ff0075a7 */ /* 0x0002620008041108 */
[----:B------:R-:W-:Y:S05]  /*1db0*/  @!P0 BRA `(.L_x_33) ;  /* 0x0000000000888947 */ /* 0x000fea0003800000 */
[----:B------:R-:W-:Y:S02]  /*1dc0*/  USHF.L.U32 UR40, UR16, 0xc, URZ ;  /* 0x0000000c10287899 */ /* 0x000fe400080006ff */
[----:B------:R-:W-:Y:S02]  /*1dd0*/  USHF.L.U32 UR24, UR16, 0x9, URZ ;  /* 0x0000000910187899 */ /* 0x000fe400080006ff */
[----:B------:R-:W-:Y:S02]  /*1de0*/  UIADD3 UR52, UP3, UPT, UR46, 0x80, URZ ;  /* 0x000000802e347890 */ /* 0x000fe4000ff7e0ff */
[----:B------:R-:W-:Y:S02]  /*1df0*/  UIADD3 UR50, UP2, UPT, UR46, 0x180, URZ ;  /* 0x000001802e327890 */ /* 0x000fe4000ff5e0ff */
[----:B------:R-:W-:Y:S02]  /*1e00*/  ULOP3.LUT UR32, UR40, UR15, URZ, 0xfc, !UPT ;  /* 0x0000000f28207292 */ /* 0x000fe4000f8efcff */
[----:B------:R-:W-:-:S02]  /*1e10*/  UIADD3 UR48, UP1, UPT, UR46, 0x280, URZ ;  /* 0x000002802e307890 */ /* 0x000fc4000ff3e0ff */
[----:B------:R-:W-:Y:S02]  /*1e20*/  UIADD3 UR20, UP0, UPT, UR46, 0x380, URZ ;  /* 0x000003802e147890 */ /* 0x000fe4000ff1e0ff */
[----:B------:R-:W-:Y:S02]  /*1e30*/  ULOP3.LUT UR8, UR24, UR14, URZ, 0xfc, !UPT ;  /* 0x0000000e18087292 */ /* 0x000fe4000f8efcff */
[----:B------:R-:W-:Y:S02]  /*1e40*/  USHF.L.U32 UR42, UR28, 0x6, URZ ;  /* 0x000000061c2a7899 */ /* 0x000fe400080006ff */
[----:B------:R-:W-:Y:S02]  /*1e50*/  UIADD3.X UR53, UPT, UPT, URZ, UR47, URZ, UP3, !UPT ;  /* 0x0000002fff357290 */ /* 0x000fe40009ffe4ff */
[----:B------:R-:W-:Y:S02]  /*1e60*/  UIADD3 UR40, UPT, UPT, UR4, 0x4400, UR40 ;  /* 0x0000440004287890 */ /* 0x000fe4000fffe028 */
[----:B------:R-:W-:-:S02]  /*1e70*/  UIADD3.X UR51, UPT, UPT, URZ, UR47, URZ, UP2, !UPT ;  /* 0x0000002fff337290 */ /* 0x000fc400097fe4ff */
[----:B------:R-:W-:Y:S02]  /*1e80*/  UIADD3 UR32, UPT, UPT, UR4, 0x1b400, UR32 ;  /* 0x0001b40004207890 */ /* 0x000fe4000fffe020 */
[----:B------:R-:W-:Y:S02]  /*1e90*/  UIADD3.X UR49, UPT, UPT, URZ, UR47, URZ, UP1, !UPT ;  /* 0x0000002fff317290 */ /* 0x000fe40008ffe4ff */
[----:B------:R-:W-:Y:S02]  /*1ea0*/  UIADD3 UR24, UPT, UPT, UR4, 0x32400, UR24 ;  /* 0x0003240004187890 */ /* 0x000fe4000fffe018 */
[----:B------:R-:W-:Y:S02]  /*1eb0*/  UIADD3.X UR21, UPT, UPT, URZ, UR47, URZ, UP0, !UPT ;  /* 0x0000002fff157290 */ /* 0x000fe400087fe4ff */
[----:B------:R-:W-:Y:S01]  /*1ec0*/  UIADD3 UR8, UPT, UPT, UR4, 0x35200, UR8 ;  /* 0x0003520004087890 */ /* 0x000fe2000fffe008 */
[----:B------:R-:W-:Y:S01]  /*1ed0*/  UMOV UR18, 0x0 ;  /* 0x0000000000127882 */ /* 0x000fe20000000000 */
[----:B------:R-:W-:Y:S01]  /*1ee0*/  UMOV UR19, 0x10000000 ;  /* 0x1000000000137882 */ /* 0x000fe20000000000 */
[----:B------:R-:W-:Y:S01]  /*1ef0*/  UMOV UR17, 0x30000 ;  /* 0x0003000000117882 */ /* 0x000fe20000000000 */
[----:B------:R-:W-:Y:S01]  /*1f00*/  UMOV UR33, UR41 ;  /* 0x0000002900217c82 */ /* 0x000fe20008000000 */
[----:B------:R-:W-:Y:S01]  /*1f10*/  UMOV UR36, UR44 ;  /* 0x0000002c00247c82 */ /* 0x000fe20008000000 */
[----:B------:R-:W-:Y:S01]  /*1f20*/  UMOV UR34, UR42 ;  /* 0x0000002a00227c82 */ /* 0x000fe20008000000 */
[----:B------:R-:W-:Y:S01]  /*1f30*/  UMOV UR26, URZ ;  /* 0x000000ff001a7c82 */ /* 0x000fe20008000000 */
[----:B------:R-:W-:Y:S01]  /*1f40*/  UMOV UR25, UR41 ;  /* 0x0000002900197c82 */ /* 0x000fe20008000000 */
[----:B------:R-:W-:Y:S01]  /*1f50*/  UMOV UR29, UR44 ;  /* 0x0000002c001d7c82 */ /* 0x000fe20008000000 */
[----:B------:R1:W-:Y:S01]  /*1f60*/  UTMALDG.3D [UR40], [UR52], desc[UR18] ;  /* 0x00001228340075b4 */ /* 0x0003e20008011000 */
[----:B------:R-:W-:Y:S01]  /*1f70*/  UMOV UR9, UR41 ;  /* 0x0000002900097c82 */ /* 0x000fe20008000000 */
[----:B------:R-:W-:Y:S01]  /*1f80*/  UMOV UR12, UR28 ;  /* 0x0000001c000c7c82 */ /* 0x000fe20008000000 */
[----:B------:R-:W-:Y:S01]  /*1f90*/  UMOV UR13, UR44 ;  /* 0x0000002c000d7c82 */ /* 0x000fe20008000000 */
[----:B------:R1:W-:Y:S01]  /*1fa0*/  UTMALDG.3D.MULTICAST [UR32], [UR50], UR17, desc[UR18] ;  /* 0x00001220320073b4 */ /* 0x0003e20008011811 */
[----:B------:R1:W-:Y:S01]  /*1fb0*/  UTMALDG.4D [UR24], [UR48], desc[UR18] ;  /* 0x00001218300075b4 */ /* 0x0003e20008019000 */
[----:B------:R1:W-:Y:S01]  /*1fc0*/  UTMALDG.4D.MULTICAST [UR8], [UR20], UR17, desc[UR18] ;  /* 0x00001208140073b4 */ /* 0x0003e20008019811 */
[----:B------:R-:W-:Y:S01]  /*1fd0*/  NOP ;  /* 0x0000000000007918 */ /* 0x000fe20000000000 */
.L_x_33:
[----:B-1----:R-:W-:Y:S05]  /*1fe0*/  BSYNC.RECONVERGENT B0 ;  /* 0x0000000000007941 */ /* 0x002fea0003800200 */
.L_x_32:
[----:B------:R-:W-:Y:S01]  /*1ff0*/  UIADD3 UR28, UPT, UPT, UR28, 0x1, URZ ;  /* 0x000000011c1c7890 */ /* 0x000fe2000fffe0ff */
[----:B------:R-:W-:Y:S01]  /*2000*/  UMOV UR16, UR7 ;  /* 0x0000000700107c82 */ /* 0x000fe20008000000 */
[----:B------:R-:W-:Y:S02]  /*2010*/  UMOV UR20, UR5 ;  /* 0x0000000500147c82 */ /* 0x000fe40008000000 */
[----:B------:R-:W-:-:S09]  /*2020*/  UISETP.NE.AND UP0, UPT, UR28, UR5, UPT ;  /* 0x000000051c00728c */ /* 0x000fd2000bf05270 */
[----:B------:R-:W-:Y:S05]  /*2030*/  BRA.U UP0, `(.L_x_34) ;  /* 0xfffffff900f87547 */ /* 0x000fea000b83ffff */
.L_x_26:
[----:B------:R-:W-:Y:S01]  /*2040*/  ULEA UR8, UR7, UR4, 0x3 ;  /* 0x0000000407087291 */ /* 0x000fe2000f8e18ff */
[----:B-1----:R-:W-:Y:S01]  /*2050*/  SHF.L.U32 R2, R15, 0x1f, RZ ;  /* 0x0000001f0f027819 */ /* 0x002fe200000006ff */
[----:B------:R-:W-:Y:S01]  /*2060*/  @!P1 SYNCS.ARRIVE.TRANS64.A1T0 RZ, [UR4+0x1b8], RZ ;  /* 0x0001b8ffffff99a7 */ /* 0x000fe20008100004 */
[----:B------:R-:W-:-:S06]  /*2070*/  UISETP.GT.AND UP0, UPT, UR45, UR31, UPT ;  /* 0x0000001f2d00728c */ /* 0x000fcc000bf04270 */
[----:B------:R1:W1:Y:S03]  /*2080*/  SYNCS.PHASECHK.TRANS64.TRYWAIT P1, [UR8+0xb8], R2 ;  /* 0x0000b802ff0075a7 */ /* 0x0002660008021108 */
[----:B------:R-:W-:Y:S05]  /*2090*/  BRA.U !UP0, `(.L_x_35) ;  /* 0x0000000508107547 */ /* 0x000fea000b800000 */
[----:B------:R-:W-:Y:S01]  /*20a0*/  UIADD3 UR25, UPT, UPT, UR23, UR20, URZ ;  /* 0x0000001417197290 */ /* 0x000fe2000fffe0ff */
[----:B------:R-:W-:-:S11]  /*20b0*/  UMOV UR26, UR7 ;  /* 0x00000007001a7c82 */ /* 0x000fd60008000000 */
.L_x_43:
[----:B------:R-:W-:Y:S01]  /*20c0*/  ULEA UR41, UR26, UR4, 0x3 ;  /* 0x000000041a297291 */ /* 0x000fe2000f8e18ff */
[----:B--2---:R-:W-:Y:S01]  /*20d0*/  @!P5 MOV R3, 0x2400 ;  /* 0x000024000003d802 */ /* 0x004fe20000000f00 */
[----:B-1----:R-:W-:Y:S10]  /*20e0*/  @P1 BRA `(.L_x_36) ;  /* 0x00000000000c1947 */ /* 0x002ff40003800000 */
[----:B------:R-:W-:-:S04]  /*20f0*/  SHF.L.U32 R4, R15, 0x1f, RZ ;  /* 0x0000001f0f047819 */ /* 0x000fc800000006ff */
[----:B------:R-:W1:Y:S02]  /*2100*/  SYNCS.PHASECHK.TRANS64.TRYWAIT P0, [UR41+0xb8], R4 ;  /* 0x0000b804ff0075a7 */ /* 0x000e640008001129 */
[----:B-1----:R-:W-:Y:S05]  /*2110*/  @!P0 BRA `(.L_x_37) ;  /* 0x000000c800fc8947 */ /* 0x002fea0003800000 */
.L_x_36:
[----:B------:R2:W-:Y:S01]  /*2120*/  @!P5 SYNCS.ARRIVE.TRANS64 RZ, [UR41], R3 ;  /* 0x00000003ffffd9a7 */ /* 0x0005e20008000029 */
[----:B------:R-:W-:-:S04]  /*2130*/  ULOP3.LUT UR7, UR6, 0x2, URZ, 0xfc, !UPT ;  /* 0x0000000206077892 */ /* 0x000fc8000f8efcff */
[----:B------:R-:W-:-:S09]  /*2140*/  UISETP.NE.AND UP0, UPT, UR7, 0x2, UPT ;  /* 0x000000020700788c */ /* 0x000fd2000bf05270 */
[----:B------:R-:W-:Y:S05]  /*2150*/  BRA.U UP0, `(.L_x_38) ;  /* 0x0000000100047547 */ /* 0x000fea000b800000 */
[----:B------:R-:W-:Y:S05]  /*2160*/  BPT.TRAP 0x1 ;  /* 0x000000040000795c */ /* 0x000fea0000300000 */
.L_x_38:
[----:B------:R-:W-:Y:S04]  /*2170*/  BSSY.RECONVERGENT B0, `(.L_x_39) ;  /* 0x0000003000007945 */ /* 0x000fe80003800200 */
[----:B------:R-:W-:Y:S05]  /*2180*/  @P4 BRA `(.L_x_40) ;  /* 0x0000000000044947 */ /* 0x000fea0003800000 */
[----:B------:R-:W-:Y:S05]  /*2190*/  BPT.TRAP 0x1 ;  /* 0x000000040000795c */ /* 0x000fea0000300000 */
.L_x_40:
[----:B------:R-:W-:Y:S05]  /*21a0*/  BSYNC.RECONVERGENT B0 ;  /* 0x0000000000007941 */ /* 0x000fea0003800200 */
.L_x_39:
        /* <DEDUP_REMOVED lines=26> */
[----:B------:R-:W-:Y:S02]  /*2350*/  UIADD3 UR8, UPT, UPT, UR4, 0x35200, UR8 ;  /* 0x0003520004087890 */ /* 0x000fe4000fffe008 */
[----:B------:R-:W-:Y:S01]  /*2360*/  UIADD3.X UR49, UPT, UPT, URZ, UR47, URZ, UP0, !UPT ;  /* 0x0000002fff317290 */ /* 0x000fe200087fe4ff */
        /* <DEDUP_REMOVED lines=18> */
.L_x_42:
[----:B-1----:R-:W-:Y:S05]  /*2490*/  BSYNC.RECONVERGENT B0 ;  /* 0x0000000000007941 */ /* 0x002fea0003800200 */
.L_x_41:
[----:B------:R-:W-:Y:S01]  /*24a0*/  UIADD3 UR20, UPT, UPT, UR20, 0x1, URZ ;  /* 0x0000000114147890 */ /* 0x000fe2000fffe0ff */
[----:B------:R-:W-:-:S03]  /*24b0*/  UMOV UR26, UR7 ;  /* 0x00000007001a7c82 */ /* 0x000fc60008000000 */
[----:B------:R-:W-:-:S09]  /*24c0*/  UISETP.NE.AND UP0, UPT, UR20, UR25, UPT ;  /* 0x000000191400728c */ /* 0x000fd2000bf05270 */
[----:B------:R-:W-:Y:S05]  /*24d0*/  BRA.U UP0, `(.L_x_43) ;  /* 0xfffffff900f87547 */ /* 0x000fea000b83ffff */
.L_x_35:
[C---:B-1----:R-:W-:Y:S01]  /*24e0*/  LEA R2, R14.reuse, UR4, 0x3 ;  /* 0x000000040e027c11 */ /* 0x042fe2000f8e18ff */
[----:B------:R-:W-:Y:S01]  /*24f0*/  NOP ;  /* 0x0000000000007918 */ /* 0x000fe20000000000 */
[----:B--2---:R-:W-:Y:S02]  /*2500*/  SHF.L.U32 R3, R13, 0x1f, RZ ;  /* 0x0000001f0d037819 */ /* 0x004fe400000006ff */
[----:B------:R-:W-:Y:S02]  /*2510*/  LEA R4, R14, UR4, 0x4 ;  /* 0x000000040e047c11 */ /* 0x000fe4000f8e20ff */
[----:B------:R-:W1:Y:S02]  /*2520*/  SYNCS.PHASECHK.TRANS64.TRYWAIT P0, [R2+URZ+0x1c0], R3 ;  /* 0x0001c003020075a7 */ /* 0x000e6400080011ff */
[----:B-1----:R-:W-:Y:S05]  /*2530*/  @!P0 BRA `(.L_x_44) ;  /* 0x000000c8000c8947 */ /* 0x002fea0003800000 */
.L_x_215:
[----:B------:R-:W2:Y:S01]  /*2540*/  LDS.128 R4, [R4+0x230] ;  /* 0x0002300004047984 */ /* 0x000ea20000000c00 */
[----:B------:R-:W-:Y:S01]  /*2550*/  ISETP.GE.AND P0, PT, R43, 0x1, PT ;  /* 0x000000012b00780c */ /* 0x000fe20003f06270 */
[----:B-1----:R-:W-:Y:S01]  /*2560*/  VIADD R2, R2, 0x1d0 ;  /* 0x000001d002027836 */ /* 0x002fe20000000000 */
[----:B------:R-:W-:Y:S01]  /*2570*/  @!PT LDS RZ, [RZ] ;  /* 0x00000000fffff984 */ /* 0x000fe20000000800 */
[----:B------:R-:W-:Y:S01]  /*2580*/  @!PT LDS RZ, [RZ] ;  /* 0x00000000fffff984 */ /* 0x000fe20000000800 */
[----:B------:R-:W-:Y:S01]  /*2590*/  @!PT LDS RZ, [RZ] ;  /* 0x00000000fffff984 */ /* 0x000fe20000000800 */
[----:B------:R-:W-:Y:S01]  /*25a0*/  @!PT LDS RZ, [RZ] ;  /* 0x00000000fffff984 */ /* 0x000fe20000000800 */
[----:B------:R1:W-:Y:S06]  /*25b0*/  MEMBAR.ALL.CTA ;  /* 0x0000000000007992 */ /* 0x0003ec0000008000 */
[----:B-1----:R-:W1:Y:S01]  /*25c0*/  FENCE.VIEW.ASYNC.S ;  /* 0x00000000000073c6 */ /* 0x002e620000000000 */
[----:B------:R-:W-:-:S04]  /*25d0*/  PRMT R2, RZ, 0x654, R2 ;  /* 0x00000654ff027816 */ /* 0x000fc80000000002 */
[----:B-1----:R1:W-:Y:S01]  /*25e0*/  SYNCS.ARRIVE.TRANS64.RED.A1T0 RZ, [R2+URZ], RZ ;  /* 0x000000ff02ff79a7 */ /* 0x0023e200081004ff */
[----:B--2---:R-:W-:-:S13]  /*25f0*/  LOP3.LUT P2, RZ, R6, 0x1, RZ, 0xc0, !PT ;  /* 0x0000000106ff7812 */ /* 0x004fda000784c0ff */
[----:B------:R-:W-:Y:S01]  /*2600*/  @P2 SHF.R.U32.HI R3, RZ, 0x10, R5 ;  /* 0x00000010ff032819 */ /* 0x000fe20000011605 */
[----:B------:R-:W-:Y:S01]  /*2610*/  VOTEU.ANY UP0, P2 ;  /* 0x0000000000ff7886 */ /* 0x000fe20001000100 */
[----:B------:R-:W-:Y:S02]  /*2620*/  @P2 MOV R10, R4 ;  /* 0x00000004000a2202 */ /* 0x000fe40000000f00 */
[----:B------:R-:W-:Y:S02]  /*2630*/  @P2 R2UR.BROADCAST UR8, R3 ;  /* 0x00000000030822ca */ /* 0x000fe400008e0000 */
[----:B------:R-:W-:-:S11]  /*2640*/  @P2 LOP3.LUT R9, R5, 0xffff, RZ, 0xc0, !PT ;  /* 0x0000ffff05092812 */ /* 0x000fd600078ec0ff */
[----:B------:R-:W-:Y:S01]  /*2650*/  @UP0 UMOV UR44, UR8 ;  /* 0x00000008002c0c82 */ /* 0x000fe20008000000 */
[----:B-1----:R-:W-:Y:S05]  /*2660*/  @!P0 BRA `(.L_x_45) ;  /* 0x0000000000b88947 */ /* 0x002fea0003800000 */
[----:B------:R-:W4:Y:S01]  /*2670*/  LDC.64 R4, c[0x0][0xf18] ;  /* 0x0003c600ff047b82 */ /* 0x000f220000000a00 */
[----:B------:R-:W-:-:S07]  /*2680*/  ISETP.NE.AND P3, PT, R43, 0x1, PT ;  /* 0x000000012b00780c */ /* 0x000fce0003f65270 */
[----:B------:R-:W3:Y:S08]  /*2690*/  LDC.64 R6, c[0x0][0xf10] ;  /* 0x0003c400ff067b82 */ /* 0x000ef00000000a00 */
[----:B------:R-:W1:Y:S08]  /*26a0*/  LDC R16, c[0x0][0xf20] ;  /* 0x0003c800ff107b82 */ /* 0x000e700000000800 */
[----:B------:R-:W2:Y:S01]  /*26b0*/  LDC R17, c[0x0][0xf0c] ;  /* 0x0003c300ff117b82 */ /* 0x000ea20000000800 */
[----:B----4-:R-:W-:Y:S01]  /*26c0*/  IMAD.HI.U32 R19, R0, R5, RZ ;  /* 0x0000000500137227 */ /* 0x010fe200078e00ff */
[----:B------:R-:W-:-:S03]  /*26d0*/  ISETP.NE.AND P0, PT, R4, 0x1, PT ;  /* 0x000000010400780c */ /* 0x000fc60003f05270 */
[----:B------:R-:W-:-:S03]  /*26e0*/  IMAD.HI.U32 R5, R9, R5, RZ ;  /* 0x0000000509057227 */ /* 0x000fc600078e00ff */
[----:B------:R-:W4:Y:S01]  /*26f0*/  LDC.64 R2, c[0x0][0xf28] ;  /* 0x0003ca00ff027b82 */ /* 0x000f220000000a00 */
[----:B---3--:R-:W-:-:S04]  /*2700*/  IMAD.HI.U32 R20, R8, R6, RZ ;  /* 0x0000000608147227 */ /* 0x008fc800078e00ff */
[----:B------:R-:W-:Y:S01]  /*2710*/  IMAD.HI.U32 R21, R10, R6, RZ ;  /* 0x000000060a157227 */ /* 0x000fe200078e00ff */
[----:B------:R-:W-:Y:S02]  /*2720*/  SHF.R.U32.HI R20, RZ, R7, R20 ;  /* 0x00000007ff147219 */ /* 0x000fe40000011614 */
[-C--:B-1----:R-:W-:Y:S02]  /*2730*/  SHF.R.U32.HI R19, RZ, R16.reuse, R19 ;  /* 0x00000010ff137219 */ /* 0x082fe40000011613 */
[----:B------:R-:W-:Y:S02]  /*2740*/  SHF.R.U32.HI R5, RZ, R16, R5 ;  /* 0x00000010ff057219 */ /* 0x000fe40000011605 */
[----:B------:R-:W-:Y:S02]  /*2750*/  SEL R19, R0, R19, !P0 ;  /* 0x0000001300137207 */ /* 0x000fe40004000000 */
[----:B------:R-:W-:Y:S02]  /*2760*/  SHF.R.U32.HI R21, RZ, R7, R21 ;  /* 0x00000007ff157219 */ /* 0x000fe40000011615 */
[----:B--2---:R-:W-:-:S02]  /*2770*/  ISETP.NE.AND P1, PT, R17, 0x1, PT ;  /* 0x000000011100780c */ /* 0x004fc40003f25270 */
[----:B------:R-:W-:Y:S02]  /*2780*/  SEL R5, R9, R5, !P0 ;  /* 0x0000000509057207 */ /* 0x000fe40004000000 */
[----:B------:R-:W-:Y:S02]  /*2790*/  SEL R20, R8, R20, !P1 ;  /* 0x0000001408147207 */ /* 0x000fe40004800000 */
[----:B------:R-:W-:Y:S01]  /*27a0*/  SEL R21, R10, R21, !P1 ;  /* 0x000000150a157207 */ /* 0x000fe20004800000 */
[----:B----4-:R-:W-:-:S04]  /*27b0*/  IMAD.HI.U32 R18, R19, R2, RZ ;  /* 0x0000000213127227 */ /* 0x010fc800078e00ff */
[----:B------:R-:W-:Y:S01]  /*27c0*/  IMAD.HI.U32 R6, R20, R2, RZ ;  /* 0x0000000214067227 */ /* 0x000fe200078e00ff */
[----:B------:R-:W-:-:S04]  /*27d0*/  @P3 SHF.R.U32.HI R19, RZ, R3, R18 ;  /* 0x00000003ff133219 */ /* 0x000fc80000011612 */
[----:B------:R-:W-:Y:S01]  /*27e0*/  @P3 SHF.R.U32.HI R20, RZ, R3, R6 ;  /* 0x00000003ff143219 */ /* 0x000fe20000011606 */
[----:B------:R-:W-:-:S04]  /*27f0*/  IMAD R19, R43, R19, RZ ;  /* 0x000000132b137224 */ /* 0x000fc800078e02ff */
[----:B------:R-:W-:Y:S01]  /*2800*/  IMAD R6, R43, R20, RZ ;  /* 0x000000142b067224 */ /* 0x000fe200078e02ff */
[----:B------:R-:W-:-:S04]  /*2810*/  ISETP.GE.AND P0, PT, R5, R19, PT ;  /* 0x000000130500720c */ /* 0x000fc80003f06270 */
[----:B------:R-:W-:Y:S01]  /*2820*/  ISETP.GE.OR P0, PT, R21, R6, P0 ;  /* 0x000000061500720c */ /* 0x000fe20000706670 */
[----:B------:R-:W-:-:S05]  /*2830*/  IMAD.HI.U32 R6, R5, R2, RZ ;  /* 0x0000000205067227 */ /* 0x000fca00078e00ff */
[----:B------:R-:W-:-:S04]  /*2840*/  SHF.R.U32.HI R6, RZ, R3, R6 ;  /* 0x00000003ff067219 */ /* 0x000fc80000011606 */
[----:B------:R-:W-:-:S03]  /*2850*/  SEL R6, R5, R6, !P3 ;  /* 0x0000000605067207 */ /* 0x000fc60005800000 */
[----:B------:R-:W-:-:S04]  /*2860*/  @!P0 IMAD.HI.U32 R7, R21, R2, RZ ;  /* 0x0000000215078227 */ /* 0x000fc800078e00ff */
[----:B------:R-:W-:Y:S01]  /*2870*/  IMAD.MOV R2, RZ, RZ, -R6 ;  /* 0x000000ffff027224 */ /* 0x000fe200078e0a06 */
[----:B------:R-:W-:Y:S02]  /*2880*/  @!P0 SHF.R.U32.HI R3, RZ, R3, R7 ;  /* 0x00000003ff038219 */ /* 0x000fe40000011607 */
[----:B------:R-:W-:Y:S01]  /*2890*/  IADD3 R7, PT, PT, -R5, RZ, RZ ;  /* 0x000000ff05077210 */ /* 0x000fe20007ffe1ff */
[----:B------:R-:W-:Y:S01]  /*28a0*/  IMAD R2, R43, R2, R5 ;  /* 0x000000022b027224 */ /* 0x000fe200078e0205 */
[----:B------:R-:W-:-:S03]  /*28b0*/  @!P0 SEL R3, R21, R3, !P3 ;  /* 0x0000000315038207 */ /* 0x000fc60005800000 */
[----:B------:R-:W-:Y:S02]  /*28c0*/  IMAD R7, R4, R7, R9 ;  /* 0x0000000704077224 */ /* 0x000fe400078e0209 */
[--C-:B------:R-:W-:Y:S02]  /*28d0*/  @!P0 IMAD.IADD R6, R6, 0x1, -R3.reuse ;  /* 0x0000000106068824 */ /* 0x100fe400078e0a03 */
[----:B------:R-:W-:Y:S01]  /*28e0*/  @!P0 IMAD R3, R2, R20, R3 ;  /* 0x0000001402038224 */ /* 0x000fe200078e0203 */
[----:B------:R-:W-:Y:S01]  /*28f0*/  IADD3 R2, PT, PT, -R21, RZ, RZ ;  /* 0x000000ff15027210 */ /* 0x000fe20007ffe1ff */
[----:B------:R-:W-:Y:S02]  /*2900*/  @!P0 IMAD R5, R43, R6, R21 ;  /* 0x000000062b058224 */ /* 0x000fe400078e0215 */
[----:B------:R-:W-:Y:S02]  /*2910*/  @!P0 IMAD.MOV.U32 R21, RZ, RZ, R3 ;  /* 0x000000ffff158224 */ /* 0x000fe400078e0003 */
[----:B------:R-:W-:-:S02]  /*2920*/  IMAD R2, R17, R2, R10 ;  /* 0x0000000211027224 */ /* 0x000fc400078e020a */
[----:B------:R-:W-:Y:S02]  /*2930*/  IMAD R9, R5, R4, R7 ;  /* 0x0000000405097224 */ /* 0x000fe400078e0207 */
[----:B------:R-:W-:Y:S02]  /*2940*/  IMAD R10, R21, R17, R2 ;  /* 0x00000011150a7224 */ /* 0x000fe400078e0202 */
.L_x_45:
[----:B------:R-:W1:Y:S02]  /*2950*/  LDCU UR8, c[0x0][0xf30] ;  /* 0x0001e600ff0877ac */ /* 0x000e640008000800 */
[----:B-1----:R-:W-:-:S09]  /*2960*/  UISETP.NE.AND UP0, UPT, UR8, 0x1, UPT ;  /* 0x000000010800788c */ /* 0x002fd2000bf05270 */
[----:B------:R-:W-:Y:S05]  /*2970*/  BRA.U UP0, `(.L_x_46) ;  /* 0x0000000100407547 */ /* 0x000fea000b800000 */
[----:B------:R-:W1:Y:S08]  /*2980*/  LDC.64 R4, c[0x0][0xf10] ;  /* 0x0003c400ff047b82 */ /* 0x000e700000000a00 */
[----:B------:R-:W2:Y:S08]  /*2990*/  LDC.64 R2, c[0x0][0xf18] ;  /* 0x0003c600ff027b82 */ /* 0x000eb00000000a00 */
[----:B------:R-:W3:Y:S08]  /*29a0*/  LDC R6, c[0x0][0xf20] ;  /* 0x0003c800ff067b82 */ /* 0x000ef00000000800 */
[----:B------:R-:W4:Y:S01]  /*29b0*/  LDC R7, c[0x0][0xf0c] ;  /* 0x0003c300ff077b82 */ /* 0x000f220000000800 */
[----:B-1----:R-:W-:-:S05]  /*29c0*/  IMAD.HI.U32 R4, R10, R4, RZ ;  /* 0x000000040a047227 */ /* 0x002fca00078e00ff */
[----:B------:R-:W-:Y:S01]  /*29d0*/  SHF.R.U32.HI R4, RZ, R5, R4 ;  /* 0x00000005ff047219 */ /* 0x000fe20000011604 */
[----:B--2---:R-:W-:Y:S01]  /*29e0*/  IMAD.HI.U32 R3, R9, R3, RZ ;  /* 0x0000000309037227 */ /* 0x004fe200078e00ff */
[----:B------:R-:W-:-:S04]  /*29f0*/  ISETP.NE.AND P0, PT, R2, 0x1, PT ;  /* 0x000000010200780c */ /* 0x000fc80003f05270 */
[----:B---3--:R-:W-:-:S04]  /*2a00*/  SHF.R.U32.HI R3, RZ, R6, R3 ;  /* 0x00000006ff037219 */ /* 0x008fc80000011603 */
[----:B------:R-:W-:Y:S02]  /*2a10*/  SEL R3, R9, R3, !P0 ;  /* 0x0000000309037207 */ /* 0x000fe40004000000 */
[----:B----4-:R-:W-:-:S04]  /*2a20*/  ISETP.NE.AND P1, PT, R7, 0x1, PT ;  /* 0x000000010700780c */ /* 0x010fc80003f25270 */
[----:B------:R-:W-:-:S05]  /*2a30*/  SEL R4, R10, R4, !P1 ;  /* 0x000000040a047207 */ /* 0x000fca0004800000 */
[----:B------:R-:W-:Y:S02]  /*2a40*/  IMAD.IADD R5, R3, 0x1, -R4 ;  /* 0x0000000103057824 */ /* 0x000fe400078e0a04 */
[----:B------:R-:W-:Y:S02]  /*2a50*/  IMAD.IADD R3, R4, 0x1, -R3 ;  /* 0x0000000104037824 */ /* 0x000fe400078e0a03 */
[----:B------:R-:W-:Y:S02]  /*2a60*/  IMAD R10, R5, R7, R10 ;  /* 0x00000007050a7224 */ /* 0x000fe400078e020a */
[----:B------:R-:W-:-:S07]  /*2a70*/  IMAD R9, R3, R2, R9 ;  /* 0x0000000203097224 */ /* 0x000fce00078e0209 */
.L_x_46:
[----:B------:R-:W-:Y:S01]  /*2a80*/  VIADD R14, R14, 0x1 ;  /* 0x000000010e0e7836 */ /* 0x000fe20000000000 */
[----:B------:R-:W-:Y:S01]  /*2a90*/  PLOP3.LUT P1, PT, PT, PT, PT, 0x80, 0x8 ;  /* 0x000000000008781c */ /* 0x000fe20003f2f070 */
[----:B------:R-:W-:Y:S02]  /*2aa0*/  VIADD R2, R10, UR39 ;  /* 0x000000270a027c36 */ /* 0x000fe40008000000 */
[----:B------:R-:W-:Y:S01]  /*2ab0*/  VIADD R3, R9, UR38 ;  /* 0x0000002609037c36 */ /* 0x000fe20008000000 */
[----:B------:R-:W-:Y:S02]  /*2ac0*/  ISETP.NE.AND P0, PT, R14, 0x2, PT ;  /* 0x000000020e00780c */ /* 0x000fe40003f05270 */
[----:B------:R-:W-:Y:S02]  /*2ad0*/  R2UR UR27, R2 ;  /* 0x00000000021b72ca */ /* 0x000fe400000e0000 */
[----:B------:R-:W-:Y:S02]  /*2ae0*/  SEL R2, RZ, 0x1, P0 ;  /* 0x00000001ff027807 */ /* 0x000fe40000000000 */
[----:B------:R-:W-:-:S02]  /*2af0*/  R2UR UR11, R3 ;  /* 0x00000000030b72ca */ /* 0x000fc400000e0000 */
[----:B------:R-:W-:Y:S02]  /*2b00*/  LOP3.LUT R13, R13, R2, RZ, 0x3c, !PT ;  /* 0x000000020d0d7212 */ /* 0x000fe400078e3cff */
[----:B------:R-:W-:Y:S01]  /*2b10*/  SEL R14, R14, RZ, P0 ;  /* 0x000000ff0e0e7207 */ /* 0x000fe20000000000 */
[----:B------:R-:W-:Y:S10]  /*2b20*/  @P2 BRA `(.L_x_47) ;  /* 0xffffffec00cc2947 */ /* 0x000ff4000383ffff */
[----:B------:R-:W-:Y:S01]  /*2b30*/  UIADD3 UR4, UPT, UPT, UR4, 0xb8, URZ ;  /* 0x000000b804047890 */ /* 0x000fe2000fffe0ff */
[----:B------:R-:W-:-:S03]  /*2b40*/  SHF.L.U32 R2, R15, 0x1f, RZ ;  /* 0x0000001f0f027819 */ /* 0x000fc600000006ff */
[----:B------:R-:W-:-:S09]  /*2b50*/  ULEA UR5, UR7, UR4, 0x3 ;  /* 0x0000000407057291 */ /* 0x000fd2000f8e18ff */
[----:B------:R-:W1:Y:S02]  /*2b60*/  SYNCS.PHASECHK.TRANS64.TRYWAIT P0, [UR5], R2 ;  /* 0x00000002ff0075a7 */ /* 0x000e640008001105 */
[----:B-1----:R-:W-:Y:S05]  /*2b70*/  @!P0 BRA `(.L_x_48) ;  /* 0x000000c000908947 */ /* 0x002fea0003800000 */
.L_x_217:
[----:B------:R-:W-:-:S04]  /*2b80*/  UIADD3 UR6, UPT, UPT, UR7, 0x1, URZ ;  /* 0x0000000107067890 */ /* 0x000fc8000fffe0ff */
[----:B------:R-:W-:-:S04]  /*2b90*/  UISETP.NE.AND UP0, UPT, UR6, 0x17, UPT ;  /* 0x000000170600788c */ /* 0x000fc8000bf05270 */
[----:B------:R-:W-:Y:S02]  /*2ba0*/  USEL UR7, URZ, 0x1, UP0 ;  /* 0x00000001ff077887 */ /* 0x000fe40008000000 */
[----:B------:R-:W-:-:S04]  /*2bb0*/  USEL UR6, UR6, URZ, UP0 ;  /* 0x000000ff06067287 */ /* 0x000fc80008000000 */
[----:B------:R-:W-:Y:S01]  /*2bc0*/  ULEA UR5, UR6, UR4, 0x3 ;  /* 0x0000000406057291 */ /* 0x000fe2000f8e18ff */
[----:B-1----:R-:W-:-:S04]  /*2bd0*/  LOP3.LUT R2, R15, UR7, RZ, 0x3c, !PT ;  /* 0x000000070f027c12 */ /* 0x002fc8000f8e3cff */
[----:B------:R-:W-:-:S04]  /*2be0*/  SHF.L.U32 R3, R2, 0x1f, RZ ;  /* 0x0000001f02037819 */ /* 0x000fc800000006ff */
[----:B------:R-:W1:Y:S02]  /*2bf0*/  SYNCS.PHASECHK.TRANS64.TRYWAIT P0, [UR5], R3 ;  /* 0x00000003ff0075a7 */ /* 0x000e640008001105 */
[----:B-1----:R-:W-:Y:S05]  /*2c00*/  @!P0 BRA `(.L_x_49) ;  /* 0x000000c000848947 */ /* 0x002fea0003800000 */
.L_x_219:
[----:B------:R-:W-:-:S04]  /*2c10*/  UIADD3 UR6, UPT, UPT, UR6, 0x1, URZ ;  /* 0x0000000106067890 */ /* 0x000fc8000fffe0ff */
[----:B------:R-:W-:-:S04]  /*2c20*/  UISETP.NE.AND UP0, UPT, UR6, 0x17, UPT ;  /* 0x000000170600788c */ /* 0x000fc8000bf05270 */
[----:B------:R-:W-:Y:S02]  /*2c30*/  USEL UR7, URZ, 0x1, UP0 ;  /* 0x00000001ff077887 */ /* 0x000fe40008000000 */
[----:B------:R-:W-:-:S04]  /*2c40*/  USEL UR6, UR6, URZ, UP0 ;  /* 0x000000ff06067287 */ /* 0x000fc80008000000 */
[----:B------:R-:W-:Y:S01]  /*2c50*/  ULEA UR5, UR6, UR4, 0x3 ;  /* 0x0000000406057291 */ /* 0x000fe2000f8e18ff */
[----:B------:R-:W-:-:S04]  /*2c60*/  LOP3.LUT R2, R2, UR7, RZ, 0x3c, !PT ;  /* 0x0000000702027c12 */ /* 0x000fc8000f8e3cff */
[----:B-1----:R-:W-:-:S04]  /*2c70*/  SHF.L.U32 R3, R2, 0x1f, RZ ;  /* 0x0000001f02037819 */ /* 0x002fc800000006ff */
[----:B------:R-:W1:Y:S02]  /*2c80*/  SYNCS.PHASECHK.TRANS64.TRYWAIT P0, [UR5], R3 ;  /* 0x00000003ff0075a7 */ /* 0x000e640008001105 */
[----:B-1----:R-:W-:Y:S05]  /*2c90*/  @!P0 BRA `(.L_x_50) ;  /* 0x000000c000788947 */ /* 0x002fea0003800000 */
.L_x_221:
        /* <DEDUP_REMOVED lines=9> */
.L_x_223:
        /* <DEDUP_REMOVED lines=9> */
.L_x_225:
        /* <DEDUP_REMOVED lines=9> */
.L_x_227:
        /* <DEDUP_REMOVED lines=9> */
.L_x_229:
        /* <DEDUP_REMOVED lines=9> */
.L_x_231:
        /* <DEDUP_REMOVED lines=9> */
.L_x_233:
        /* <DEDUP_REMOVED lines=9> */
.L_x_235:
        /* <DEDUP_REMOVED lines=9> */
.L_x_237:
        /* <DEDUP_REMOVED lines=9> */
.L_x_239:
        /* <DEDUP_REMOVED lines=9> */
.L_x_241:
        /* <DEDUP_REMOVED lines=9> */
.L_x_243:
        /* <DEDUP_REMOVED lines=9> */
.L_x_245:
        /* <DEDUP_REMOVED lines=9> */
.L_x_247:
        /* <DEDUP_REMOVED lines=9> */
.L_x_249:
        /* <DEDUP_REMOVED lines=9> */
.L_x_251:
        /* <DEDUP_REMOVED lines=9> */
.L_x_253:
        /* <DEDUP_REMOVED lines=9> */
.L_x_255:
        /* <DEDUP_REMOVED lines=9> */
.L_x_257:
        /* <DEDUP_REMOVED lines=9> */
.L_x_259:
[----:B------:R-:W-:-:S04]  /*3750*/  UIADD3 UR6, UPT, UPT, UR6, 0x1, URZ ;  /* 0x0000000106067890 */ /* 0x000fc8000fffe0ff */
[----:B------:R-:W-:-:S04]  /*3760*/  UISETP.NE.AND UP0, UPT, UR6, 0x17, UPT ;  /* 0x000000170600788c */ /* 0x000fc8000bf05270 */
[----:B------:R-:W-:Y:S02]  /*3770*/  USEL UR5, URZ, 0x1, UP0 ;  /* 0x00000001ff057887 */ /* 0x000fe40008000000 */
[----:B------:R-:W-:-:S04]  /*3780*/  USEL UR6, UR6, URZ, UP0 ;  /* 0x000000ff06067287 */ /* 0x000fc80008000000 */
[----:B------:R-:W-:Y:S01]  /*3790*/  ULEA UR6, UR6, UR4, 0x3 ;  /* 0x0000000406067291 */ /* 0x000fe2000f8e18ff */
[----:B------:R-:W-:-:S04]  /*37a0*/  LOP3.LUT R2, R2, UR5, RZ, 0x3c, !PT ;  /* 0x0000000502027c12 */ /* 0x000fc8000f8e3cff */
[----:B------:R-:W-:Y:S01]  /*37b0*/  SHF.L.U32 R2, R2, 0x1f, RZ ;  /* 0x0000001f02027819 */ /* 0x000fe200000006ff */
[----:B-1--4-:R-:W-:-:S07]  /*37c0*/  IMAD.U32 R0, RZ, RZ, UR6 ;  /* 0x00000006ff007e24 */ /* 0x012fce000f8e00ff */
.L_x_70:
[----:B-1----:R1:W2:Y:S02]  /*37d0*/  SYNCS.PHASECHK.TRANS64.TRYWAIT P0, [R0+URZ], R2 ;  /* 0x00000002000075a7 */ /* 0x0022a400080011ff */
[----:B--2---:R-:W-:Y:S05]  /*37e0*/  @!P0 NANOSLEEP.SYNCS 0x989680 ;  /* 0x009896800000895d */ /* 0x004fea0003900000 */
[----:B------:R-:W2:Y:S02]  /*37f0*/  @!P0 SYNCS.PHASECHK.TRANS64 P0, [R0+URZ], R2 ;  /* 0x00000002000085a7 */ /* 0x000ea400080010ff */
[----:B--2---:R-:W-:Y:S05]  /*3800*/  @P0 EXIT ;  /* 0x000000000000094d */ /* 0x004fea0003800000 */
[----:B------:R-:W-:Y:S05]  /*3810*/  BRA `(.L_x_70) ;  /* 0xfffffffc00ec7947 */ /* 0x000fea000383ffff */
.L_x_23:
[----:B------:R-:W-:-:S04]  /*3820*/  UISETP.NE.AND UP1, UPT, UR37, URZ, UPT ;  /* 0x000000ff2500728c */ /* 0x000fc8000bf25270 */
[----:B------:R-:W-:-:S09]  /*3830*/  UISETP.NE.OR UP1, UPT, UR12, 0x1, UP1 ;  /* 0x000000010c00788c */ /* 0x000fd20008f25670 */
[----:B------:R-:W-:Y:S05]  /*3840*/  BRA.U UP1, `(.L_x_71) ;  /* 0x0000000501487547 */ /* 0x000fea000b800000 */
[----:B------:R-:W-:Y:S01]  /*3850*/  ISETP.GE.U32.AND P2, PT, R2, 0x2, PT ;  /* 0x000000020200780c */ /* 0x000fe20003f46070 */
[----:B------:R-:W-:Y:S01]  /*3860*/  IMAD.MOV.U32 R12, RZ, RZ, 0x1 ;  /* 0x00000001ff0c7424 */ /* 0x000fe200078e00ff */
[----:B------:R-:W-:Y:S02]  /*3870*/  CS2R R10, SRZ ;  /* 0x00000000000a7805 */ /* 0x000fe4000001ff00 */
[----:B------:R-:W-:Y:S01]  /*3880*/  CS2R R8, SRZ ;  /* 0x0000000000087805 */ /* 0x000fe2000001ff00 */
[----:B------:R-:W-:Y:S01]  /*3890*/  UMOV UR4, 0x400 ;  /* 0x0000040000047882 */ /* 0x000fe20000000000 */
[----:B------:R-:W-:Y:S01]  /*38a0*/  UMOV UR6, URZ ;  /* 0x000000ff00067c82 */ /* 0x000fe20008000000 */
[----:B------:R-:W-:-:S12]  /*38b0*/  ULEA UR37, UR37, UR4, 0x18 ;  /* 0x0000000425257291 */ /* 0x000fd8000f8ec0ff */
.L_x_75:
[----:B------:R-:W-:Y:S02]  /*38c0*/  LEA R0, R8, UR37, 0x3 ;  /* 0x0000002508007c11 */ /* 0x000fe4000f8e18ff */
[----:B------:R-:W-:-:S03]  /*38d0*/  SHF.L.U32 R4, R9, 0x1f, RZ ;  /* 0x0000001f09047819 */ /* 0x000fc600000006ff */
[----:B------:R-:W-:Y:S01]  /*38e0*/  VIADD R5, R0, 0x210 ;  /* 0x0000021000057836 */ /* 0x000fe20000000000 */
[----:B------:R-:W2:Y:S02]  /*38f0*/  SYNCS.PHASECHK.TRANS64.TRYWAIT P0, [R0+URZ+0x200], R4 ;  /* 0x00020004000075a7 */ /* 0x000ea400080011ff */
[----:B--2---:R-:W-:Y:S05]  /*3900*/  @!P0 BRA `(.L_x_72) ;  /* 0x000000bc003c8947 */ /* 0x004fea0003800000 */
.L_x_260:
[----:B------:R-:W-:Y:S01]  /*3910*/  ULEA UR5, UR6, UR37, 0x3 ;  /* 0x0000002506057291 */ /* 0x000fe2000f8e18ff */
[----:B--2---:R-:W-:Y:S01]  /*3920*/  PRMT R0, RZ, 0x654, R5 ;  /* 0x00000654ff007816 */ /* 0x004fe20000000005 */
[----:B------:R-:W-:Y:S01]  /*3930*/  @!P2 IMAD.MOV.U32 R4, RZ, RZ, 0x10 ;  /* 0x00000010ff04a424 */ /* 0x000fe200078e00ff */
[----:B------:R-:W-:Y:S01]  /*3940*/  SHF.L.U32 R5, R12, 0x1f, RZ ;  /* 0x0000001f0c057819 */ /* 0x000fe200000006ff */
[----:B------:R-:W-:Y:S01]  /*3950*/  UIADD3 UR4, UPT, UPT, UR5, 0x1c0, URZ ;  /* 0x000001c005047890 */ /* 0x000fe2000fffe0ff */
[----:B------:R2:W-:Y:S05]  /*3960*/  SYNCS.ARRIVE.TRANS64.RED.A1T0 RZ, [R0+URZ], RZ ;  /* 0x000000ff00ff79a7 */ /* 0x0005ea00081004ff */
[----:B------:R-:W-:Y:S01]  /*3970*/  IMAD.U32 R6, RZ, RZ, UR4 ;  /* 0x00000004ff067e24 */ /* 0x000fe2000f8e00ff */
[----:B------:R-:W3:Y:S04]  /*3980*/  SYNCS.PHASECHK.TRANS64.TRYWAIT P0, [UR5+0x1d0], R5 ;  /* 0x0001d005ff0075a7 */ /* 0x000ee80008001105 */
[----:B------:R-:W-:Y:S01]  /*3990*/  PRMT R6, R2, 0x654, R6 ;  /* 0x0000065402067816 */ /* 0x000fe20000000006 */
[----:B--23--:R-:W-:Y:S06]  /*39a0*/  @!P0 BRA `(.L_x_73) ;  /* 0x000000bc00288947 */ /* 0x00cfec0003800000 */
.L_x_262:
[----:B------:R-:W-:Y:S01]  /*39b0*/  ULEA UR4, UR6, UR37, 0x4 ;  /* 0x0000002506047291 */ /* 0x000fe2000f8e20ff */
[----:B------:R-:W-:Y:S01]  /*39c0*/  SEL R3, R6, R3, !P2 ;  /* 0x0000000306037207 */ /* 0x000fe20005000000 */
[----:B------:R-:W-:Y:S01]  /*39d0*/  UIADD3 UR5, UPT, UPT, UR5, 0x1c0, URZ ;  /* 0x000001c005057890 */ /* 0x000fe2000fffe0ff */
[----:B--2---:R-:W-:Y:S01]  /*39e0*/  LEA R0, R11, UR37, 0x3 ;  /* 0x000000250b007c11 */ /* 0x004fe2000f8e18ff */
[----:B------:R-:W-:Y:S01]  /*39f0*/  UIADD3 UR4, UPT, UPT, UR4, 0x230, URZ ;  /* 0x0000023004047890 */ /* 0x000fe2000fffe0ff */
[----:B------:R2:W-:Y:S01]  /*3a00*/  @!P2 SYNCS.ARRIVE.TRANS64.RED RZ, [R3+URZ], R4 ;  /* 0x0000000403ffa9a7 */ /* 0x0005e200080004ff */
[----:B------:R-:W-:Y:S01]  /*3a10*/  UIADD3 UR6, UPT, UPT, UR6, 0x1, URZ ;  /* 0x0000000106067890 */ /* 0x000fe2000fffe0ff */
[----:B------:R-:W-:-:S03]  /*3a20*/  VIADD R8, R8, 0x1 ;  /* 0x0000000108087836 */ /* 0x000fc60000000000 */
[----:B------:R-:W-:Y:S02]  /*3a30*/  UISETP.NE.AND UP0, UPT, UR6, 0x2, UPT ;  /* 0x000000020600788c */ /* 0x000fe4000bf05270 */
[----:B------:R-:W-:Y:S01]  /*3a40*/  ISETP.NE.AND P0, PT, R8, 0x2, PT ;  /* 0x000000020800780c */ /* 0x000fe20003f05270 */
[----:B------:R-:W-:Y:S06]  /*3a50*/  UGETNEXTWORKID.BROADCAST [UR4], [UR5] ;  /* 0x00000000040073ca */ /* 0x000fec0008000100 */
[----:B------:R-:W-:Y:S02]  /*3a60*/  USEL UR4, URZ, 0x1, UP0 ;  /* 0x00000001ff047887 */ /* 0x000fe40008000000 */
[----:B------:R-:W-:-:S04]  /*3a70*/  USEL UR6, UR6, URZ, UP0 ;  /* 0x000000ff06067287 */ /* 0x000fc80008000000 */
[----:B------:R-:W-:Y:S02]  /*3a80*/  LOP3.LUT R12, R12, UR4, RZ, 0x3c, !PT ;  /* 0x000000040c0c7c12 */ /* 0x000fe4000f8e3cff */
[----:B--2---:R-:W-:-:S04]  /*3a90*/  SHF.L.U32 R4, R10, 0x1f, RZ ;  /* 0x0000001f0a047819 */ /* 0x004fc800000006ff */
[----:B------:R-:W2:Y:S02]  /*3aa0*/  SYNCS.PHASECHK.TRANS64.TRYWAIT P1, [R0+URZ+0x1c0], R4 ;  /* 0x0001c004000075a7 */ /* 0x000ea400080211ff */
[----:B--2---:R-:W-:Y:S05]  /*3ab0*/  @!P1 BRA `(.L_x_74) ;  /* 0x000000b800fc9947 */ /* 0x004fea0003800000 */
.L_x_263:
[C---:B--2---:R-:W-:Y:S01]  /*3ac0*/  LEA R4, R11.reuse, UR37, 0x4 ;  /* 0x000000250b047c11 */ /* 0x044fe2000f8e20ff */
[----:B------:R-:W-:Y:S01]  /*3ad0*/  VIADD R0, R0, 0x1d0 ;  /* 0x000001d000007836 */ /* 0x000fe20000000000 */
[----:B------:R-:W-:Y:S01]  /*3ae0*/  SEL R8, R8, RZ, P0 ;  /* 0x000000ff08087207 */ /* 0x000fe20000000000 */
[----:B------:R-:W-:-:S03]  /*3af0*/  VIADD R11, R11, 0x1 ;  /* 0x000000010b0b7836 */ /* 0x000fc60000000000 */
[----:B------:R-:W2:Y:S01]  /*3b00*/  LDS.128 R4, [R4+0x230] ;  /* 0x0002300004047984 */ /* 0x000ea20000000c00 */
[----:B------:R-:W-:Y:S02]  /*3b10*/  PRMT R0, RZ, 0x654, R0 ;  /* 0x00000654ff007816 */ /* 0x000fe40000000000 */
[C---:B------:R-:W-:Y:S01]  /*3b20*/  ISETP.NE.AND P1, PT, R11.reuse, 0x2, PT ;  /* 0x000000020b00780c */ /* 0x040fe20003f25270 */
[----:B------:R-:W-:Y:S01]  /*3b30*/  @!PT LDS RZ, [RZ] ;  /* 0x00000000fffff984 */ /* 0x000fe20000000800 */
[----:B------:R-:W-:Y:S01]  /*3b40*/  @!PT LDS RZ, [RZ] ;  /* 0x00000000fffff984 */ /* 0x000fe20000000800 */
[----:B------:R-:W-:Y:S01]  /*3b50*/  @!PT LDS RZ, [RZ] ;  /* 0x00000000fffff984 */ /* 0x000fe20000000800 */
[----:B------:R-:W-:Y:S01]  /*3b60*/  @!PT LDS RZ, [RZ] ;  /* 0x00000000fffff984 */ /* 0x000fe20000000800 */
[----:B------:R3:W-:Y:S06]  /*3b70*/  MEMBAR.ALL.CTA ;  /* 0x0000000000007992 */ /* 0x0007ec0000008000 */
[----:B---3--:R-:W3:Y:S01]  /*3b80*/  FENCE.VIEW.ASYNC.S ;  /* 0x00000000000073c6 */ /* 0x008ee20000000000 */
[----:B------:R-:W-:Y:S01]  /*3b90*/  SEL R11, R11, RZ, P1 ;  /* 0x000000ff0b0b7207 */ /* 0x000fe20000800000 */
[----:B---3--:R3:W-:Y:S01]  /*3ba0*/  SYNCS.ARRIVE.TRANS64.RED.A1T0 RZ, [R0+URZ], RZ ;  /* 0x000000ff00ff79a7 */ /* 0x0087e200081004ff */
[----:B--2---:R-:W-:-:S02]  /*3bb0*/  LOP3.LUT P3, RZ, R6, 0x1, RZ, 0xc0, !PT ;  /* 0x0000000106ff7812 */ /* 0x004fc4000786c0ff */
[----:B------:R-:W-:-:S04]  /*3bc0*/  SEL R4, RZ, 0x1, P1 ;  /* 0x00000001ff047807 */ /* 0x000fc80000800000 */
[----:B------:R-:W-:Y:S02]  /*3bd0*/  LOP3.LUT R10, R10, R4, RZ, 0x3c, !PT ;  /* 0x000000040a0a7212 */ /* 0x000fe400078e3cff */
[----:B---3--:R-:W-:-:S04]  /*3be0*/  SEL R0, RZ, 0x1, P0 ;  /* 0x00000001ff007807 */ /* 0x008fc80000000000 */
[----:B------:R-:W-:Y:S01]  /*3bf0*/  LOP3.LUT R9, R9, R0, RZ, 0x3c, !PT ;  /* 0x0000000009097212 */ /* 0x000fe200078e3cff */
[----:B------:R-:W-:Y:S06]  /*3c00*/  @P3 BRA `(.L_x_75) ;  /* 0xfffffffc002c3947 */ /* 0x000fec000383ffff */
[----:B------:R-:W-:Y:S01]  /*3c10*/  ULEA UR5, UR6, UR37, 0x3 ;  /* 0x0000002506057291 */ /* 0x000fe2000f8e18ff */
[----:B------:R-:W-:-:S08]  /*3c20*/  SHF.L.U32 R2, R12, 0x1f, RZ ;  /* 0x0000001f0c027819 */ /* 0x000fd000000006ff */
[----:B------:R-:W2:Y:S02]  /*3c30*/  SYNCS.PHASECHK.TRANS64 P0, [UR5+0x1d0], R2 ;  /* 0x0001d002ff0075a7 */ /* 0x000ea40008001005 */
[----:B--2---:R-:W-:Y:S05]  /*3c40*/  @P0 BRA `(.L_x_76) ;  /* 0x0000000000080947 */ /* 0x004fea0003800000 */
[----:B------:R-:W2:Y:S02]  /*3c50*/  SYNCS.PHASECHK.TRANS64.TRYWAIT P0, [UR5+0x1d0], R2 ;  /* 0x0001d002ff0075a7 */ /* 0x000ea40008001105 */
[----:B--2---:R-:W-:Y:S05]  /*3c60*/  @!P0 BRA `(.L_x_77) ;  /* 0x000000b800a48947 */ /* 0x004fea0003800000 */
.L_x_76:
[----:B------:R-:W-:-:S04]  /*3c70*/  UIADD3 UR4, UPT, UPT, UR6, 0x1, URZ ;  /* 0x0000000106047890 */ /* 0x000fc8000fffe0ff */
[----:B------:R-:W-:-:S04]  /*3c80*/  UISETP.NE.AND UP0, UPT, UR4, 0x2, UPT ;  /* 0x000000020400788c */ /* 0x000fc8000bf05270 */
[----:B------:R-:W-:Y:S02]  /*3c90*/  USEL UR7, URZ, 0x1, UP0 ;  /* 0x00000001ff077887 */ /* 0x000fe40008000000 */
[----:B------:R-:W-:-:S04]  /*3ca0*/  USEL UR4, UR4, URZ, UP0 ;  /* 0x000000ff04047287 */ /* 0x000fc80008000000 */
[----:B------:R-:W-:Y:S01]  /*3cb0*/  ULEA UR4, UR4, UR37, 0x3 ;  /* 0x0000002504047291 */ /* 0x000fe2000f8e18ff */
[----:B--2---:R-:W-:-:S04]  /*3cc0*/  LOP3.LUT R2, R12, UR7, RZ, 0x3c, !PT ;  /* 0x000000070c027c12 */ /* 0x004fc8000f8e3cff */
[----:B------:R-:W-:-:S04]  /*3cd0*/  SHF.L.U32 R0, R2, 0x1f, RZ ;  /* 0x0000001f02007819 */ /* 0x000fc800000006ff */
[----:B------:R-:W2:Y:S02]  /*3ce0*/  SYNCS.PHASECHK.TRANS64 P0, [UR4+0x1d0], R0 ;  /* 0x0001d000ff0075a7 */ /* 0x000ea40008001004 */
[----:B-12---:R-:W-:Y:S05]  /*3cf0*/  @P0 EXIT ;  /* 0x000000000000094d */ /* 0x006fea0003800000 */
[----:B------:R-:W-:Y:S02]  /*3d00*/  SHF.L.U32 R2, R2, 0x1f, RZ ;  /* 0x0000001f02027819 */ /* 0x000fe400000006ff */
[----:B------:R-:W-:-:S07]  /*3d10*/  MOV R0, UR4 ;  /* 0x0000000400007c02 */ /* 0x000fce0008000f00 */
.L_x_78:
[----:B-1----:R1:W2:Y:S02]  /*3d20*/  SYNCS.PHASECHK.TRANS64.TRYWAIT P0, [R0+URZ+0x1d0], R2 ;  /* 0x0001d002000075a7 */ /* 0x0022a400080011ff */
[----:B--2---:R-:W-:Y:S05]  /*3d30*/  @!P0 NANOSLEEP.SYNCS 0x989680 ;  /* 0x009896800000895d */ /* 0x004fea0003900000 */
[----:B------:R-:W2:Y:S02]  /*3d40*/  @!P0 SYNCS.PHASECHK.TRANS64 P0, [R0+URZ+0x1d0], R2 ;  /* 0x0001d002000085a7 */ /* 0x000ea400080010ff */
[----:B--2---:R-:W-:Y:S05]  /*3d50*/  @P0 EXIT ;  /* 0x000000000000094d */ /* 0x004fea0003800000 */
[----:B------:R-:W-:Y:S05]  /*3d60*/  BRA `(.L_x_78) ;  /* 0xfffffffc00ec7947 */ /* 0x000fea000383ffff */
.L_x_71:
[----:B------:R-:W-:Y:S05]  /*3d70*/  BRA.U UP3, `(.L_x_79) ;  /* 0x0000000d037c7547 */ /* 0x000fea000b800000 */
[----:B------:R-:W-:Y:S01]  /*3d80*/  UMOV UR4, 0x40 ;  /* 0x0000004000047882 */ /* 0x000fe20000000000 */
[----:B------:R-:W-:Y:S01]  /*3d90*/  NOP ;  /* 0x0000000000007918 */ /* 0x000fe20000000000 */
[----:B------:R-:W-:Y:S01]  /*3da0*/  ULEA UR4, UR37, UR4, 0x18 ;  /* 0x0000000425047291 */ /* 0x000fe2000f8ec0ff */
[----:B------:R-:W-:Y:S02]  /*3db0*/  UMOV UR5, 0x400 ;  /* 0x0000040000057882 */ /* 0x000fe40000000000 */
[----:B------:R-:W-:-:S06]  /*3dc0*/  ULEA UR37, UR37, UR5, 0x18 ;  /* 0x0000000525257291 */ /* 0x000fcc000f8ec0ff */
[----:B------:R-:W2:Y:S02]  /*3dd0*/  LDS.U8 R2, [UR4+0x1c] ;  /* 0x00001c04ff027984 */ /* 0x000ea40008000000 */
[----:B--2---:R-:W-:-:S13]  /*3de0*/  ISETP.NE.AND P0, PT, R2, RZ, PT ;  /* 0x000000ff0200720c */ /* 0x004fda0003f05270 */
[----:B------:R-:W-:Y:S05]  /*3df0*/  @P0 BRA `(.L_x_80) ;  /* 0x0000000000580947 */ /* 0x000fea0003800000 */
[----:B------:R-:W-:-:S13]  /*3e00*/  ELECT P0, URZ, PT ;  /* 0x0000000000ff782f */ /* 0x000fda0003800000 */
[----:B------:R-:W-:Y:S05]  /*3e10*/  @!P0 BRA `(.L_x_81) ;  /* 0x0000000000608947 */ /* 0x000fea0003800000 */
[----:B------:R-:W-:Y:S01]  /*3e20*/  UMOV UR5, 0x10 ;  /* 0x0000001000057882 */ /* 0x000fe20000000000 */
[----:B------:R-:W-:Y:S01]  /*3e30*/  HFMA2 R2, -RZ, RZ, 0, 5.9604644775390625e-08 ;  /* 0x00000001ff027431 */ /* 0x000fe200000001ff */
[----:B------:R-:W-:-:S03]  /*3e40*/  MOV R3, 0xffff ;  /* 0x0000ffff00037802 */ /* 0x000fc60000000f00 */
[----:B------:R-:W-:Y:S04]  /*3e50*/  DEPBAR.LE SB2, 0x36 ;  /* 0x0000ad800000791a */ /* 0x000fe80000000000 */
[----:B------:R-:W2:Y:S02]  /*3e60*/  UTCATOMSWS.FIND_AND_SET.ALIGN UP0, UR5, UR5 ;  /* 0x00000005000575e3 */ /* 0x000ea40008000800 */
[----:B--2---:R-:W-:Y:S01]  /*3e70*/  MOV R4, UR5 ;  /* 0x0000000500047c02 */ /* 0x004fe20008000f00 */
[----:B------:R-:W-:Y:S06]  /*3e80*/  BRA.U UP0, `(.L_x_82) ;  /* 0x0000000100187547 */ /* 0x000fec000b800000 */
.L_x_83:
[----:B------:R-:W-:Y:S05]  /*3e90*/  NANOSLEEP 0x64 ;  /* 0x000000640000795d */ /* 0x000fea0003800000 */
[----:B------:R-:W-:-:S05]  /*3ea0*/  UMOV UR5, 0x10 ;  /* 0x0000001000057882 */ /* 0x000fca0000000000 */
[----:B------:R-:W-:Y:S04]  /*3eb0*/  DEPBAR.LE SB2, 0x36 ;  /* 0x0000ad800000791a */ /* 0x000fe80000000000 */
[----:B------:R-:W2:Y:S02]  /*3ec0*/  UTCATOMSWS.FIND_AND_SET.ALIGN UP0, UR5, UR5 ;  /* 0x00000005000575e3 */ /* 0x000ea40008000800 */
[----:B--2---:R-:W-:Y:S01]  /*3ed0*/  MOV R4, UR5 ;  /* 0x0000000500047c02 */ /* 0x004fe20008000f00 */
[----:B------:R-:W-:Y:S05]  /*3ee0*/  BRA.U !UP0, `(.L_x_83) ;  /* 0xfffffffd08e87547 */ /* 0x000fea000b83ffff */
.L_x_82:
[-C--:B------:R-:W-:Y:S02]  /*3ef0*/  SHF.L.U32 R3, R3, R4.reuse, RZ ;  /* 0x0000000403037219 */ /* 0x080fe400000006ff */
[----:B------:R-:W-:Y:S01]  /*3f00*/  SHF.L.U32 R2, R2, R4, RZ ;  /* 0x0000000402027219 */ /* 0x000fe200000006ff */
[----:B------:R-:W-:Y:S02]  /*3f10*/  IMAD.SHL.U32 R4, R4, 0x20, RZ ;  /* 0x0000002004047824 */ /* 0x000fe400078e00ff */
[----:B------:R2:W-:Y:S04]  /*3f20*/  ATOMS.OR RZ, [UR4+0x14], R3 ;  /* 0x00001403ffff798c */ /* 0x0005e8000b000004 */
[----:B------:R2:W-:Y:S04]  /*3f30*/  ATOMS.OR RZ, [UR4+0x18], R2 ;  /* 0x00001802ffff798c */ /* 0x0005e8000b000004 */
[----:B------:R2:W-:Y:S01]  /*3f40*/  STS [UR37+0x250], R4 ;  /* 0x00025004ff007988 */ /* 0x0005e20008000825 */
[----:B------:R-:W-:Y:S05]  /*3f50*/  BRA `(.L_x_81) ;  /* 0x0000000000107947 */ /* 0x000fea0003800000 */
.L_x_80:
[----:B------:R-:W-:-:S05]  /*3f60*/  MOV R2, 0xffffffff ;  /* 0xffffffff00027802 */ /* 0x000fca0000000f00 */
[----:B------:R2:W-:Y:S02]  /*3f70*/  STS [UR37+0x250], R2 ;  /* 0x00025002ff007988 */ /* 0x0005e40008000825 */
[----:B--2---:R-:W-:Y:S02]  /*3f80*/  MOV R2, 0x3fa0 ;  /* 0x00003fa000027802 */ /* 0x004fe40000000f00 */
[----:B-1---5:R-:W-:Y:S05]  /*3f90*/  CALL.REL.NOINC `($__internal_1_$__cuda_sm10x_tcgen05_guardrail_trap_phase_invalid_during_alloc) ;  /* 0x000000c000707944 */ /* 0x022fea0003c00000 */
.L_x_81:
[----:B------:R-:W-:Y:S05]  /*3fa0*/  WARPSYNC.ALL ;  /* 0x0000000000007948 */ /* 0x000fea0003800000 */
[----:B------:R-:W3:Y:S01]  /*3fb0*/  S2UR UR7, SR_CgaCtaId ;  /* 0x00000000000779c3 */ /* 0x000ee20000008800 */
[----:B------:R-:W-:Y:S01]  /*3fc0*/  UMOV UR4, 0x400 ;  /* 0x0000040000047882 */ /* 0x000fe20000000000 */
[----:B------:R-:W-:-:S06]  /*3fd0*/  NOP ;  /* 0x0000000000007918 */ /* 0x000fcc0000000000 */
[----:B------:R-:W-:Y:S06]  /*3fe0*/  BAR.ARV 0x6, 0xa0 ;  /* 0x0182800000007b1d */ /* 0x000fec0000002000 */
[----:B------:R-:W4:Y:S01]  /*3ff0*/  LDCU UR8, c[0x0][0x38c] ;  /* 0x00007180ff0877ac */ /* 0x000f220008000800 */
[----:B------:R-:W-:Y:S01]  /*4000*/  LOP3.LUT R0, R0, 0xffff, RZ, 0xc0, !PT ;  /* 0x0000ffff00007812 */ /* 0x000fe200078ec0ff */
[----:B------:R-:W-:Y:S01]  /*4010*/  IMAD.MOV.U32 R11, RZ, RZ, 0x1 ;  /* 0x00000001ff0b7424 */ /* 0x000fe200078e00ff */
[----:B------:R-:W-:Y:S01]  /*4020*/  CS2R R8, SRZ ;  /* 0x0000000000087805 */ /* 0x000fe2000001ff00 */
[----:B------:R-:W-:Y:S01]  /*4030*/  IMAD.MOV.U32 R10, RZ, RZ, RZ ;  /* 0x000000ffff0a7224 */ /* 0x000fe200078e00ff */
[----:B------:R-:W-:Y:S01]  /*4040*/  R2UR UR11, R0 ;  /* 0x00000000000b72ca */ /* 0x000fe200000e0000 */
[----:B------:R-:W-:Y:S01]  /*4050*/  UMOV UR22, URZ ;  /* 0x000000ff00167c82 */ /* 0x000fe20008000000 */
[----:B------:R-:W-:Y:S01]  /*4060*/  UMOV UR21, URZ ;  /* 0x000000ff00157c82 */ /* 0x000fe20008000000 */
[----:B---3--:R-:W-:Y:S01]  /*4070*/  ULEA UR7, UR7, UR4, 0x18 ;  /* 0x0000000407077291 */ /* 0x008fe2000f8ec0ff */
[----:B------:R-:W3:Y:S03]  /*4080*/  LDCU UR4, c[0x0][0x38c] ;  /* 0x00007180ff0477ac */ /* 0x000ee60008000800 */
[----:B------:R-:W-:-:S02]  /*4090*/  UIADD3 UR13, UPT, UPT, UR7, 0x4400, URZ ;  /* 0x00004400070d7890 */ /* 0x000fc4000fffe0ff */
[----:B------:R-:W-:-:S03]  /*40a0*/  UIADD3 UR14, UPT, UPT, UR7, 0x1b400, URZ ;  /* 0x0001b400070e7890 */ /* 0x000fc6000fffe0ff */
[----:B--2---:R-:W2:Y:S01]  /*40b0*/  LDS R2, [UR7+0x250] ;  /* 0x00025007ff027984 */ /* 0x004ea20008000800 */
[----:B------:R-:W-:Y:S02]  /*40c0*/  UIADD3 UR15, UPT, UPT, UR7, 0x32400, URZ ;  /* 0x00032400070f7890 */ /* 0x000fe4000fffe0ff */
[----:B------:R-:W-:Y:S02]  /*40d0*/  UIADD3 UR16, UPT, UPT, UR7, 0x35200, URZ ;  /* 0x0003520007107890 */ /* 0x000fe4000fffe0ff */
[----:B------:R-:W-:Y:S02]  /*40e0*/  USHF.R.U32.HI UR13, URZ, 0x4, UR13 ;  /* 0x00000004ff0d7899 */ /* 0x000fe4000801160d */
[----:B------:R-:W-:Y:S02]  /*40f0*/  USHF.R.U32.HI UR14, URZ, 0x4, UR14 ;  /* 0x00000004ff0e7899 */ /* 0x000fe4000801160e */
[----:B------:R-:W-:Y:S02]  /*4100*/  USHF.R.U32.HI UR15, URZ, 0x4, UR15 ;  /* 0x00000004ff0f7899 */ /* 0x000fe4000801160f */
[----:B---3--:R-:W-:-:S02]  /*4110*/  UIADD3 UR4, UPT, UPT, UR4, 0x3f, URZ ;  /* 0x0000003f04047890 */ /* 0x008fc4000fffe0ff */
[----:B------:R-:W-:Y:S02]  /*4120*/  USHF.R.U32.HI UR16, URZ, 0x4, UR16 ;  /* 0x00000004ff107899 */ /* 0x000fe40008011610 */
[----:B------:R-:W-:Y:S02]  /*4130*/  USHF.R.S32.HI UR6, URZ, 0x1f, UR4 ;  /* 0x0000001fff067899 */ /* 0x000fe40008011404 */
[----:B------:R-:W-:Y:S02]  /*4140*/  ULOP3.LUT UR13, UR13, 0x3fff, URZ, 0xc0, !UPT ;  /* 0x00003fff0d0d7892 */ /* 0x000fe4000f8ec0ff */
[----:B------:R-:W-:Y:S02]  /*4150*/  ULEA.HI UR6, UR6, UR4, URZ, 0x6 ;  /* 0x0000000406067291 */ /* 0x000fe4000f8f30ff */
[----:B------:R-:W-:Y:S02]  /*4160*/  ULOP3.LUT UR14, UR14, 0x3fff, URZ, 0xc0, !UPT ;  /* 0x00003fff0e0e7892 */ /* 0x000fe4000f8ec0ff */
[----:B------:R-:W-:-:S02]  /*4170*/  USHF.R.S32.HI UR6, URZ, 0x6, UR6 ;  /* 0x00000006ff067899 */ /* 0x000fc40008011406 */
[----:B------:R-:W-:Y:S02]  /*4180*/  ULOP3.LUT UR15, UR15, 0x3fff, URZ, 0xc0, !UPT ;  /* 0x00003fff0f0f7892 */ /* 0x000fe4000f8ec0ff */
[----:B------:R-:W-:Y:S02]  /*4190*/  UISETP.LT.AND UP0, UPT, UR6, 0x1, UPT ;  /* 0x000000010600788c */ /* 0x000fe4000bf01270 */
[----:B------:R-:W-:Y:S02]  /*41a0*/  ULOP3.LUT UR16, UR16, 0x3fff, URZ, 0xc0, !UPT ;  /* 0x00003fff10107892 */ /* 0x000fe4000f8ec0ff */
[----:B------:R-:W-:Y:S02]  /*41b0*/  USEL UR12, UR6, 0x1, !UP0 ;  /* 0x00000001060c7887 */ /* 0x000fe4000c000000 */
[----:B------:R-:W-:Y:S02]  /*41c0*/  ULOP3.LUT UR13, UR13, 0x10000, URZ, 0xfc, !UPT ;  /* 0x000100000d0d7892 */ /* 0x000fe4000f8efcff */
[----:B------:R-:W-:-:S02]  /*41d0*/  ULOP3.LUT UR14, UR14, 0x10000, URZ, 0xfc, !UPT ;  /* 0x000100000e0e7892 */ /* 0x000fc4000f8efcff */
[----:B------:R-:W-:Y:S02]  /*41e0*/  ULOP3.LUT UR15, UR15, 0x10000, URZ, 0xfc, !UPT ;  /* 0x000100000f0f7892 */ /* 0x000fe4000f8efcff */
[----:B------:R-:W-:Y:S01]  /*41f0*/  ULOP3.LUT UR16, UR16, 0x10000, URZ, 0xfc, !UPT ;  /* 0x0001000010107892 */ /* 0x000fe2000f8efcff */
[----:B--2---:R-:W-:Y:S01]  /*4200*/  R2UR UR23, R2 ;  /* 0x00000000021772ca */ /* 0x004fe200000e0000 */
[----:B------:R-:W-:Y:S02]  /*4210*/  UIADD3 UR12, UPT, UPT, -UR12, URZ, URZ ;  /* 0x000000ff0c0c7290 */ /* 0x000fe4000fffe1ff */
[----:B----4-:R-:W-:-:S10]  /*4220*/  UISETP.GE.AND UP3, UPT, UR8, 0x1, UPT ;  /* 0x000000010800788c */ /* 0x010fd4000bf66270 */
[----:B------:R-:W-:Y:S02]  /*4230*/  UIADD3 UR5, UPT, UPT, UR23, 0x104, URZ ;  /* 0x0000010417057890 */ /* 0x000fe4000fffe0ff */
[----:B------:R-:W-:Y:S02]  /*4240*/  UIADD3 UR4, UPT, UPT, UR23, 0x100, URZ ;  /* 0x0000010017047890 */ /* 0x000fe4000fffe0ff */
[----:B------:R-:W-:Y:S02]  /*4250*/  USHF.R.U32.HI UR24, URZ, 0x1a, UR5 ;  /* 0x0000001aff187899 */ /* 0x000fe40008011605 */
[----:B------:R-:W-:Y:S02]  /*4260*/  USHF.R.U32.HI UR25, URZ, 0x11, UR4 ;  /* 0x00000011ff197899 */ /* 0x000fe40008011604 */
[----:B------:R-:W-:Y:S02]  /*4270*/  ULOP3.LUT UR24, UR24, 0x30, URZ, 0xc0, !UPT ;  /* 0x0000003018187892 */ /* 0x000fe4000f8ec0ff */
[----:B------:R-:W-:-:S02]  /*4280*/  ULOP3.LUT UR25, UR25, 0x6000, URZ, 0xc0, !UPT ;  /* 0x0000600019197892 */ /* 0x000fc4000f8ec0ff */
[----:B------:R-:W-:Y:S02]  /*4290*/  ULOP3.LUT UR24, UR24, 0x480, URZ, 0xfc, !UPT ;  /* 0x0000048018187892 */ /* 0x000fe4000f8efcff */
[----:B------:R-:W-:-:S04]  /*42a0*/  ULOP3.LUT UR25, UR25, 0x820, URZ, 0xfc, !UPT ;  /* 0x0000082019197892 */ /* 0x000fc8000f8efcff */
[----:B------:R-:W-:-:S03]  /*42b0*/  UPRMT UR25, UR24, 0x5410, UR25 ;  /* 0x0000541018197896 */ /* 0x000fc60008000019 */
[----:B------:R-:W-:-:S09]  /*42c0*/  UMOV UR24, URZ ;  /* 0x000000ff00187c82 */ /* 0x000fd20008000000 */
.L_x_90:
[----:B------:R-:W-:Y:S02]  /*42d0*/  LEA R0, R10, UR7, 0x3 ;  /* 0x000000070a007c11 */ /* 0x000fe4000f8e18ff */
[----:B------:R-:W-:Y:S02]  /*42e0*/  SHF.L.U32 R2, R9, 0x1f, RZ ;  /* 0x0000001f09027819 */ /* 0x000fe400000006ff */
[----:B------:R-:W-:Y:S01]  /*42f0*/  PLOP3.LUT P0, PT, PT, PT, UP3, 0x80, 0x8 ;  /* 0x000000000008781c */ /* 0x000fe20003f0f038 */
[----:B------:R-:W-:Y:S01]  /*4300*/  VIADD R3, R0, 0x1d0 ;  /* 0x000001d000037836 */ /* 0x000fe20000000000 */
[----:B--2---:R-:W2:Y:S02]  /*4310*/  SYNCS.PHASECHK.TRANS64.TRYWAIT P1, [R0+URZ+0x1c0], R2 ;  /* 0x0001c002000075a7 */ /* 0x004ea400080211ff */
[----:B--2-4-:R-:W-:Y:S09]  /*4320*/  @!P1 BRA `(.L_x_84) ;  /* 0x000000b4000c9947 */ /* 0x014ff20003800000 */
.L_x_265:
[----:B------:R-:W-:Y:S01]  /*4330*/  LEA R4, R10, UR7, 0x4 ;  /* 0x000000070a047c11 */ /* 0x000fe2000f8e20ff */
[----:B------:R-:W-:Y:S01]  /*4340*/  @UP3 ULEA UR8, UR21, UR7, 0x3 ;  /* 0x0000000715083291 */ /* 0x000fe2000f8e18ff */
[----:B------:R-:W-:Y:S01]  /*4350*/  PLOP3.LUT P2, PT, PT, PT, PT, 0x80, 0x8 ;  /* 0x000000000008781c */ /* 0x000fe20003f4f070 */
[----:B------:R-:W-:Y:S01]  /*4360*/  ULEA UR10, UR22, UR7, 0x3 ;  /* 0x00000007160a7291 */ /* 0x000fe2000f8e18ff */
[----:B------:R-:W-:Y:S02]  /*4370*/  PRMT R3, RZ, 0x654, R3 ;  /* 0x00000654ff037816 */ /* 0x000fe40000000003 */
[----:B------:R-:W3:Y:S01]  /*4380*/  LDS.128 R4, [R4+0x230] ;  /* 0x0002300004047984 */ /* 0x000ee20000000c00 */
[----:B--2---:R-:W-:Y:S02]  /*4390*/  @P0 SHF.L.U32 R2, R8, 0x1f, RZ ;  /* 0x0000001f08020819 */ /* 0x004fe400000006ff */
[----:B------:R-:W-:Y:S01]  /*43a0*/  SHF.L.U32 R0, R11, 0x1f, RZ ;  /* 0x0000001f0b007819 */ /* 0x000fe200000006ff */
[----:B------:R-:W-:Y:S01]  /*43b0*/  @!PT LDS RZ, [RZ] ;  /* 0x00000000fffff984 */ /* 0x000fe20000000800 */
[----:B------:R-:W-:Y:S01]  /*43c0*/  @!PT LDS RZ, [RZ] ;  /* 0x00000000fffff984 */ /* 0x000fe20000000800 */
[----:B------:R-:W-:Y:S01]  /*43d0*/  @!PT LDS RZ, [RZ] ;  /* 0x00000000fffff984 */ /* 0x000fe20000000800 */
[----:B------:R-:W-:Y:S01]  /*43e0*/  @!PT LDS RZ, [RZ] ;  /* 0x00000000fffff984 */ /* 0x000fe20000000800 */
[----:B------:R2:W-:Y:S06]  /*43f0*/  MEMBAR.ALL.CTA ;  /* 0x0000000000007992 */ /* 0x0005ec0000008000 */
[----:B--2---:R-:W2:Y:S02]  /*4400*/  FENCE.VIEW.ASYNC.S ;  /* 0x00000000000073c6 */ /* 0x004ea40000000000 */
[----:B--2---:R2:W-:Y:S01]  /*4410*/  SYNCS.ARRIVE.TRANS64.RED.A1T0 RZ, [R3+URZ], RZ ;  /* 0x000000ff03ff79a7 */ /* 0x0045e200081004ff */
[----:B------:R2:W4:Y:S01]  /*4420*/  @P0 SYNCS.PHASECHK.TRANS64.TRYWAIT P2, [UR8], R2 ;  /* 0x00000002ff0005a7 */ /* 0x0005220008041108 */
[----:B---3--:R-:W-:Y:S01]  /*4430*/  LOP3.LUT P1, RZ, R6, 0x1, RZ, 0xc0, !PT ;  /* 0x0000000106ff7812 */ /* 0x008fe2000782c0ff */
[----:B------:R-:W3:Y:S02]  /*4440*/  SYNCS.PHASECHK.TRANS64.TRYWAIT P0, [UR10+0x1f0], R0 ;  /* 0x0001f000ff0075a7 */ /* 0x000ee4000800110a */
[----:B--234-:R-:W-:Y:S10]  /*4450*/  @!P0 BRA `(.L_x_85) ;  /* 0x000000b000d48947 */ /* 0x01cff40003800000 */
.L_x_267:
[----:B------:R-:W-:Y:S01]  /*4460*/  IADD3 R10, PT, PT, R10, 0x1, RZ ;  /* 0x000000010a0a7810 */ /* 0x000fe20007ffe0ff */
[----:B------:R-:W-:Y:S06]  /*4470*/  BRA.U !UP3, `(.L_x_86) ;  /* 0x000000010ba47547 */ /* 0x000fec000b800000 */
[----:B------:R-:W-:Y:S01]  /*4480*/  ULEA UR9, UR22, UR23, 0x7 ;  /* 0x0000001716097291 */ /* 0x000fe2000f8e38ff */
[----:B------:R-:W-:Y:S01]  /*4490*/  UMOV UR20, URZ ;  /* 0x000000ff00147c82 */ /* 0x000fe20008000000 */
[----:B------:R-:W-:Y:S01]  /*44a0*/  UMOV UR19, UR12 ;  /* 0x0000000c00137c82 */ /* 0x000fe20008000000 */
[----:B------:R-:W-:Y:S01]  /*44b0*/  UMOV UR18, UR6 ;  /* 0x0000000600127c82 */ /* 0x000fe20008000000 */
[----:B------:R-:W-:-:S08]  /*44c0*/  UMOV UR17, UR21 ;  /* 0x0000001500117c82 */ /* 0x000fd00008000000 */
.L_x_89:
[----:B------:R-:W-:Y:S02]  /*44d0*/  UIADD3 UR19, UPT, UPT, UR19, 0x1, URZ ;  /* 0x0000000113137890 */ /* 0x000fe4000fffe0ff */
[----:B---3--:R-:W-:Y:S02]  /*44e0*/  ULEA UR8, UR17, UR7, 0x3 ;  /* 0x0000000711087291 */ /* 0x008fe4000f8e18ff */
[----:B------:R-:W-:Y:S01]  /*44f0*/  UISETP.NE.AND UP0, UPT, UR19, URZ, UPT ;  /* 0x000000ff1300728c */ /* 0x000fe2000bf05270 */
[----:B----4-:R-:W-:Y:S10]  /*4500*/  @P2 BRA `(.L_x_87) ;  /* 0x00000000000c2947 */ /* 0x010ff40003800000 */
[----:B--2---:R-:W-:Y:S04]  /*4510*/  SHF.L.U32 R2, R8, 0x1f, RZ ;  /* 0x0000001f08027819 */ /* 0x004fe800000006ff */
[----:B------:R-:W2:Y:S02]  /*4520*/  SYNCS.PHASECHK.TRANS64.TRYWAIT P0, [UR8], R2 ;  /* 0x00000002ff0075a7 */ /* 0x000ea40008001108 */
[----:B--2---:R-:W-:Y:S05]  /*4530*/  @!P0 BRA `(.L_x_88) ;  /* 0x000000b000b48947 */ /* 0x004fea0003800000 */
.L_x_87:
[----:B------:R-:W-:Y:S01]  /*4540*/  UISETP.NE.AND UP1, UPT, UR18, 0x1, UPT ;  /* 0x000000011200788c */ /* 0x000fe2000bf25270 */
[----:B------:R-:W-:Y:S01]  /*4550*/  PLOP3.LUT P2, PT, PT, PT, PT, 0x80, 0x8 ;  /* 0x000000000008781c */ /* 0x000fe20003f4f070 */
[----:B------:R-:W-:Y:S02]  /*4560*/  UIADD3 UR21, UPT, UPT, UR17, 0x1, URZ ;  /* 0x0000000111157890 */ /* 0x000fe4000fffe0ff */
[----:B------:R-:W-:Y:S02]  /*4570*/  ULEA UR30, UR17, UR15, 0x5 ;  /* 0x0000000f111e7291 */ /* 0x000fe4000f8e28ff */
[----:B------:R-:W-:Y:S01]  /*4580*/  UISETP.NE.AND UP2, UPT, UR21, 0x17, UPT ;  /* 0x000000171500788c */ /* 0x000fe2000bf45270 */
[----:B------:R-:W-:Y:S01]  /*4590*/  PLOP3.LUT P0, PT, PT, PT, UP1, 0x80, 0x8 ;  /* 0x000000000008781c */ /* 0x000fe20003f0f018 */
[----:B------:R-:W-:Y:S02]  /*45a0*/  ULEA UR28, UR17, UR16, 0x5 ;  /* 0x00000010111c7291 */ /* 0x000fe4000f8e28ff */
[----:B------:R-:W-:Y:S02]  /*45b0*/  USEL UR27, URZ, 0x1, UP2 ;  /* 0x00000001ff1b7887 */ /* 0x000fe40009000000 */
[----:B------:R-:W-:Y:S02]  /*45c0*/  USEL UR21, UR21, URZ, UP2 ;  /* 0x000000ff15157287 */ /* 0x000fe40009000000 */
[----:B------:R-:W-:Y:S02]  /*45d0*/  ULEA UR32, UR17, UR13, 0x8 ;  /* 0x0000000d11207291 */ /* 0x000fe4000f8e40ff */
[----:B------:R-:W-:Y:S01]  /*45e0*/  @UP1 ULEA UR26, UR21, UR7, 0x3 ;  /* 0x00000007151a1291 */ /* 0x000fe2000f8e18ff */
[----:B------:R-:W-:Y:S01]  /*45f0*/  LOP3.LUT R8, R8, UR27, RZ, 0x3c, !PT ;  /* 0x0000001b08087c12 */ /* 0x000fe2000f8e3cff */
[----:B------:R-:W-:Y:S02]  /*4600*/  UISETP.NE.U32.AND UP1, UPT, UR20, URZ, UPT ;  /* 0x000000ff1400728c */ /* 0x000fe4000bf25070 */
[----:B------:R-:W-:Y:S01]  /*4610*/  UIADD3 UR8, UPT, UPT, UR8, 0xb8, URZ ;  /* 0x000000b808087890 */ /* 0x000fe2000fffe0ff */
[----:B--2---:R-:W-:Y:S01]  /*4620*/  @P0 SHF.L.U32 R0, R8, 0x1f, RZ ;  /* 0x0000001f08000819 */ /* 0x004fe200000006ff */
[----:B------:R-:W-:Y:S01]  /*4630*/  UMOV UR31, 0x4008 ;  /* 0x00004008001f7882 */ /* 0x000fe20000000000 */
[----:B------:R-:W-:Y:S01]  /*4640*/  UMOV UR29, 0x4008 ;  /* 0x00004008001d7882 */ /* 0x000fe20000000000 */
[----:B------:R-:W-:Y:S01]  /*4650*/  UMOV UR27, 0xc0004010 ;  /* 0xc0004010001b7882 */ /* 0x000fe20000000000 */
[----:B------:R3:W4:Y:S01]  /*4660*/  @P0 SYNCS.PHASECHK.TRANS64.TRYWAIT P2, [UR26], R0 ;  /* 0x00000000ff0005a7 */ /* 0x000722000804111a */
[----:B------:R-:W-:Y:S01]  /*4670*/  ULEA UR26, UR17, UR14, 0x8 ;  /* 0x0000000e111a7291 */ /* 0x000fe2000f8e40ff */
[----:B------:R3:W-:Y:S01]  /*4680*/  UTCCP.T.S.4x32dp128bit tmem[UR23+0x100], gdesc[UR30] ;  /* 0x0001001e170079e7 */ /* 0x0007e20009100000 */
[----:B------:R-:W-:Y:S01]  /*4690*/  UIADD3 UR18, UPT, UPT, UR18, -0x1, URZ ;  /* 0xffffffff12127890 */ /* 0x000fe2000fffe0ff */
[----:B------:R3:W-:Y:S01]  /*46a0*/  UTCCP.T.S.4x32dp128bit tmem[UR23+0x104], gdesc[UR28] ;  /* 0x0001041c170079e7 */ /* 0x0007e20009100000 */
[----:B------:R-:W-:Y:S01]  /*46b0*/  UMOV UR33, 0xc0004010 ;  /* 0xc000401000217882 */ /* 0x000fe20000000000 */
[----:B------:R-:W-:Y:S01]  /*46c0*/  UMOV UR20, 0x1 ;  /* 0x0000000100147882 */ /* 0x000fe20000000000 */
[----:B------:R-:W-:Y:S03]  /*46d0*/  UMOV UR17, UR21 ;  /* 0x0000001500117c82 */ /* 0x000fe60008000000 */
[----:B------:R3:W-:Y:S01]  /*46e0*/  UTCOMMA.4X gdesc[UR32], gdesc[UR26], tmem[UR9], tmem[UR24], idesc[UR25], tmem[UR4], UP1 ;  /* 0x8004181a200075ea */ /* 0x0007e20008800009 */
[----:B------:R3:W-:Y:S01]  /*46f0*/  UTCBAR.MULTICAST [UR8], URZ, UR11 ;  /* 0x000000ff080073e9 */ /* 0x0007e2000800080b */
[----:B------:R-:W-:Y:S05]  /*4700*/  BRA.U UP0, `(.L_x_89) ;  /* 0xfffffffd00707547 */ /* 0x000fea000b83ffff */
.L_x_86:
[----:B------:R-:W-:Y:S01]  /*4710*/  UIADD3 UR22, UPT, UPT, UR22, 0x1, URZ ;  /* 0x0000000116167890 */ /* 0x000fe2000fffe0ff */
[C---:B------:R-:W-:Y:S01]  /*4720*/  ISETP.NE.AND P0, PT, R10.reuse, 0x2, PT ;  /* 0x000000020a00780c */ /* 0x040fe20003f05270 */
[----:B------:R-:W-:Y:S02]  /*4730*/  UIADD3 UR10, UPT, UPT, UR10, 0x1e0, URZ ;  /* 0x000001e00a0a7890 */ /* 0x000fe4000fffe0ff */
[----:B------:R-:W-:Y:S01]  /*4740*/  UISETP.NE.AND UP0, UPT, UR22, 0x2, UPT ;  /* 0x000000021600788c */ /* 0x000fe2000bf05270 */
[----:B--23--:R-:W-:Y:S02]  /*4750*/  SEL R0, RZ, 0x1, P0 ;  /* 0x00000001ff007807 */ /* 0x00cfe40000000000 */
[----:B------:R-:W-:Y:S01]  /*4760*/  SEL R10, R10, RZ, P0 ;  /* 0x000000ff0a0a7207 */ /* 0x000fe20000000000 */
[----:B------:R-:W-:Y:S01]  /*4770*/  USEL UR8, URZ, 0x1, UP0 ;  /* 0x00000001ff087887 */ /* 0x000fe20008000000 */
[----:B------:R-:W-:Y:S01]  /*4780*/  LOP3.LUT R9, R9, R0, RZ, 0x3c, !PT ;  /* 0x0000000009097212 */ /* 0x000fe200078e3cff */
[----:B------:R-:W-:Y:S01]  /*4790*/  USEL UR22, UR22, URZ, UP0 ;  /* 0x000000ff16167287 */ /* 0x000fe20008000000 */
[----:B------:R2:W-:Y:S03]  /*47a0*/  UTCBAR [UR10], URZ ;  /* 0x000000ff0a0073e9 */ /* 0x0005e600080000ff */
[----:B------:R-:W-:Y:S01]  /*47b0*/  LOP3.LUT R11, R11, UR8, RZ, 0x3c, !PT ;  /* 0x000000080b0b7c12 */ /* 0x000fe2000f8e3cff */
[----:B------:R-:W-:Y:S07]  /*47c0*/  @P1 BRA `(.L_x_90) ;  /* 0xfffffff800c01947 */ /* 0x000fee000383ffff */
[----:B------:R-:W3:Y:S01]  /*47d0*/  S2UR UR4, SR_CgaCtaId ;  /* 0x00000000000479c3 */ /* 0x000ee20000008800 */
[----:B------:R-:W-:Y:S01]  /*47e0*/  ELECT P0, URZ, PT ;  /* 0x0000000000ff782f */ /* 0x000fe20003800000 */
[----:B------:R-:W-:Y:S01]  /*47f0*/  IMAD.MOV.U32 R0, RZ, RZ, 0x1 ;  /* 0x00000001ff007424 */ /* 0x000fe200078e00ff */
[----:B------:R-:W-:Y:S01]  /*4800*/  UIADD3 UR7, UPT, UPT, UR7, 0x1f0, URZ ;  /* 0x000001f007077890 */ /* 0x000fe2000fffe0ff */
[----:B------:R-:W-:Y:S01]  /*4810*/  SHF.L.U32 R2, R11, 0x1f, RZ ;  /* 0x0000001f0b027819 */ /* 0x000fe200000006ff */
[----:B------:R-:W-:-:S03]  /*4820*/  UMOV UR5, 0x40 ;  /* 0x0000004000057882 */ /* 0x000fc60000000000 */
[----:B------:R-:W-:Y:S01]  /*4830*/  UVIRTCOUNT.DEALLOC.SMPOOL 0x80 ;  /* 0x000000800000784c */ /* 0x000fe20000000000 */
[----:B---3--:R-:W-:Y:S02]  /*4840*/  ULEA UR4, UR4, UR5, 0x18 ;  /* 0x0000000504047291 */ /* 0x008fe4000f8ec0ff */
[----:B------:R-:W-:-:S07]  /*4850*/  ULEA UR5, UR22, UR7, 0x3 ;  /* 0x0000000716057291 */ /* 0x000fce000f8e18ff */
[----:B------:R3:W-:Y:S02]  /*4860*/  @P0 STS.U8 [UR4+0x1c], R0 ;  /* 0x00001c00ff000988 */ /* 0x0007e40008000004 */
[----:B------:R-:W1:Y:S02]  /*4870*/  SYNCS.PHASECHK.TRANS64.TRYWAIT P0, [UR5], R2 ;  /* 0x00000002ff0075a7 */ /* 0x000e640008001105 */
[----:B-1-3--:R-:W-:Y:S05]  /*4880*/  @!P0 BRA `(.L_x_91) ;  /* 0x000000ac00f88947 */ /* 0x00afea0003800000 */
.L_x_270:
        /* <DEDUP_REMOVED lines=9> */
.L_x_272:
[----:B------:R-:W-:Y:S01]  /*4920*/  NOP ;  /* 0x0000000000007918 */ /* 0x000fe20000000000 */
[----:B-1----:R-:W1:Y:S01]  /*4930*/  LDS R0, [UR4+0x14] ;  /* 0x00001404ff007984 */ /* 0x002e620008000800 */
[----:B------:R-:W-:Y:S01]  /*4940*/  ULOP3.LUT UR6, UR23, 0xffff, URZ, 0xc0, !UPT ;  /* 0x0000ffff17067892 */ /* 0x000fe2000f8ec0ff */
[----:B------:R-:W-:Y:S01]  /*4950*/  UMOV UR8, 0xffff ;  /* 0x0000ffff00087882 */ /* 0x000fe20000000000 */
[----:B------:R-:W-:Y:S02]  /*4960*/  UMOV UR5, 0x1 ;  /* 0x0000000100057882 */ /* 0x000fe40000000000 */
[----:B------:R-:W-:-:S04]  /*4970*/  USHF.R.U32.HI UR6, URZ, 0x5, UR6 ;  /* 0x00000005ff067899 */ /* 0x000fc80008011606 */
[----:B------:R-:W-:Y:S02]  /*4980*/  USHF.L.U32 UR8, UR8, UR6, URZ ;  /* 0x0000000608087299 */ /* 0x000fe400080006ff */
[----:B------:R-:W-:-:S04]  /*4990*/  USHF.L.U32 UR5, UR5, UR6, URZ ;  /* 0x0000000605057299 */ /* 0x000fc800080006ff */
[----:B-1----:R-:W-:-:S04]  /*49a0*/  LOP3.LUT R0, R0, UR8, RZ, 0xc0, !PT ;  /* 0x0000000800007c12 */ /* 0x002fc8000f8ec0ff */
[----:B------:R-:W-:-:S13]  /*49b0*/  ISETP.NE.AND P0, PT, R0, UR8, PT ;  /* 0x0000000800007c0c */ /* 0x000fda000bf05270 */
[----:B------:R-:W-:Y:S05]  /*49c0*/  @P0 BRA `(.L_x_93) ;  /* 0x0000000000580947 */ /* 0x000fea0003800000 */
[----:B------:R-:W1:Y:S02]  /*49d0*/  LDS R0, [UR4+0x18] ;  /* 0x00001804ff007984 */ /* 0x000e640008000800 */
[----:B-1----:R-:W-:-:S04]  /*49e0*/  LOP3.LUT R0, R0, UR5, RZ, 0xc0, !PT ;  /* 0x0000000500007c12 */ /* 0x002fc8000f8ec0ff */
[----:B------:R-:W-:-:S13]  /*49f0*/  ISETP.NE.AND P0, PT, R0, UR5, PT ;  /* 0x0000000500007c0c */ /* 0x000fda000bf05270 */
[----:B------:R-:W-:Y:S05]  /*4a00*/  @P0 BRA `(.L_x_94) ;  /* 0x00000000003c0947 */ /* 0x000fea0003800000 */
[----:B------:R-:W1:Y:S01]  /*4a10*/  S2R R2, SR_LANEID ;  /* 0x0000000000027919 */ /* 0x000e620000000000 */
[----:B------:R-:W-:Y:S01]  /*4a20*/  ULOP3.LUT UR8, URZ, UR8, URZ, 0x33, !UPT ;  /* 0x00000008ff087292 */ /* 0x000fe2000f8e33ff */
[----:B------:R-:W-:Y:S02]  /*4a30*/  VOTEU.ANY UR7, UPT, PT ;  /* 0x0000000000077886 */ /* 0x000fe400038e0100 */
[----:B------:R-:W-:-:S03]  /*4a40*/  UFLO.U32 UR7, UR7 ;  /* 0x00000007000772bd */ /* 0x000fc600080e0000 */
[----:B------:R-:W-:-:S04]  /*4a50*/  IMAD.U32 R0, RZ, RZ, UR8 ;  /* 0x00000008ff007e24 */ /* 0x000fc8000f8e00ff */
[----:B------:R3:W2:Y:S02]  /*4a60*/  REDUX UR6, R0 ;  /* 0x00000000000673c4 */ /* 0x0006a40000000000 */
[----:B------:R1:W-:Y:S02]  /*4a70*/  UTCATOMSWS.AND URZ, UR8 ;  /* 0x0000000800ff79e3 */ /* 0x0003e40008000000 */
[----:B-1----:R-:W-:Y:S02]  /*4a80*/  ISETP.EQ.U32.AND P0, PT, R2, UR7, PT ;  /* 0x0000000702007c0c */ /* 0x002fe4000bf02070 */
[----:B---3--:R-:W-:Y:S02]  /*4a90*/  LOP3.LUT R0, RZ, UR5, RZ, 0x33, !PT ;  /* 0x00000005ff007c12 */ /* 0x008fe4000f8e33ff */
[----:B--2---:R-:W-:Y:S02]  /*4aa0*/  MOV R2, UR6 ;  /* 0x0000000600027c02 */ /* 0x004fe40008000f00 */
[----:B------:R-:W1:Y:S07]  /*4ab0*/  REDUX UR5, R0 ;  /* 0x00000000000573c4 */ /* 0x000e6e0000000000 */
[----:B------:R2:W-:Y:S01]  /*4ac0*/  @P0 ATOMS.AND RZ, [UR4+0x14], R2 ;  /* 0x00001402ffff098c */ /* 0x0005e2000a800004 */
[----:B-1----:R-:W-:-:S05]  /*4ad0*/  IMAD.U32 R0, RZ, RZ, UR5 ;  /* 0x00000005ff007e24 */ /* 0x002fca000f8e00ff */
[----:B------:R2:W-:Y:S01]  /*4ae0*/  @P0 ATOMS.AND RZ, [UR4+0x18], R0 ;  /* 0x00001800ffff098c */ /* 0x0005e2000a800004 */
[----:B------:R-:W-:Y:S05]  /*4af0*/  BRA `(.L_x_95) ;  /* 0x0000000000147947 */ /* 0x000fea0003800000 */
.L_x_94:
[----:B------:R-:W-:Y:S02]  /*4b00*/  MOV R2, 0x4b20 ;  /* 0x00004b2000027802 */ /* 0x000fe40000000f00 */
[----:B--2-45:R-:W-:Y:S05]  /*4b10*/  CALL.REL.NOINC `($__internal_0_$__cuda_sm10x_tcgen05_guardrail_trap_col_being_dealloced_not_returned_by_alloc) ;  /* 0x000000b400847944 */ /* 0x034fea0003c00000 */
[----:B------:R-:W-:Y:S05]  /*4b20*/  BRA `(.L_x_95) ;  /* 0x0000000000087947 */ /* 0x000fea0003800000 */
.L_x_93:
[----:B------:R-:W-:Y:S02]  /*4b30*/  MOV R2, 0x4b50 ;  /* 0x00004b5000027802 */ /* 0x000fe40000000f00 */
[----:B--2-45:R-:W-:Y:S05]  /*4b40*/  CALL.REL.NOINC `($__internal_2_$__cuda_sm10x_tcgen05_guardrail_trap_unallocated_columns_being_dealloced) ;  /* 0x000000b400907944 */ /* 0x034fea0003c00000 */
.L_x_95:
[----:B------:R-:W-:Y:S01]  /*4b50*/  NOP ;  /* 0x0000000000007918 */ /* 0x000fe20000000000 */
[----:B------:R-:W-:Y:S05]  /*4b60*/  EXIT ;  /* 0x000000000000794d */ /* 0x000fea0003800000 */
.L_x_79:
[----:B------:R-:W-:-:S09]  /*4b70*/  UISETP.NE.OR UP6, UPT, UR12, 0x3, !UP6 ;  /* 0x000000030c00788c */ /* 0x000fd2000f7c5670 */
[----:B------:R-:W-:Y:S05]  /*4b80*/  BRA.U UP6, `(.L_x_96) ;  /* 0x0000001906487547 */ /* 0x000fea000b800000 */
[----:B------:R-:W2:Y:S01]  /*4b90*/  LDCU.64 UR6, c[0x0][0xc88] ;  /* 0x00019100ff0677ac */ /* 0x000ea20008000a00 */
[----:B------:R-:W3:Y:S01]  /*4ba0*/  LDC R0, c[0x0][0xf30] ;  /* 0x0003cc00ff007b82 */ /* 0x000ee20000000800 */
[----:B------:R-:W-:Y:S01]  /*4bb0*/  CS2R R26, SRZ ;  /* 0x00000000001a7805 */ /* 0x000fe2000001ff00 */
[----:B------:R-:W-:Y:S01]  /*4bc0*/  IMAD.MOV.U32 R23, RZ, RZ, 0x1000 ;  /* 0x00001000ff177424 */ /* 0x000fe200078e00ff */
[----:B------:R-:W4:Y:S01]  /*4bd0*/  LDCU.64 UR4, c[0x0][0xc90] ;  /* 0x00019200ff0477ac */ /* 0x000f220008000a00 */
[----:B------:R-:W-:-:S04]  /*4be0*/  UPLOP3.LUT UP2, UPT, UPT, UPT, UPT, 0x40, 0x4 ;  /* 0x000000000004789c */ /* 0x000fc80003f4e870 */
[----:B------:R-:W1:Y:S08]  /*4bf0*/  LDC R22, c[0x0][0x370] ;  /* 0x0000dc00ff167b82 */ /* 0x000e700000000800 */
[----:B------:R-:W1:Y:S01]  /*4c00*/  LDC R3, c[0x0][0xf0c] ;  /* 0x0003c300ff037b82 */ /* 0x000e620000000800 */
[----:B--2---:R-:W-:-:S03]  /*4c10*/  UISETP.NE.U32.AND UP1, UPT, UR6, URZ, UPT ;  /* 0x000000ff0600728c */ /* 0x004fc6000bf25070 */
[----:B------:R-:W-:Y:S01]  /*4c20*/  UMOV UR6, 0x400 ;  /* 0x0000040000067882 */ /* 0x000fe20000000000 */
[----:B------:R-:W-:Y:S02]  /*4c30*/  UISETP.NE.AND.EX UP1, UPT, UR7, URZ, UPT, UP1 ;  /* 0x000000ff0700728c */ /* 0x000fe4000bf25310 */
[----:B------:R-:W-:Y:S01]  /*4c40*/  USEL UR7, URZ, 0x1, UP4 ;  /* 0x00000001ff077887 */ /* 0x000fe2000a000000 */
[----:B------:R-:W2:Y:S01]  /*4c50*/  LDC R20, c[0x0][0xf20] ;  /* 0x0003c800ff147b82 */ /* 0x000ea20000000800 */
[----:B------:R-:W-:Y:S01]  /*4c60*/  ULEA UR6, UR37, UR6, 0x18 ;  /* 0x0000000625067291 */ /* 0x000fe2000f8ec0ff */
[----:B---3--:R-:W-:Y:S01]  /*4c70*/  ISETP.NE.AND P1, PT, R0, 0x1, PT ;  /* 0x000000010000780c */ /* 0x008fe20003f25270 */
[----:B----4-:R-:W-:Y:S02]  /*4c80*/  UISETP.NE.U32.AND UP4, UPT, UR4, URZ, UPT ;  /* 0x000000ff0400728c */ /* 0x010fe4000bf85070 */
[----:B------:R-:W-:Y:S02]  /*4c90*/  UIADD3 UR57, UPT, UPT, UR6, 0x170, URZ ;  /* 0x0000017006397890 */ /* 0x000fe4000fffe0ff */
[----:B------:R-:W-:Y:S01]  /*4ca0*/  UIADD3 UR49, UPT, UPT, UR6, 0x178, URZ ;  /* 0x0000017806317890 */ /* 0x000fe2000fffe0ff */
[----:B------:R-:W3:Y:S01]  /*4cb0*/  LDC.64 R28, c[0x0][0x348] ;  /* 0x0000d200ff1c7b82 */ /* 0x000ee20000000a00 */
[----:B------:R-:W-:-:S02]  /*4cc0*/  UIADD3 UR41, UPT, UPT, UR6, 0x180, URZ ;  /* 0x0000018006297890 */ /* 0x000fc4000fffe0ff */
[----:B------:R-:W-:Y:S02]  /*4cd0*/  UIADD3 UR25, UPT, UPT, UR6, 0x188, URZ ;  /* 0x0000018806197890 */ /* 0x000fe4000fffe0ff */
[----:B------:R-:W-:-:S03]  /*4ce0*/  UISETP.NE.AND.EX UP4, UPT, UR5, URZ, UPT, UP4 ;  /* 0x000000ff0500728c */ /* 0x000fc6000bf85340 */
[----:B------:R-:W4:Y:S08]  /*4cf0*/  LDC.64 R14, c[0x0][0xf10] ;  /* 0x0003c400ff0e7b82 */ /* 0x000f300000000a00 */
[----:B------:R-:W1:Y:S08]  /*4d00*/  LDC.64 R6, c[0x0][0xf18] ;  /* 0x0003c600ff067b82 */ /* 0x000e700000000a00 */
[----:B------:R-:W1:Y:S08]  /*4d10*/  LDC.64 R4, c[0x0][0xf28] ;  /* 0x0003ca00ff047b82 */ /* 0x000e700000000a00 */
[----:B--2---:R-:W1:Y:S02]  /*4d20*/  LDC R21, c[0x0][0x374] ;  /* 0x0000dd00ff157b82 */ /* 0x004e640000000800 */
.L_x_111:
[C---:B------:R-:W-:Y:S02]  /*4d30*/  LEA R0, R27.reuse, UR6, 0x3 ;  /* 0x000000061b007c11 */ /* 0x040fe4000f8e18ff */
[----:B------:R-:W-:Y:S02]  /*4d40*/  SHF.L.U32 R2, R26, 0x1f, RZ ;  /* 0x0000001f1a027819 */ /* 0x000fe400000006ff */
[----:B------:R-:W-:Y:S02]  /*4d50*/  LEA R16, R27, UR6, 0x4 ;  /* 0x000000061b107c11 */ /* 0x000fe4000f8e20ff */
[----:B--2---:R-:W2:Y:S02]  /*4d60*/  SYNCS.PHASECHK.TRANS64.TRYWAIT P0, [R0+URZ+0x1c0], R2 ;  /* 0x0001c002000075a7 */ /* 0x004ea400080011ff */
[----:B--2---:R-:W-:Y:S05]  /*4d70*/  @!P0 BRA `(.L_x_97) ;  /* 0x000000a800ec8947 */ /* 0x004fea0003800000 */
.L_x_273:
[----:B------:R-:W-:Y:S01]  /*4d80*/  ISETP.GE.AND P0, PT, R43, 0x1, PT ;  /* 0x000000012b00780c */ /* 0x000fe20003f06270 */
[----:B------:R-:W1:Y:S01]  /*4d90*/  LDS.128 R16, [R16+0x230] ;  /* 0x0002300010107984 */ /* 0x000e620000000c00 */
[----:B------:R-:W-:Y:S01]  /*4da0*/  ISETP.NE.U32.AND P4, PT, RZ, UR4, PT ;  /* 0x00000004ff007c0c */ /* 0x000fe2000bf85070 */
[----:B--2---:R-:W-:Y:S01]  /*4db0*/  VIADD R0, R0, 0x1d0 ;  /* 0x000001d000007836 */ /* 0x004fe20000000000 */
[----:B------:R-:W-:Y:S01]  /*4dc0*/  USHF.L.U32 UR58, UR11, 0x7, URZ ;  /* 0x000000070b3a7899 */ /* 0x000fe200080006ff */
[----:B------:R-:W-:Y:S01]  /*4dd0*/  IMAD.MOV.U32 R24, RZ, RZ, 0x1 ;  /* 0x00000001ff187424 */ /* 0x000fe200078e00ff */
[----:B------:R-:W-:Y:S01]  /*4de0*/  ISETP.NE.AND.EX P4, PT, RZ, UR5, PT, P4 ;  /* 0x00000005ff007c0c */ /* 0x000fe2000bf85340 */
[----:B------:R-:W-:Y:S01]  /*4df0*/  USHF.L.U32 UR59, UR27, 0x7, URZ ;  /* 0x000000071b3b7899 */ /* 0x000fe200080006ff */
[----:B------:R-:W-:Y:S01]  /*4e00*/  PRMT R0, RZ, 0x654, R0 ;  /* 0x00000654ff007816 */ /* 0x000fe20000000000 */
[----:B------:R-:W-:Y:S01]  /*4e10*/  @!PT LDS RZ, [RZ] ;  /* 0x00000000fffff984 */ /* 0x000fe20000000800 */
[----:B------:R-:W-:Y:S01]  /*4e20*/  @!PT LDS RZ, [RZ] ;  /* 0x00000000fffff984 */ /* 0x000fe20000000800 */
[----:B------:R-:W-:Y:S01]  /*4e30*/  @!PT LDS RZ, [RZ] ;  /* 0x00000000fffff984 */ /* 0x000fe20000000800 */
[----:B------:R-:W-:Y:S01]  /*4e40*/  @!PT LDS RZ, [RZ] ;  /* 0x00000000fffff984 */ /* 0x000fe20000000800 */
[----:B------:R2:W-:Y:S06]  /*4e50*/  MEMBAR.ALL.CTA ;  /* 0x0000000000007992 */ /* 0x0005ec0000008000 */
[----:B--2---:R-:W2:Y:S01]  /*4e60*/  FENCE.VIEW.ASYNC.S ;  /* 0x00000000000073c6 */ /* 0x004ea20000000000 */
[----:B------:R-:W-:Y:S01]  /*4e70*/  SHF.L.U32 R24, R24, 0x1f, RZ ;  /* 0x0000001f18187819 */ /* 0x000fe200000006ff */
[----:B--2---:R2:W-:Y:S01]  /*4e80*/  SYNCS.ARRIVE.TRANS64.RED.A1T0 RZ, [R0+URZ], RZ ;  /* 0x000000ff00ff79a7 */ /* 0x0045e200081004ff */
[----:B-1----:R-:W-:Y:S11]  /*4e90*/  LOP3.LUT P3, RZ, R18, 0x1, RZ, 0xc0, !PT ;  /* 0x0000000112ff7812 */ /* 0x002ff6000786c0ff */
[----:B------:R-:W-:Y:S02]  /*4ea0*/  @!UPT UIADD3 URZ, UPT, UPT, URZ, URZ, URZ ;  /* 0x000000fffffff290 */ /* 0x000fe4000fffe0ff */
[----:B------:R-:W-:Y:S02]  /*4eb0*/  @P3 MOV R11, R16 ;  /* 0x00000010000b3202 */ /* 0x000fe40000000f00 */
[----:B------:R-:W-:Y:S01]  /*4ec0*/  @P3 LOP3.LUT R10, R17, 0xffff, RZ, 0xc0, !PT ;  /* 0x0000ffff110a3812 */ /* 0x000fe200078ec0ff */
[----:B--2---:R-:W-:Y:S06]  /*4ed0*/  @!P0 BRA `(.L_x_98) ;  /* 0x0000000000a48947 */ /* 0x004fec0003800000 */
[-C--:B------:R-:W-:Y:S01]  /*4ee0*/  IMAD.HI.U32 R0, R21, R7.reuse, RZ ;  /* 0x0000000715007227 */ /* 0x080fe200078e00ff */
[----:B------:R-:W-:Y:S02]  /*4ef0*/  ISETP.NE.AND P0, PT, R6, 0x1, PT ;  /* 0x000000010600780c */ /* 0x000fe40003f05270 */
[----:B------:R-:W-:Y:S01]  /*4f00*/  ISETP.NE.AND P2, PT, R43, 0x1, PT ;  /* 0x000000012b00780c */ /* 0x000fe20003f45270 */
[----:B----4-:R-:W-:Y:S01]  /*4f10*/  IMAD.HI.U32 R9, R22, R14, RZ ;  /* 0x0000000e16097227 */ /* 0x010fe200078e00ff */
[----:B------:R-:W-:Y:S02]  /*4f20*/  SHF.R.U32.HI R0, RZ, R20, R0 ;  /* 0x00000014ff007219 */ /* 0x000fe40000011600 */
[----:B------:R-:W-:Y:S01]  /*4f30*/  ISETP.NE.AND P5, PT, R3, 0x1, PT ;  /* 0x000000010300780c */ /* 0x000fe20003fa5270 */
[----:B------:R-:W-:Y:S01]  /*4f40*/  IMAD.HI.U32 R13, R10, R7, RZ ;  /* 0x000000070a0d7227 */ /* 0x000fe200078e00ff */
[----:B------:R-:W-:Y:S02]  /*4f50*/  SHF.R.U32.HI R9, RZ, R15, R9 ;  /* 0x0000000fff097219 */ /* 0x000fe40000011609 */
[----:B------:R-:W-:Y:S01]  /*4f60*/  SEL R0, R21, R0, !P0 ;  /* 0x0000000015007207 */ /* 0x000fe20004000000 */
[----:B------:R-:W-:Y:S01]  /*4f70*/  IMAD.HI.U32 R12, R11, R14, RZ ;  /* 0x0000000e0b0c7227 */ /* 0x000fe200078e00ff */
[----:B------:R-:W-:Y:S03]  /*4f80*/  SEL R9, R22, R9, !P5 ;  /* 0x0000000916097207 */ /* 0x000fe60006800000 */
[-C--:B------:R-:W-:Y:S01]  /*4f90*/  IMAD.HI.U32 R8, R0, R4.reuse, RZ ;  /* 0x0000000400087227 */ /* 0x080fe200078e00ff */
[----:B------:R-:W-:Y:S03]  /*4fa0*/  SHF.R.U32.HI R12, RZ, R15, R12 ;  /* 0x0000000fff0c7219 */ /* 0x000fe6000001160c */
[----:B------:R-:W-:Y:S01]  /*4fb0*/  IMAD.HI.U32 R2, R9, R4, RZ ;  /* 0x0000000409027227 */ /* 0x000fe200078e00ff */
[-C--:B------:R-:W-:Y:S02]  /*4fc0*/  @P2 SHF.R.U32.HI R0, RZ, R5.reuse, R8 ;  /* 0x00000005ff002219 */ /* 0x080fe40000011608 */
[----:B------:R-:W-:Y:S02]  /*4fd0*/  SHF.R.U32.HI R8, RZ, R20, R13 ;  /* 0x00000014ff087219 */ /* 0x000fe4000001160d */
[----:B------:R-:W-:Y:S01]  /*4fe0*/  @P2 SHF.R.U32.HI R9, RZ, R5, R2 ;  /* 0x00000005ff092219 */ /* 0x000fe20000011602 */
[----:B------:R-:W-:Y:S01]  /*4ff0*/  IMAD R0, R43, R0, RZ ;  /* 0x000000002b007224 */ /* 0x000fe200078e02ff */
[----:B------:R-:W-:Y:S02]  /*5000*/  SEL R8, R10, R8, !P0 ;  /* 0x000000080a087207 */ /* 0x000fe40004000000 */
[----:B------:R-:W-:Y:S01]  /*5010*/  SEL R2, R11, R12, !P5 ;  /* 0x0000000c0b027207 */ /* 0x000fe20006800000 */
[C---:B------:R-:W-:Y:S01]  /*5020*/  IMAD R12, R43.reuse, R9, RZ ;  /* 0x000000092b0c7224 */ /* 0x040fe200078e02ff */
[C---:B------:R-:W-:Y:S01]  /*5030*/  ISETP.GE.AND P0, PT, R8.reuse, R0, PT ;  /* 0x000000000800720c */ /* 0x040fe20003f06270 */
[----:B------:R-:W-:Y:S03]  /*5040*/  IMAD.HI.U32 R0, R8, R4, RZ ;  /* 0x0000000408007227 */ /* 0x000fe600078e00ff */
[----:B------:R-:W-:Y:S02]  /*5050*/  ISETP.GE.OR P0, PT, R2, R12, P0 ;  /* 0x0000000c0200720c */ /* 0x000fe40000706670 */
[-C--:B------:R-:W-:Y:S04]  /*5060*/  SHF.R.U32.HI R0, RZ, R5.reuse, R0 ;  /* 0x00000005ff007219 */ /* 0x080fe80000011600 */
[----:B------:R-:W-:Y:S05]  /*5070*/  SEL R13, R8, R0, !P2 ;  /* 0x00000000080d7207 */ /* 0x000fea0005000000 */
[----:B------:R-:W-:Y:S02]  /*5080*/  IMAD.MOV R12, RZ, RZ, -R13 ;  /* 0x000000ffff0c7224 */ /* 0x000fe400078e0a0d */
[C---:B------:R-:W-:Y:S04]  /*5090*/  @!P0 IMAD.HI.U32 R0, R2.reuse, R4, RZ ;  /* 0x0000000402008227 */ /* 0x040fe800078e00ff */
[----:B------:R-:W-:Y:S01]  /*50a0*/  IMAD R12, R43, R12, R8 ;  /* 0x0000000c2b0c7224 */ /* 0x000fe200078e0208 */
[----:B------:R-:W-:Y:S04]  /*50b0*/  @!P0 SHF.R.U32.HI R0, RZ, R5, R0 ;  /* 0x00000005ff008219 */ /* 0x000fe80000011600 */
[----:B------:R-:W-:Y:S04]  /*50c0*/  @!P0 SEL R0, R2, R0, !P2 ;  /* 0x0000000002008207 */ /* 0x000fe80005000000 */
[----:B------:R-:W-:Y:S01]  /*50d0*/  @!P0 IADD3 R13, PT, PT, R13, -R0, RZ ;  /* 0x800000000d0d8210 */ /* 0x000fe20007ffe0ff */
[----:B------:R-:W-:Y:S01]  /*50e0*/  @!P0 IMAD R0, R9, R12, R0 ;  /* 0x0000000c09008224 */ /* 0x000fe200078e0200 */
[----:B------:R-:W-:Y:S01]  /*50f0*/  IADD3 R9, PT, PT, -R8, RZ, RZ ;  /* 0x000000ff08097210 */ /* 0x000fe20007ffe1ff */
[--C-:B------:R-:W-:Y:S02]  /*5100*/  IMAD.MOV R12, RZ, RZ, -R2.reuse ;  /* 0x000000ffff0c7224 */ /* 0x100fe400078e0a02 */
[----:B------:R-:W-:Y:S02]  /*5110*/  @!P0 IMAD R8, R13, R43, R2 ;  /* 0x0000002b0d088224 */ /* 0x000fe400078e0202 */
[----:B------:R-:W-:Y:S02]  /*5120*/  @!P0 IMAD.MOV.U32 R2, RZ, RZ, R0 ;  /* 0x000000ffff028224 */ /* 0x000fe400078e0000 */
[----:B------:R-:W-:Y:S02]  /*5130*/  IMAD R11, R3, R12, R11 ;  /* 0x0000000c030b7224 */ /* 0x000fe400078e020b */
[----:B------:R-:W-:Y:S02]  /*5140*/  IMAD R10, R6, R9, R10 ;  /* 0x00000009060a7224 */ /* 0x000fe400078e020a */
[----:B------:R-:W-:Y:S02]  /*5150*/  IMAD R11, R2, R3, R11 ;  /* 0x00000003020b7224 */ /* 0x000fe400078e020b */
[----:B------:R-:W-:Y:S02]  /*5160*/  IMAD R10, R8, R6, R10 ;  /* 0x00000006080a7224 */ /* 0x000fe400078e020a */
.L_x_98:
[----:B------:R-:W-:Y:S05]  /*5170*/  BRA.U UP2, `(.L_x_99) ;  /* 0x0000000102107547 */ /* 0x000fea000b800000 */
[----:B------:R-:W-:Y:S04]  /*5180*/  MOV R2, UR7 ;  /* 0x0000000700027c02 */ /* 0x000fe80008000f00 */
[----:B------:R-:W-:Y:S04]  /*5190*/  SHF.L.U32 R2, R2, 0x1f, RZ ;  /* 0x0000001f02027819 */ /* 0x000fe800000006ff */
[----:B------:R-:W1:Y:S02]  /*51a0*/  SYNCS.PHASECHK.TRANS64.TRYWAIT P0, [UR6+0x1b8], R2 ;  /* 0x0001b802ff0075a7 */ /* 0x000e640008001106 */
[----:B-1----:R-:W-:Y:S05]  /*51b0*/  @!P0 BRA `(.L_x_100) ;  /* 0x000000a400f08947 */ /* 0x002fea0003800000 */
.L_x_99:
[----:B------:R-:W-:Y:S05]  /*51c0*/  BRA.U !UP4, `(.L_x_101) ;  /* 0x000000010c347547 */ /* 0x000fea000b800000 */
[----:B------:R-:W-:Y:S01]  /*51d0*/  UPLOP3.LUT UP0, UPT, UPT, UPT, UP1, 0x80, 0x8 ;  /* 0x000000000008789c */ /* 0x000fe20003f0f010 */
[----:B-1----:R-:W-:Y:S02]  /*51e0*/  HFMA2 R0, -RZ, RZ, 0, 5.9604644775390625e-08 ;  /* 0x00000001ff007431 */ /* 0x002fe400000001ff */
[----:B------:R-:W-:Y:S03]  /*51f0*/  IMAD.MOV.U32 R86, RZ, RZ, 0x1 ;  /* 0x00000001ff567424 */ /* 0x000fe600078e00ff */
[----:B------:R-:W-:Y:S05]  /*5200*/  PLOP3.LUT P0, PT, PT, PT, UP0, 0x80, 0x8 ;  /* 0x000000000008781c */ /* 0x000fea0003f0f008 */
[----:B------:R-:W1:Y:S01]  /*5210*/  @UP0 LDCU.64 UR10, c[0x0][0xc88] ;  /* 0x00019100ff0a07ac */ /* 0x000e620008000a00 */
[----:B------:R-:W-:Y:S07]  /*5220*/  @UP0 UIMAD UR8, UR44, UR4, URZ ;  /* 0x000000042c0802a4 */ /* 0x000fee000f8e02ff */
[----:B------:R-:W-:Y:S01]  /*5230*/  @!P0 PRMT R86, R0, 0x7610, R86 ;  /* 0x0000761000568816 */ /* 0x000fe20000000056 */
[----:B-1----:R-:W-:Y:S03]  /*5240*/  @UP0 UIMAD.WIDE UR10, UR8, 0x4, UR10 ;  /* 0x00000004080a08a5 */ /* 0x002fe6000f8e020a */
[----:B------:R-:W1:Y:S03]  /*5250*/  @!UP0 LDCU UR8, c[0x0][0xc80] ;  /* 0x00019000ff0887ac */ /* 0x000e660008000800 */
[----:B------:R-:W-:Y:S01]  /*5260*/  IMAD.U32 R8, RZ, RZ, UR10 ;  /* 0x0000000aff087e24 */ /* 0x000fe2000f8e00ff */
[----:B------:R-:W-:Y:S05]  /*5270*/  MOV R9, UR11 ;  /* 0x0000000b00097c02 */ /* 0x000fea0008000f00 */
[----:B-----5:R2:W5:Y:S02]  /*5280*/  @P0 LDG.E R53, desc[UR46][R8.64] ;  /* 0x0000002e08350981 */ /* 0x020564000c1e1900 */
[----:B-12---:R-:W-:Y:S07]  /*5290*/  @!P0 IMAD.U32 R53, RZ, RZ, UR8 ;  /* 0x00000008ff358e24 */ /* 0x006fee000f8e00ff */
.L_x_101:
[----:B-----5:R-:W-:Y:S01]  /*52a0*/  @!P4 FSETP.EQ.AND P0, PT, R53, RZ, PT ;  /* 0x000000ff3500c20b */ /* 0x020fe20003f02000 */
[----:B------:R-:W-:Y:S01]  /*52b0*/  @!UPT UIADD3 URZ, UPT, UPT, URZ, URZ, URZ ;  /* 0x000000fffffff290 */ /* 0x000fe2000fffe0ff */
[----:B------:R-:W-:Y:S11]  /*52c0*/  @!P4 BRA `(.L_x_102) ;  /* 0x000000000014c947 */ /* 0x000ff60003800000 */
[----:B------:R-:W-:Y:S02]  /*52d0*/  LOP3.LUT P2, RZ, R86, 0xff, RZ, 0xc0, !PT ;  /* 0x000000ff56ff7812 */ /* 0x000fe4000784c0ff */
[----:B------:R-:W-:Y:S04]  /*52e0*/  PLOP3.LUT P0, PT, PT, PT, UP0, 0x80, 0x8 ;  /* 0x000000000008781c */ /* 0x000fe80003f0f008 */
[----:B------:R-:W-:Y:S07]  /*52f0*/  PLOP3.LUT P0, PT, P0, PT, PT, 0x8, 0x80 ;  /* 0x000000000080781c */ /* 0x000fee000070e170 */
[----:B------:R-:W-:Y:S11]  /*5300*/  @P2 FSETP.EQ.AND P0, PT, R53, RZ, PT ;  /* 0x000000ff3500220b */ /* 0x000ff60003f02000 */
[----:B------:R-:W-:Y:S02]  /*5310*/  @!UPT UIADD3 URZ, UPT, UPT, URZ, URZ, URZ ;  /* 0x000000fffffff290 */ /* 0x000fe4000fffe0ff */
.L_x_102:
[----:B------:R-:W2:Y:S01]  /*5320*/  SYNCS.PHASECHK.TRANS64.TRYWAIT P2, [UR6+0x190], R24 ;  /* 0x00019018ff0075a7 */ /* 0x000ea20008041106 */
[----:B------:R-:W-:Y:S04]  /*5330*/  ELECT P4, URZ, PT ;  /* 0x0000000000ff782f */ /* 0x000fe80003880000 */
[----:B------:R-:W-:Y:S11]  /*5340*/  PLOP3.LUT P4, PT, P0, P4, PT, 0xf2, 0x2f ;  /* 0x00000000002f781c */ /* 0x000ff60000789e72 */
[----:B------:R-:W-:Y:S02]  /*5350*/  @!UPT UIADD3 URZ, UPT, UPT, URZ, URZ, URZ ;  /* 0x000000fffffff290 */ /* 0x000fe4000fffe0ff */
[----:B---3--:R-:W-:Y:S05]  /*5360*/  @!P4 IADD3 R8, P0, PT, R28, 0x980, RZ ;  /* 0x000009801c08c810 */ /* 0x008fea0007f1e0ff */
[----:B-1----:R-:W-:Y:S01]  /*5370*/  @!P4 IMAD.X R2, RZ, RZ, R29, P0 ;  /* 0x000000ffff02c224 */ /* 0x002fe200000e061d */
[----:B--2---:R-:W-:Y:S07]  /*5380*/  @!P2 BRA `(.L_x_103) ;  /* 0x000000a40094a947 */ /* 0x004fee0003800000 */
.L_x_276:
[----:B------:R-:W-:Y:S01]  /*5390*/  @!P4 R2UR UR9, R8 ;  /* 0x000000000809c2ca */ /* 0x000fe200000e0000 */
[----:B------:R-:W-:Y:S01]  /*53a0*/  VOTEU.ALL UP2, P4 ;  /* 0x0000000000ff7886 */ /* 0x000fe20002040000 */
[----:B------:R-:W-:Y:S01]  /*53b0*/  @!P4 R2UR UR8, R2 ;  /* 0x000000000208c2ca */ /* 0x000fe200000e0000 */
[----:B------:R-:W-:Y:S01]  /*53c0*/  VOTEU.ALL UP3, P4 ;  /* 0x0000000000ff7886 */ /* 0x000fe20002060000 */
[----:B------:R-:W-:Y:S01]  /*53d0*/  UMOV UR14, 0x0 ;  /* 0x00000000000e7882 */ /* 0x000fe20000000000 */
[----:B------:R-:W-:Y:S01]  /*53e0*/  UMOV UR15, 0x10000000 ;  /* 0x10000000000f7882 */ /* 0x000fe20000000000 */
[----:B------:R-:W-:Y:S01]  /*53f0*/  @!UP2 UIADD3 UR56, UPT, UPT, UR6, 0x300, URZ ;  /* 0x000003000638a890 */ /* 0x000fe2000fffe0ff */
[----:B-1----:R-:W-:Y:S01]  /*5400*/  @!P4 IMAD.MOV.U32 R0, RZ, RZ, 0x1000 ;  /* 0x00001000ff00c424 */ /* 0x002fe200078e00ff */
[----:B------:R-:W-:Y:S01]  /*5410*/  UMOV UR60, UR44 ;  /* 0x0000002c003c7c82 */ /* 0x000fe20008000000 */
[----:B------:R-:W-:Y:S01]  /*5420*/  @!UP2 UIADD3 UR10, UPT, UPT, UR58, 0x40, URZ ;  /* 0x000000403a0aa890 */ /* 0x000fe2000fffe0ff */
[----:B------:R-:W-:Y:S01]  /*5430*/  UMOV UR11, UR59 ;  /* 0x0000003b000b7c82 */ /* 0x000fe20008000000 */
[----:B------:R-:W-:Y:S02]  /*5440*/  UMOV UR12, UR44 ;  /* 0x0000002c000c7c82 */ /* 0x000fe40008000000 */
[----:B------:R-:W-:Y:S01]  /*5450*/  IMAD.U32 R8, RZ, RZ, UR9 ;  /* 0x00000009ff087e24 */ /* 0x000fe2000f8e00ff */
[----:B------:R-:W-:Y:S01]  /*5460*/  UMOV UR9, UR57 ;  /* 0x0000003900097c82 */ /* 0x000fe20008000000 */
[----:B------:R-:W-:Y:S01]  /*5470*/  IMAD.U32 R9, RZ, RZ, UR8 ;  /* 0x00000008ff097e24 */ /* 0x000fe2000f8e00ff */
[----:B------:R-:W-:Y:S02]  /*5480*/  @!UP2 UIADD3 UR8, UPT, UPT, UR6, 0xb00, URZ ;  /* 0x00000b000608a890 */ /* 0x000fe4000fffe0ff */
[----:B------:R-:W-:Y:S01]  /*5490*/  @!P4 R2UR UR16, R8 ;  /* 0x000000000810c2ca */ /* 0x000fe200000e0000 */
[----:B------:R-:W-:Y:S01]  /*54a0*/  VOTEU.ALL UP2, P4 ;  /* 0x0000000000ff7886 */ /* 0x000fe20002040000 */
[----:B------:R-:W-:Y:S01]  /*54b0*/  @!P4 R2UR UR17, R9 ;  /* 0x000000000911c2ca */ /* 0x000fe200000e0000 */
[----:B------:R-:W-:Y:S01]  /*54c0*/  UPRMT UR21, UR37, 0x654, UR57 ;  /* 0x0000065425157896 */ /* 0x000fe20008000039 */
[----:B------:R-:W-:Y:S05]  /*54d0*/  @!P4 IADD3 R8, P0, PT, R28, 0x980, RZ ;  /* 0x000009801c08c810 */ /* 0x000fea0007f1e0ff */
[----:B------:R-:W-:Y:S06]  /*54e0*/  @!P4 IMAD.X R2, RZ, RZ, R29, P0 ;  /* 0x000000ffff02c224 */ /* 0x000fec00000e061d */
[----:B------:R1:W-:Y:S01]  /*54f0*/  @!UP3 UTMALDG.3D [UR56], [UR16], desc[UR14] ;  /* 0x00000e381000b5b4 */ /* 0x0003e20008011000 */
[----:B------:R1:W-:Y:S01]  /*5500*/  @!UP2 UTMALDG.3D [UR8], [UR16], desc[UR14] ;  /* 0x00000e081000a5b4 */ /* 0x0003e20008011000 */
[----:B------:R1:W-:Y:S01]  /*5510*/  @!P4 SYNCS.ARRIVE.TRANS64.RED.A0TR RZ, [UR6+0x170], R0 ;  /* 0x00017000ffffc9a7 */ /* 0x0003e20008300406 */
[----:B------:R-:W-:Y:S01]  /*5520*/  SYNCS.ARRIVE.TRANS64.RED.A1T0 RZ, [UR21], RZ ;  /* 0x000000ffffff79a7 */ /* 0x000fe20008100415 */
[----:B------:R-:W2:Y:S02]  /*5530*/  SYNCS.PHASECHK.TRANS64.TRYWAIT P2, [UR6+0x198], R24 ;  /* 0x00019818ff0075a7 */ /* 0x000ea40008041106 */
[----:B-12---:R-:W-:Y:S05]  /*5540*/  @!P2 BRA `(.L_x_104) ;  /* 0x000000a4003ca947 */ /* 0x006fea0003800000 */
.L_x_278:
        /* <DEDUP_REMOVED lines=8> */
[----:B------:R-:W-:Y:S01]  /*55d0*/  @!UP2 UIADD3 UR48, UPT, UPT, UR6, 0x1300, URZ ;  /* 0x000013000630a890 */ /* 0x000fe2000fffe0ff */
[----:B------:R-:W-:Y:S01]  /*55e0*/  UMOV UR50, UR58 ;  /* 0x0000003a00327c82 */ /* 0x000fe20008000000 */
[----:B------:R-:W-:Y:S01]  /*55f0*/  UMOV UR52, UR44 ;  /* 0x0000002c00347c82 */ /* 0x000fe20008000000 */
[----:B------:R-:W-:Y:S02]  /*5600*/  @!UP2 UIADD3 UR10, UPT, UPT, UR58, 0x40, URZ ;  /* 0x000000403a0aa890 */ /* 0x000fe4000fffe0ff */
[----:B------:R-:W-:Y:S01]  /*5610*/  IMAD.U32 R8, RZ, RZ, UR9 ;  /* 0x00000009ff087e24 */ /* 0x000fe2000f8e00ff */
[----:B------:R-:W-:Y:S01]  /*5620*/  UMOV UR9, UR49 ;  /* 0x0000003100097c82 */ /* 0x000fe20008000000 */
[----:B------:R-:W-:Y:S01]  /*5630*/  IMAD.U32 R9, RZ, RZ, UR8 ;  /* 0x00000008ff097e24 */ /* 0x000fe2000f8e00ff */
[----:B------:R-:W-:Y:S02]  /*5640*/  @!UP2 UIADD3 UR8, UPT, UPT, UR6, 0x1b00, URZ ;  /* 0x00001b000608a890 */ /* 0x000fe4000fffe0ff */
[----:B------:R-:W-:Y:S01]  /*5650*/  @!P4 R2UR UR18, R8 ;  /* 0x000000000812c2ca */ /* 0x000fe200000e0000 */
[----:B------:R-:W-:Y:S01]  /*5660*/  VOTEU.ALL UP2, P4 ;  /* 0x0000000000ff7886 */ /* 0x000fe20002040000 */
[----:B------:R-:W-:Y:S01]  /*5670*/  @!P4 R2UR UR19, R9 ;  /* 0x000000000913c2ca */ /* 0x000fe200000e0000 */
[----:B------:R-:W-:Y:S01]  /*5680*/  UMOV UR12, UR44 ;  /* 0x0000002c000c7c82 */ /* 0x000fe20008000000 */
[----:B------:R-:W-:Y:S01]  /*5690*/  UMOV UR11, UR51 ;  /* 0x00000033000b7c82 */ /* 0x000fe20008000000 */
[----:B------:R-:W-:Y:S01]  /*56a0*/  UPRMT UR15, UR37, 0x654, UR49 ;  /* 0x00000654250f7896 */ /* 0x000fe20008000031 */
[----:B------:R-:W-:Y:S05]  /*56b0*/  @!P4 IADD3 R8, P0, PT, R28, 0x980, RZ ;  /* 0x000009801c08c810 */ /* 0x000fea0007f1e0ff */
[----:B------:R-:W-:Y:S04]  /*56c0*/  @!P4 IMAD.X R2, RZ, RZ, R29, P0 ;  /* 0x000000ffff02c224 */ /* 0x000fe800000e061d */
[----:B------:R1:W-:Y:S01]  /*56d0*/  @!UP3 UTMALDG.3D [UR48], [UR18], desc[UR16] ;  /* 0x000010301200b5b4 */ /* 0x0003e20008011000 */
[----:B------:R1:W-:Y:S01]  /*56e0*/  @!UP2 UTMALDG.3D [UR8], [UR18], desc[UR16] ;  /* 0x000010081200a5b4 */ /* 0x0003e20008011000 */
[----:B------:R1:W-:Y:S01]  /*56f0*/  @!P4 SYNCS.ARRIVE.TRANS64.RED.A0TR RZ, [UR6+0x178], R0 ;  /* 0x00017800ffffc9a7 */ /* 0x0003e20008300406 */
[----:B------:R-:W-:Y:S01]  /*5700*/  SYNCS.ARRIVE.TRANS64.RED.A1T0 RZ, [UR15], RZ ;  /* 0x000000ffffff79a7 */ /* 0x000fe2000810040f */
[----:B------:R-:W2:Y:S02]  /*5710*/  SYNCS.PHASECHK.TRANS64.TRYWAIT P2, [UR6+0x1a0], R24 ;  /* 0x0001a018ff0075a7 */ /* 0x000ea40008041106 */
[----:B-12---:R-:W-:Y:S05]  /*5720*/  @!P2 BRA `(.L_x_105) ;  /* 0x000000a000dca947 */ /* 0x006fea0003800000 */
.L_x_280:
[----:B------:R-:W-:Y:S01]  /*5730*/  @!P4 R2UR UR9, R8 ;  /* 0x000000000809c2ca */ /* 0x000fe200000e0000 */
[----:B------:R-:W-:Y:S01]  /*5740*/  VOTEU.ALL UP2, P4 ;  /* 0x0000000000ff7886 */ /* 0x000fe20002040000 */
[----:B------:R-:W-:Y:S01]  /*5750*/  @!P4 R2UR UR8, R2 ;  /* 0x000000000208c2ca */ /* 0x000fe200000e0000 */
[----:B------:R-:W-:Y:S01]  /*5760*/  UIADD3 UR42, UPT, UPT, UR58, 0x10, URZ ;  /* 0x000000103a2a7890 */ /* 0x000fe2000fffe0ff */
[----:B-1----:R-:W-:Y:S01]  /*5770*/  @!P4 IMAD.MOV.U32 R0, RZ, RZ, 0x1000 ;  /* 0x00001000ff00c424 */ /* 0x002fe200078e00ff */
[----:B------:R-:W-:Y:S01]  /*5780*/  VOTEU.ALL UP3, P4 ;  /* 0x0000000000ff7886 */ /* 0x000fe20002060000 */
[----:B------:R-:W-:Y:S01]  /*5790*/  @!UP2 UIADD3 UR40, UPT, UPT, UR6, 0x2300, URZ ;  /* 0x000023000628a890 */ /* 0x000fe2000fffe0ff */
[----:B------:R-:W-:Y:S01]  /*57a0*/  UMOV UR16, 0x0 ;  /* 0x0000000000107882 */ /* 0x000fe20000000000 */
[----:B------:R-:W-:Y:S01]  /*57b0*/  UMOV UR17, 0x10000000 ;  /* 0x1000000000117882 */ /* 0x000fe20000000000 */
[----:B------:R-:W-:Y:S01]  /*57c0*/  UMOV UR43, UR59 ;  /* 0x0000003b002b7c82 */ /* 0x000fe20008000000 */
[----:B------:R-:W-:Y:S03]  /*57d0*/  @!UP2 UIADD3 UR10, UPT, UPT, UR58, 0x50, URZ ;  /* 0x000000503a0aa890 */ /* 0x000fe6000fffe0ff */
        /* <DEDUP_REMOVED lines=18> */
.L_x_282:
        /* <DEDUP_REMOVED lines=9> */
[----:B------:R-:W-:Y:S01]  /*5990*/  SHF.L.U32 R30, RZ, 0x1f, RZ ;  /* 0x0000001fff1e7819 */ /* 0x000fe200000006ff */
[----:B------:R-:W-:Y:S01]  /*59a0*/  UMOV UR26, UR42 ;  /* 0x0000002a001a7c82 */ /* 0x000fe20008000000 */
[----:B------:R-:W-:Y:S01]  /*59b0*/  UMOV UR28, UR44 ;  /* 0x0000002c001c7c82 */ /* 0x000fe20008000000 */
[----:B------:R-:W-:Y:S01]  /*59c0*/  @!UP2 UIADD3 UR10, UPT, UPT, UR58, 0x50, URZ ;  /* 0x000000503a0aa890 */ /* 0x000fe2000fffe0ff */
        /* <DEDUP_REMOVED lines=18> */
.L_x_284:
        /* <DEDUP_REMOVED lines=10> */
[----:B------:R-:W-:Y:S01]  /*5b90*/  UMOV UR19, UR59 ;  /* 0x0000003b00137c82 */ /* 0x000fe20008000000 */
[----:B------:R-:W-:Y:S02]  /*5ba0*/  UMOV UR20, UR44 ;  /* 0x0000002c00147c82 */ /* 0x000fe40008000000 */
[----:B------:R-:W-:Y:S01]  /*5bb0*/  IMAD.U32 R8, RZ, RZ, UR9 ;  /* 0x00000009ff087e24 */ /* 0x000fe2000f8e00ff */
[----:B------:R-:W-:Y:S01]  /*5bc0*/  @!UP2 UIADD3 UR10, UPT, UPT, UR58, 0x60, URZ ;  /* 0x000000603a0aa890 */ /* 0x000fe2000fffe0ff */
[----:B------:R-:W-:Y:S01]  /*5bd0*/  IMAD.U32 R9, RZ, RZ, UR8 ;  /* 0x00000008ff097e24 */ /* 0x000fe2000f8e00ff */
[----:B------:R-:W-:Y:S02]  /*5be0*/  @!UP2 UIADD3 UR8, UPT, UPT, UR6, 0xb00, URZ ;  /* 0x00000b000608a890 */ /* 0x000fe4000fffe0ff */
[----:B------:R-:W-:Y:S01]  /*5bf0*/  @!P4 R2UR UR26, R8 ;  /* 0x00000000081ac2ca */ /* 0x000fe200000e0000 */
[----:B------:R-:W-:Y:S01]  /*5c00*/  VOTEU.ALL UP2, P4 ;  /* 0x0000000000ff7886 */ /* 0x000fe20002040000 */
[----:B------:R-:W-:Y:S01]  /*5c10*/  @!P4 R2UR UR27, R9 ;  /* 0x00000000091bc2ca */ /* 0x000fe200000e0000 */
[----:B------:R-:W-:Y:S01]  /*5c20*/  UMOV UR9, UR57 ;  /* 0x0000003900097c82 */ /* 0x000fe20008000000 */
[----:B------:R-:W-:Y:S01]  /*5c30*/  UMOV UR11, UR59 ;  /* 0x0000003b000b7c82 */ /* 0x000fe20008000000 */
[----:B------:R-:W-:Y:S01]  /*5c40*/  UMOV UR12, UR44 ;  /* 0x0000002c000c7c82 */ /* 0x000fe20008000000 */
        /* <DEDUP_REMOVED lines=8> */
.L_x_286:
        /* <DEDUP_REMOVED lines=21> */
[----:B------:R-:W-:Y:S05]  /*5e20*/  @!P4 IADD3 R8, P0, PT, R28, 0x980, RZ ;  /* 0x000009801c08c810 */ /* 0x000fea0007f1e0ff */
[----:B------:R-:W-:Y:S05]  /*5e30*/  @!P4 IMAD.X R2, RZ, RZ, R29, P0 ;  /* 0x000000ffff02c224 */ /* 0x000fea00000e061d */
[----:B------:R1:W-:Y:S01]  /*5e40*/  @!UP3 UTMALDG.3D [UR16], [UR26], desc[UR22] ;  /* 0x000016101a00b5b4 */ /* 0x0003e20008011000 */
[----:B------:R1:W-:Y:S01]  /*5e50*/  @!UP2 UTMALDG.3D [UR8], [UR26], desc[UR22] ;  /* 0x000016081a00a5b4 */ /* 0x0003e20008011000 */
[----:B------:R1:W-:Y:S01]  /*5e60*/  @!P4 SYNCS.ARRIVE.TRANS64.RED.A0TR RZ, [UR6+0x178], R0 ;  /* 0x00017800ffffc9a7 */ /* 0x0003e20008300406 */
[----:B------:R-:W-:Y:S01]  /*5e70*/  SYNCS.ARRIVE.TRANS64.RED.A1T0 RZ, [UR15], RZ ;  /* 0x000000ffffff79a7 */ /* 0x000fe2000810040f */
[----:B------:R-:W2:Y:S02]  /*5e80*/  SYNCS.PHASECHK.TRANS64.TRYWAIT P2, [UR6+0x1a0], R30 ;  /* 0x0001a01eff0075a7 */ /* 0x000ea40008041106 */
[----:B-12---:R-:W-:Y:S05]  /*5e90*/  @!P2 BRA `(.L_x_109) ;  /* 0x0000009c0060a947 */ /* 0x006fea0003800000 */
.L_x_288:
[----:B------:R-:W2:Y:S01]  /*5ea0*/  LDC.64 R12, c[0x0][0xf18] ;  /* 0x0003c600ff0c7b82 */ /* 0x000ea20000000a00 */
[----:B------:R-:W-:Y:S01]  /*5eb0*/  @!P4 R2UR UR8, R2 ;  /* 0x000000000208c2ca */ /* 0x000fe200000e0000 */
[----:B------:R-:W-:Y:S01]  /*5ec0*/  VOTEU.ALL UP2, P4 ;  /* 0x0000000000ff7886 */ /* 0x000fe20002040000 */
[----:B------:R-:W-:Y:S01]  /*5ed0*/  @!P4 R2UR UR9, R8 ;  /* 0x000000000809c2ca */ /* 0x000fe200000e0000 */
[----:B------:R-:W-:Y:S01]  /*5ee0*/  UIADD3 UR34, UPT, UPT, UR58, 0x30, URZ ;  /* 0x000000303a227890 */ /* 0x000fe2000fffe0ff */
[----:B-1----:R-:W-:Y:S03]  /*5ef0*/  @!P4 IMAD.MOV.U32 R0, RZ, RZ, 0x1000 ;  /* 0x00001000ff00c424 */ /* 0x002fe600078e00ff */
[----:B------:R-:W1:Y:S01]  /*5f00*/  @!P1 LDC R2, c[0x0][0xf0c] ;  /* 0x0003c300ff029b82 */ /* 0x000e620000000800 */
[----:B------:R-:W-:Y:S01]  /*5f10*/  @!UP2 UIADD3 UR32, UPT, UPT, UR6, 0x2300, URZ ;  /* 0x000023000620a890 */ /* 0x000fe2000fffe0ff */
[----:B------:R-:W-:Y:S01]  /*5f20*/  @P3 SHF.R.U32.HI R25, RZ, 0x10, R17 ;  /* 0x00000010ff193819 */ /* 0x000fe20000011611 */
[----:B------:R-:W-:Y:S01]  /*5f30*/  VOTEU.ALL UP3, P4 ;  /* 0x0000000000ff7886 */ /* 0x000fe20002060000 */
[----:B------:R-:W-:Y:S01]  /*5f40*/  UMOV UR16, 0x0 ;  /* 0x0000000000107882 */ /* 0x000fe20000000000 */
[----:B------:R-:W-:Y:S01]  /*5f50*/  UMOV UR17, 0x10000000 ;  /* 0x1000000000117882 */ /* 0x000fe20000000000 */
[----:B------:R-:W-:Y:S01]  /*5f60*/  UMOV UR33, UR41 ;  /* 0x0000002900217c82 */ /* 0x000fe20008000000 */
[----:B------:R-:W-:Y:S01]  /*5f70*/  UMOV UR35, UR59 ;  /* 0x0000003b00237c82 */ /* 0x000fe20008000000 */
[----:B------:R-:W-:Y:S01]  /*5f80*/  IMAD.U32 R9, RZ, RZ, UR8 ;  /* 0x00000008ff097e24 */ /* 0x000fe2000f8e00ff */
[----:B------:R-:W-:Y:S01]  /*5f90*/  UMOV UR36, UR44 ;  /* 0x0000002c00247c82 */ /* 0x000fe20008000000 */
[----:B------:R-:W-:Y:S01]  /*5fa0*/  IMAD.U32 R8, RZ, RZ, UR9 ;  /* 0x00000009ff087e24 */ /* 0x000fe2000f8e00ff */
[----:B------:R-:W-:Y:S01]  /*5fb0*/  @!UP2 UIADD3 UR10, UPT, UPT, UR58, 0x70, URZ ;  /* 0x000000703a0aa890 */ /* 0x000fe2000fffe0ff */
[----:B------:R-:W-:Y:S01]  /*5fc0*/  VIADD R27, R27, 0x1 ;  /* 0x000000011b1b7836 */ /* 0x000fe20000000000 */
[----:B------:R-:W-:Y:S01]  /*5fd0*/  @!P4 R2UR UR19, R9 ;  /* 0x000000000913c2ca */ /* 0x000fe200000e0000 */
[----:B------:R-:W-:Y:S01]  /*5fe0*/  @!UP2 UIADD3 UR8, UPT, UPT, UR6, 0x2b00, URZ ;  /* 0x00002b000608a890 */ /* 0x000fe2000fffe0ff */
[----:B------:R-:W-:Y:S01]  /*5ff0*/  @!P4 R2UR UR18, R8 ;  /* 0x000000000812c2ca */ /* 0x000fe200000e0000 */
[----:B------:R-:W-:Y:S01]  /*6000*/  VOTEU.ALL UP2, P4 ;  /* 0x0000000000ff7886 */ /* 0x000fe20002040000 */
[----:B------:R-:W3:Y:S01]  /*6010*/  LDC.64 R8, c[0x0][0xf10] ;  /* 0x0003c400ff087b82 */ /* 0x000ee20000000a00 */
[----:B------:R-:W-:Y:S01]  /*6020*/  UMOV UR9, UR41 ;  /* 0x0000002900097c82 */ /* 0x000fe20008000000 */
[----:B------:R-:W-:Y:S01]  /*6030*/  UMOV UR11, UR59 ;  /* 0x0000003b000b7c82 */ /* 0x000fe20008000000 */
[----:B------:R-:W-:Y:S08]  /*6040*/  UMOV UR12, UR44 ;  /* 0x0000002c000c7c82 */ /* 0x000ff00008000000 */
[----:B------:R1:W-:Y:S01]  /*6050*/  @!UP3 UTMALDG.3D [UR32], [UR18], desc[UR16] ;  /* 0x000010201200b5b4 */ /* 0x0003e20008011000 */
[----:B------:R1:W-:Y:S01]  /*6060*/  @!UP2 UTMALDG.3D [UR8], [UR18], desc[UR16] ;  /* 0x000010081200a5b4 */ /* 0x0003e20008011000 */
[----:B------:R5:W-:Y:S01]  /*6070*/  @!P4 SYNCS.ARRIVE.TRANS64.RED.A0TR RZ, [UR6+0x180], R0 ;  /* 0x00018000ffffc9a7 */ /* 0x000be20008300406 */
[C---:B---3--:R-:W-:Y:S01]  /*6080*/  @!P1 IMAD.HI.U32 R8, R11.reuse, R8, RZ ;  /* 0x000000080b089227 */ /* 0x048fe200078e00ff */
[----:B--2---:R-:W-:Y:S02]  /*6090*/  @!P1 ISETP.NE.AND P0, PT, R12, 0x1, PT ;  /* 0x000000010c00980c */ /* 0x004fe40003f05270 */
[----:B-1----:R-:W-:Y:S01]  /*60a0*/  @!P1 ISETP.NE.AND P2, PT, R2, 0x1, PT ;  /* 0x000000010200980c */ /* 0x002fe20003f45270 */
[C---:B------:R-:W-:Y:S01]  /*60b0*/  @!P1 IMAD.HI.U32 R13, R10.reuse, R13, RZ ;  /* 0x0000000d0a0d9227 */ /* 0x040fe200078e00ff */
[----:B------:R-:W-:Y:S04]  /*60c0*/  @!P1 SHF.R.U32.HI R8, RZ, R9, R8 ;  /* 0x00000009ff089219 */ /* 0x000fe80000011608 */
[----:B------:R-:W-:Y:S01]  /*60d0*/  @!P1 SEL R8, R11, R8, !P2 ;  /* 0x000000080b089207 */ /* 0x000fe20005000000 */
[----:B------:R-:W-:Y:S01]  /*60e0*/  SYNCS.ARRIVE.TRANS64.RED.A1T0 RZ, [UR14], RZ ;  /* 0x000000ffffff79a7 */ /* 0x000fe2000810040e */
[----:B------:R-:W1:Y:S01]  /*60f0*/  SYNCS.PHASECHK.TRANS64.TRYWAIT P5, [UR6+0x1a8], R30 ;  /* 0x0001a81eff0075a7 */ /* 0x000e6200080a1106 */
[----:B-----5:R-:W2:Y:S02]  /*6100*/  @!P1 LDC R0, c[0x0][0xf20] ;  /* 0x0003c800ff009b82 */ /* 0x020ea40000000800 */
[----:B--2---:R-:W-:Y:S04]  /*6110*/  @!P1 SHF.R.U32.HI R0, RZ, R0, R13 ;  /* 0x00000000ff009219 */ /* 0x004fe8000001160d */
[----:B------:R-:W-:Y:S05]  /*6120*/  @!P1 SEL R9, R10, R0, !P0 ;  /* 0x000000000a099207 */ /* 0x000fea0004000000 */
[----:B------:R-:W-:Y:S02]  /*6130*/  @!P1 IMAD.IADD R0, R9, 0x1, -R8 ;  /* 0x0000000109009824 */ /* 0x000fe400078e0a08 */
[----:B------:R-:W-:Y:S02]  /*6140*/  @!P1 IMAD.IADD R8, R8, 0x1, -R9 ;  /* 0x0000000108089824 */ /* 0x000fe400078e0a09 */
[----:B------:R-:W-:Y:S02]  /*6150*/  @!P1 IMAD R11, R0, R2, R11 ;  /* 0x00000002000b9224 */ /* 0x000fe400078e020b */
[----:B------:R-:W-:Y:S01]  /*6160*/  @!P1 IMAD R10, R8, R12, R10 ;  /* 0x0000000c080a9224 */ /* 0x000fe200078e020a */
[----:B-1----:R-:W-:Y:S06]  /*6170*/  @!P5 BRA `(.L_x_110) ;  /* 0x0000009800c0d947 */ /* 0x002fec0003800000 */
.L_x_290:
[----:B------:R-:W-:Y:S01]  /*6180*/  @!P4 IADD3 R2, P0, PT, R28, 0x980, RZ ;  /* 0x000009801c02c810 */ /* 0x000fe20007f1e0ff */
[----:B------:R-:W-:Y:S01]  /*6190*/  VOTEU.ALL UP2, P4 ;  /* 0x0000000000ff7886 */ /* 0x000fe20002040000 */
[----:B------:R-:W-:Y:S01]  /*61a0*/  VOTEU.ALL UP3, P4 ;  /* 0x0000000000ff7886 */ /* 0x000fe20002060000 */
[----:B------:R-:W-:Y:S01]  /*61b0*/  UMOV UR33, UR25 ;  /* 0x0000001900217c82 */ /* 0x000fe20008000000 */
[----:B------:R-:W-:Y:S01]  /*61c0*/  @!P4 R2UR UR9, R2 ;  /* 0x000000000209c2ca */ /* 0x000fe200000e0000 */
[----:B-1----:R-:W-:Y:S01]  /*61d0*/  @!P4 IMAD.X R0, RZ, RZ, R29, P0 ;  /* 0x000000ffff00c224 */ /* 0x002fe200000e061d */
[----:B------:R-:W-:Y:S01]  /*61e0*/  @!UP2 UIADD3 UR35, UPT, UPT, UR59, 0x40, URZ ;  /* 0x000000403b23a890 */ /* 0x000fe2000fffe0ff */
[----:B------:R-:W-:Y:S01]  /*61f0*/  VIADD R2, R10, UR38 ;  /* 0x000000260a027c36 */ /* 0x000fe20008000000 */
[----:B------:R-:W-:Y:S01]  /*6200*/  @!UP2 UIADD3 UR32, UPT, UPT, UR6, 0x3300, URZ ;  /* 0x000033000620a890 */ /* 0x000fe2000fffe0ff */
[----:B------:R-:W-:Y:S01]  /*6210*/  ISETP.NE.AND P0, PT, R27, 0x2, PT ;  /* 0x000000021b00780c */ /* 0x000fe20003f05270 */
[----:B------:R-:W-:Y:S01]  /*6220*/  UMOV UR36, UR44 ;  /* 0x0000002c00247c82 */ /* 0x000fe20008000000 */
[----:B------:R-:W-:Y:S01]  /*6230*/  @!P4 R2UR UR8, R0 ;  /* 0x000000000008c2ca */ /* 0x000fe200000e0000 */
[----:B------:R-:W-:Y:S01]  /*6240*/  @!UP2 UIADD3 UR18, UPT, UPT, UR58, 0x70, URZ ;  /* 0x000000703a12a890 */ /* 0x000fe2000fffe0ff */
[----:B------:R-:W-:Y:S01]  /*6250*/  VIADD R0, R11, UR39 ;  /* 0x000000270b007c36 */ /* 0x000fe20008000000 */
[----:B------:R-:W-:Y:S01]  /*6260*/  @!UP2 UIADD3 UR16, UPT, UPT, UR6, 0x3b00, URZ ;  /* 0x00003b000610a890 */ /* 0x000fe2000fffe0ff */
[----:B------:R-:W-:Y:S01]  /*6270*/  R2UR UR11, R2 ;  /* 0x00000000020b72ca */ /* 0x000fe200000e0000 */
[----:B------:R-:W-:Y:S01]  /*6280*/  VOTEU.ALL UP2, P4 ;  /* 0x0000000000ff7886 */ /* 0x000fe20002040000 */
[----:B------:R-:W-:Y:S01]  /*6290*/  IMAD.U32 R8, RZ, RZ, UR9 ;  /* 0x00000009ff087e24 */ /* 0x000fe2000f8e00ff */
[----:B------:R-:W-:Y:S01]  /*62a0*/  UMOV UR9, 0x10000000 ;  /* 0x1000000000097882 */ /* 0x000fe20000000000 */
[----:B------:R-:W-:Y:S01]  /*62b0*/  UMOV UR17, UR25 ;  /* 0x0000001900117c82 */ /* 0x000fe20008000000 */
[----:B------:R-:W-:Y:S01]  /*62c0*/  UMOV UR20, UR44 ;  /* 0x0000002c00147c82 */ /* 0x000fe20008000000 */
[----:B------:R-:W-:Y:S01]  /*62d0*/  UMOV UR19, UR35 ;  /* 0x0000002300137c82 */ /* 0x000fe20008000000 */
[----:B------:R-:W-:Y:S02]  /*62e0*/  @!P4 R2UR UR14, R8 ;  /* 0x00000000080ec2ca */ /* 0x000fe400000e0000 */
[----:B------:R-:W-:Y:S01]  /*62f0*/  IMAD.U32 R9, RZ, RZ, UR8 ;  /* 0x00000008ff097e24 */ /* 0x000fe2000f8e00ff */
[----:B------:R-:W-:Y:S01]  /*6300*/  UMOV UR8, 0x0 ;  /* 0x0000000000087882 */ /* 0x000fe20000000000 */
[----:B------:R-:W-:Y:S02]  /*6310*/  R2UR UR27, R0 ;  /* 0x00000000001b72ca */ /* 0x000fe400000e0000 */
[----:B------:R-:W-:Y:S02]  /*6320*/  @P3 R2UR UR44, R25 ;  /* 0x00000000192c32ca */ /* 0x000fe400000e0000 */
[----:B------:R-:W-:Y:S02]  /*6330*/  @!P4 R2UR UR15, R9 ;  /* 0x00000000090fc2ca */ /* 0x000fe400000e0000 */
[----:B------:R-:W-:Y:S02]  /*6340*/  SEL R0, RZ, 0x1, P0 ;  /* 0x00000001ff007807 */ /* 0x000fe40000000000 */
[----:B------:R-:W-:Y:S02]  /*6350*/  SEL R27, R27, RZ, P0 ;  /* 0x000000ff1b1b7207 */ /* 0x000fe40000000000 */
[----:B------:R-:W-:Y:S07]  /*6360*/  LOP3.LUT R26, R26, R0, RZ, 0x3c, !PT ;  /* 0x000000001a1a7212 */ /* 0x000fee00078e3cff */
[----:B------:R2:W-:Y:S01]  /*6370*/  @!UP3 UTMALDG.3D [UR32], [UR14], desc[UR8] ;  /* 0x000008200e00b5b4 */ /* 0x0005e20008011000 */
[----:B------:R2:W-:Y:S01]  /*6380*/  @!UP2 UTMALDG.3D [UR16], [UR14], desc[UR8] ;  /* 0x000008100e00a5b4 */ /* 0x0005e20008011000 */
[----:B------:R2:W-:Y:S01]  /*6390*/  @!P4 SYNCS.ARRIVE.TRANS64.RED.A0TR RZ, [UR6+0x188], R23 ;  /* 0x00018817ffffc9a7 */ /* 0x0005e20008300406 */
[----:B------:R-:W-:Y:S01]  /*63a0*/  UPLOP3.LUT UP2, UPT, UPT, UPT, UPT, 0x80, 0x8 ;  /* 0x000000000008789c */ /* 0x000fe20003f4f070 */
[----:B------:R-:W-:Y:S01]  /*63b0*/  SYNCS.ARRIVE.TRANS64.RED.A1T0 RZ, [UR13], RZ ;  /* 0x000000ffffff79a7 */ /* 0x000fe2000810040d */
[----:B------:R-:W-:Y:S09]  /*63c0*/  @P3 BRA `(.L_x_111) ;  /* 0xffffffe800583947 */ /* 0x000ff2000383ffff */
[----:B------:R-:W1:Y:S02]  /*63d0*/  SYNCS.PHASECHK.TRANS64.TRYWAIT P0, [UR6+0x190], R24 ;  /* 0x00019018ff0075a7 */ /* 0x000e640008001106 */
[----:B-1----:R-:W-:Y:S05]  /*63e0*/  @!P0 BRA `(.L_x_112) ;  /* 0x00000098003c8947 */ /* 0x002fea0003800000 */
.L_x_292:
[----:B------:R-:W3:Y:S02]  /*63f0*/  SYNCS.PHASECHK.TRANS64.TRYWAIT P0, [UR6+0x198], R24 ;  /* 0x00019818ff0075a7 */ /* 0x000ee40008001106 */
[----:B---3--:R-:W-:Y:S05]  /*6400*/  @!P0 BRA `(.L_x_113) ;  /* 0x00000098004c8947 */ /* 0x008fea0003800000 */
.L_x_294:
[----:B------:R-:W3:Y:S01]  /*6410*/  SYNCS.PHASECHK.TRANS64.TRYWAIT P0, [UR6+0x1a0], R24 ;  /* 0x0001a018ff0075a7 */ /* 0x000ee20008001106 */
[----:B-1----:R-:W-:Y:S01]  /*6420*/  HFMA2 R0, -RZ, RZ, 0, 5.9604644775390625e-08 ;  /* 0x00000001ff007431 */ /* 0x002fe200000001ff */
[----:B---3--:R-:W-:Y:S06]  /*6430*/  @!P0 BRA `(.L_x_114) ;  /* 0x0000009800588947 */ /* 0x008fec0003800000 */
.L_x_296:
[----:B-1----:R-:W-:Y:S02]  /*6440*/  MOV R2, UR6 ;  /* 0x0000000600027c02 */ /* 0x002fe40008000f00 */
[----:B------:R-:W-:-:S07]  /*6450*/  SHF.L.U32 R0, R0, 0x1f, RZ ;  /* 0x0000001f00007819 */ /* 0x000fce00000006ff */
.L_x_115:
[----:B-1----:R1:W3:Y:S02]  /*6460*/  SYNCS.PHASECHK.TRANS64.TRYWAIT P0, [R2+URZ+0x1a8], R0 ;  /* 0x0001a800020075a7 */ /* 0x0022e400080011ff */
[----:B---3--:R-:W-:Y:S05]  /*6470*/  @!P0 NANOSLEEP.SYNCS 0x989680 ;  /* 0x009896800000895d */ /* 0x008fea0003900000 */
[----:B------:R-:W3:Y:S02]  /*6480*/  @!P0 SYNCS.PHASECHK.TRANS64 P0, [R2+URZ+0x1a8], R0 ;  /* 0x0001a800020085a7 */ /* 0x000ee400080010ff */
[----:B--23--:R-:W-:Y:S05]  /*6490*/  @P0 EXIT ;  /* 0x000000000000094d */ /* 0x00cfea0003800000 */
[----:B------:R-:W-:Y:S05]  /*64a0*/  BRA `(.L_x_115) ;  /* 0xfffffffc00ec7947 */ /* 0x000fea000383ffff */
.L_x_96:
[----:B------:R-:W-:-:S06]  /*64b0*/  UISETP.GE.AND UP1, UPT, UR12, 0x4, UPT ;  /* 0x000000040c00788c */ /* 0x000fcc000bf26270 */
[----:B------:R-:W-:-:S13]  /*64c0*/  PLOP3.LUT P0, PT, PT, PT, UP1, 0x80, 0x8 ;  /* 0x000000000008781c */ /* 0x000fda0003f0f018 */
[----:B-1----:R-:W-:Y:S05]  /*64d0*/  @!P0 EXIT ;  /* 0x000000000000894d */ /* 0x002fea0003800000 */
[----:B------:R-:W-:Y:S01]  /*64e0*/  BAR.SYNC.DEFER_BLOCKING 0x6, 0xa0 ;  /* 0x0182800000007b1d */ /* 0x000fe20000010000 */
[----:B------:R-:W-:Y:S01]  /*64f0*/  IMAD.SHL.U32 R97, R3, 0x10, RZ ;  /* 0x0000001003617824 */ /* 0x000fe200078e00ff */
[----:B------:R-:W-:Y:S01]  /*6500*/  LOP3.LUT R98, R99, 0x3, RZ, 0xc0, !PT ;  /* 0x0000000363627812 */ /* 0x000fe200078ec0ff */
[C---:B------:R-:W-:Y:S01]  /*6510*/  IMAD.SHL.U32 R96, R3.reuse, 0x2, RZ ;  /* 0x0000000203607824 */ /* 0x040fe200078e00ff */
[----:B------:R-:W-:Y:S01]  /*6520*/  CS2R R92, SRZ ;  /* 0x00000000005c7805 */ /* 0x000fe2000001ff00 */
[----:B------:R-:W-:Y:S01]  /*6530*/  IMAD.U32 R3, R3, 0x10000, RZ ;  /* 0x0001000003037824 */ /* 0x000fe200078e00ff */
[----:B------:R-:W-:Y:S02]  /*6540*/  UMOV UR45, 0x400 ;  /* 0x00000400002d7882 */ /* 0x000fe40000000000 */
[----:B------:R-:W1:Y:S01]  /*6550*/  LDC R90, c[0x0][0x370] ;  /* 0x0000dc00ff5a7b82 */ /* 0x000e620000000800 */
[----:B------:R-:W-:Y:S01]  /*6560*/  ULEA UR45, UR37, UR45, 0x18 ;  /* 0x0000002d252d7291 */ /* 0x000fe2000f8ec0ff */
[C---:B------:R-:W-:Y:S01]  /*6570*/  LOP3.LUT R0, R97.reuse, 0x40, RZ, 0xc0, !PT ;  /* 0x0000004061007812 */ /* 0x040fe200078ec0ff */
[----:B------:R-:W-:Y:S01]  /*6580*/  IMAD.MOV.U32 R94, RZ, RZ, RZ ;  /* 0x000000ffff5e7224 */ /* 0x000fe200078e00ff */
[----:B------:R-:W-:Y:S01]  /*6590*/  LOP3.LUT R2, R97, 0x1b0, RZ, 0xc0, !PT ;  /* 0x000001b061027812 */ /* 0x000fe200078ec0ff */
[----:B------:R-:W-:Y:S01]  /*65a0*/  UIADD3 UR4, UPT, UPT, UR45, 0x300, URZ ;  /* 0x000003002d047890 */ /* 0x000fe2000fffe0ff */
[----:B------:R-:W-:Y:S01]  /*65b0*/  LOP3.LUT R96, R0, 0x8, R96, 0xf8, !PT ;  /* 0x0000000800607812 */ /* 0x000fe200078ef860 */
[----:B------:R-:W-:Y:S01]  /*65c0*/  IMAD.SHL.U32 R0, R99, 0x200, RZ ;  /* 0x0000020063007824 */ /* 0x000fe200078e00ff */
[----:B------:R-:W2:Y:S01]  /*65d0*/  LDC R49, c[0x0][0xf0c] ;  /* 0x0003c300ff317b82 */ /* 0x000ea20000000800 */
[----:B------:R-:W-:Y:S01]  /*65e0*/  LOP3.LUT R3, R3, 0x200000, RZ, 0xc0, !PT ;  /* 0x0020000003037812 */ /* 0x000fe200078ec0ff */
[----:B------:R-:W-:Y:S01]  /*65f0*/  IMAD.MOV.U32 R102, RZ, RZ, RZ ;  /* 0x000000ffff667224 */ /* 0x000fe200078e00ff */
[----:B------:R-:W-:Y:S01]  /*6600*/  LOP3.LUT P0, RZ, R97, 0x40, RZ, 0xc0, !PT ;  /* 0x0000004061ff7812 */ /* 0x000fe2000780c0ff */
[----:B------:R-:W-:Y:S01]  /*6610*/  IMAD.U32 R88, RZ, RZ, UR4 ;  /* 0x00000004ff587e24 */ /* 0x000fe2000f8e00ff */
[----:B------:R-:W-:Y:S01]  /*6620*/  LOP3.LUT R0, R2, 0x200, R0, 0xf8, !PT ;  /* 0x0000020002007812 */ /* 0x000fe200078ef800 */
[----:B------:R-:W3:Y:S02]  /*6630*/  LDCU.64 UR58, c[0x0][0x348] ;  /* 0x00006900ff3a77ac */ /* 0x000ee40008000a00 */
[----:B------:R-:W4:Y:S01]  /*6640*/  LDC R87, c[0x0][0xf20] ;  /* 0x0003c800ff577b82 */ /* 0x000f220000000800 */
[----:B------:R-:W3:Y:S01]  /*6650*/  LDS R95, [UR45+0x250] ;  /* 0x0002502dff5f7984 */ /* 0x000ee20008000800 */
[----:B------:R-:W-:Y:S01]  /*6660*/  LOP3.LUT R96, R0, R96, RZ, 0xfc, !PT ;  /* 0x0000006000607212 */ /* 0x000fe200078efcff */
[----:B------:R-:W1:Y:S01]  /*6670*/  LDCU.64 UR48, c[0x0][0xc88] ;  /* 0x00019100ff3077ac */ /* 0x000e620008000a00 */
[----:B------:R-:W-:Y:S01]  /*6680*/  P2R R0, PR, RZ, 0x1 ;  /* 0x00000001ff007803 */ /* 0x000fe20000000000 */
[----:B------:R-:W1:Y:S03]  /*6690*/  LDCU.64 UR50, c[0x0][0xc90] ;  /* 0x00019200ff3277ac */ /* 0x000e660008000a00 */
[----:B------:R-:W1:Y:S01]  /*66a0*/  LDC R48, c[0x0][0xf30] ;  /* 0x0003cc00ff307b82 */ /* 0x000e620000000800 */
[----:B------:R-:W-:Y:S01]  /*66b0*/  UMOV UR56, URZ ;  /* 0x000000ff00387c82 */ /* 0x000fe20008000000 */
[----:B------:R-:W-:-:S06]  /*66c0*/  UMOV UR57, URZ ;  /* 0x000000ff00397c82 */ /* 0x000fcc0008000000 */
[----:B------:R-:W1:Y:S08]  /*66d0*/  LDC.64 R84, c[0x0][0xf10] ;  /* 0x0003c400ff547b82 */ /* 0x000e700000000a00 */
[----:B------:R-:W1:Y:S08]  /*66e0*/  LDC.64 R46, c[0x0][0xf18] ;  /* 0x0003c600ff2e7b82 */ /* 0x000e700000000a00 */
[----:B------:R-:W1:Y:S08]  /*66f0*/  LDC.64 R44, c[0x0][0xf28] ;  /* 0x0003ca00ff2c7b82 */ /* 0x000e700000000a00 */
[----:B------:R-:W1:Y:S01]  /*6700*/  LDC.64 R82, c[0x0][0xcb0] ;  /* 0x00032c00ff527b82 */ /* 0x000e620000000a00 */
[----:B---3--:R-:W-:-:S07]  /*6710*/  IMAD.IADD R95, R95, 0x1, R3 ;  /* 0x000000015f5f7824 */ /* 0x008fce00078e0203 */
[----:B------:R-:W3:Y:S08]  /*6720*/  LDC.64 R80, c[0x0][0xca8] ;  /* 0x00032a00ff507b82 */ /* 0x000ef00000000a00 */
[----:B--2-4-:R-:W1:Y:S02]  /*6730*/  LDC R89, c[0x0][0x374] ;  /* 0x0000dd00ff597b82 */ /* 0x014e640000000800 */
.L_x_207:
[----:B------:R-:W-:Y:S02]  /*6740*/  LEA R0, R102, UR45, 0x3 ;  /* 0x0000002d66007c11 */ /* 0x000fe4000f8e18ff */
[----:B------:R-:W-:Y:S02]  /*6750*/  SHF.L.U32 R2, R92, 0x1f, RZ ;  /* 0x0000001f5c027819 */ /* 0x000fe400000006ff */
[----:B------:R-:W-:Y:S02]  /*6760*/  LEA R16, R102, UR45, 0x4 ;  /* 0x0000002d66107c11 */ /* 0x000fe4000f8e20ff */
[----:B------:R-:W2:Y:S02]  /*6770*/  SYNCS.PHASECHK.TRANS64.TRYWAIT P0, [R0+URZ+0x1c0], R2 ;  /* 0x0001c002000075a7 */ /* 0x000ea400080011ff */
[----:B-12---:R-:W-:Y:S05]  /*6780*/  @!P0 BRA `(.L_x_116) ;  /* 0x00000094009c8947 */ /* 0x006fea0003800000 */
.L_x_297:
[----:B------:R-:W4:Y:S01]  /*6790*/  LDC.64 R10, c[0x0][0xf10] ;  /* 0x0003c400ff0a7b82 */ /* 0x000f220000000a00 */
[----:B------:R-:W3:Y:S01]  /*67a0*/  LDS.128 R16, [R16+0x230] ;  /* 0x0002300010107984 */ /* 0x000ee20000000c00 */
[----:B-1----:R-:W-:Y:S01]  /*67b0*/  ISETP.NE.AND P1, PT, R48, 0x1, PT ;  /* 0x000000013000780c */ /* 0x002fe20003f25270 */
[----:B--2---:R-:W-:Y:S01]  /*67c0*/  VIADD R0, R0, 0x1d0 ;  /* 0x000001d000007836 */ /* 0x004fe20000000000 */
[----:B------:R-:W-:Y:S04]  /*67d0*/  ISETP.GE.AND P0, PT, R43, 0x1, PT ;  /* 0x000000012b00780c */ /* 0x000fe80003f06270 */
[----:B------:R-:W1:Y:S01]  /*67e0*/  LDC.64 R8, c[0x0][0xf18] ;  /* 0x0003c600ff087b82 */ /* 0x000e620000000a00 */
[----:B------:R-:W-:Y:S01]  /*67f0*/  PRMT R0, RZ, 0x654, R0 ;  /* 0x00000654ff007816 */ /* 0x000fe20000000000 */
[----:B------:R-:W-:Y:S01]  /*6800*/  @!PT LDS RZ, [RZ] ;  /* 0x00000000fffff984 */ /* 0x000fe20000000800 */
[----:B------:R-:W-:Y:S01]  /*6810*/  @!PT LDS RZ, [RZ] ;  /* 0x00000000fffff984 */ /* 0x000fe20000000800 */
[----:B------:R-:W-:Y:S01]  /*6820*/  @!PT LDS RZ, [RZ] ;  /* 0x00000000fffff984 */ /* 0x000fe20000000800 */
[----:B------:R-:W-:Y:S01]  /*6830*/  @!PT LDS RZ, [RZ] ;  /* 0x00000000fffff984 */ /* 0x000fe20000000800 */
[----:B------:R2:W-:Y:S06]  /*6840*/  MEMBAR.ALL.CTA ;  /* 0x0000000000007992 */ /* 0x0005ec0000008000 */
[----:B--2---:R-:W2:Y:S01]  /*6850*/  FENCE.VIEW.ASYNC.S ;  /* 0x00000000000073c6 */ /* 0x004ea20000000000 */
[----:B------:R-:W1:Y:S08]  /*6860*/  @!P1 LDC R12, c[0x0][0xf20] ;  /* 0x0003c800ff0c9b82 */ /* 0x000e700000000800 */
[----:B------:R-:W1:Y:S01]  /*6870*/  @!P1 LDC R7, c[0x0][0xf0c] ;  /* 0x0003c300ff079b82 */ /* 0x000e620000000800 */
[----:B--2---:R2:W-:Y:S01]  /*6880*/  SYNCS.ARRIVE.TRANS64.RED.A1T0 RZ, [R0+URZ], RZ ;  /* 0x000000ff00ff79a7 */ /* 0x0045e200081004ff */
[----:B---3--:R-:W-:Y:S04]  /*6890*/  LOP3.LUT P4, RZ, R18, 0x1, RZ, 0xc0, !PT ;  /* 0x0000000112ff7812 */ /* 0x008fe8000788c0ff */
[----:B------:R-:W-:Y:S09]  /*68a0*/  P2R R100, PR, RZ, 0x10 ;  /* 0x00000010ff647803 */ /* 0x000ff20000000000 */
[----:B------:R-:W-:Y:S02]  /*68b0*/  @P4 MOV R51, R16 ;  /* 0x0000001000334202 */ /* 0x000fe40000000f00 */
[----:B------:R-:W-:Y:S01]  /*68c0*/  @P4 LOP3.LUT R50, R17, 0xffff, RZ, 0xc0, !PT ;  /* 0x0000ffff11324812 */ /* 0x000fe200078ec0ff */
[----:B--2-4-:R-:W-:Y:S06]  /*68d0*/  @!P0 BRA `(.L_x_117) ;  /* 0x0000000000a48947 */ /* 0x014fec0003800000 */
[----:B------:R-:W-:Y:S01]  /*68e0*/  IMAD.HI.U32 R0, R89, R47, RZ ;  /* 0x0000002f59007227 */ /* 0x000fe200078e00ff */
[----:B------:R-:W-:Y:S02]  /*68f0*/  ISETP.NE.AND P0, PT, R46, 0x1, PT ;  /* 0x000000012e00780c */ /* 0x000fe40003f05270 */
[----:B------:R-:W-:Y:S01]  /*6900*/  ISETP.NE.AND P2, PT, R43, 0x1, PT ;  /* 0x000000012b00780c */ /* 0x000fe20003f45270 */
[----:B------:R-:W-:Y:S01]  /*6910*/  IMAD.HI.U32 R4, R90, R84, RZ ;  /* 0x000000545a047227 */ /* 0x000fe200078e00ff */
[----:B------:R-:W-:Y:S02]  /*6920*/  SHF.R.U32.HI R0, RZ, R87, R0 ;  /* 0x00000057ff007219 */ /* 0x000fe40000011600 */
[----:B------:R-:W-:Y:S01]  /*6930*/  ISETP.NE.AND P3, PT, R49, 0x1, PT ;  /* 0x000000013100780c */ /* 0x000fe20003f65270 */
[----:B------:R-:W-:Y:S01]  /*6940*/  IMAD.HI.U32 R6, R50, R47, RZ ;  /* 0x0000002f32067227 */ /* 0x000fe200078e00ff */
[-C--:B------:R-:W-:Y:S02]  /*6950*/  SHF.R.U32.HI R4, RZ, R85.reuse, R4 ;  /* 0x00000055ff047219 */ /* 0x080fe40000011604 */
[----:B------:R-:W-:Y:S01]  /*6960*/  SEL R0, R89, R0, !P0 ;  /* 0x0000000059007207 */ /* 0x000fe20004000000 */
[----:B------:R-:W-:Y:S01]  /*6970*/  IMAD.HI.U32 R5, R51, R84, RZ ;  /* 0x0000005433057227 */ /* 0x000fe200078e00ff */
[----:B------:R-:W-:Y:S03]  /*6980*/  SEL R4, R90, R4, !P3 ;  /* 0x000000045a047207 */ /* 0x000fe60005800000 */
[-C--:B------:R-:W-:Y:S01]  /*6990*/  IMAD.HI.U32 R3, R0, R44.reuse, RZ ;  /* 0x0000002c00037227 */ /* 0x080fe200078e00ff */
[----:B------:R-:W-:Y:S03]  /*69a0*/  SHF.R.U32.HI R5, RZ, R85, R5 ;  /* 0x00000055ff057219 */ /* 0x000fe60000011605 */
[----:B------:R-:W-:Y:S01]  /*69b0*/  IMAD.HI.U32 R2, R4, R44, RZ ;  /* 0x0000002c04027227 */ /* 0x000fe200078e00ff */
[----:B------:R-:W-:Y:S02]  /*69c0*/  @P2 SHF.R.U32.HI R0, RZ, R45, R3 ;  /* 0x0000002dff002219 */ /* 0x000fe40000011603 */
[----:B------:R-:W-:Y:S02]  /*69d0*/  SHF.R.U32.HI R3, RZ, R87, R6 ;  /* 0x00000057ff037219 */ /* 0x000fe40000011606 */
[----:B------:R-:W-:Y:S01]  /*69e0*/  @P2 SHF.R.U32.HI R4, RZ, R45, R2 ;  /* 0x0000002dff042219 */ /* 0x000fe20000011602 */
[----:B------:R-:W-:Y:S01]  /*69f0*/  IMAD R0, R43, R0, RZ ;  /* 0x000000002b007224 */ /* 0x000fe200078e02ff */
[----:B------:R-:W-:Y:S02]  /*6a00*/  SEL R3, R50, R3, !P0 ;  /* 0x0000000332037207 */ /* 0x000fe40004000000 */
[----:B------:R-:W-:Y:S01]  /*6a10*/  SEL R2, R51, R5, !P3 ;  /* 0x0000000533027207 */ /* 0x000fe20005800000 */
[----:B------:R-:W-:Y:S01]  /*6a20*/  IMAD R5, R43, R4, RZ ;  /* 0x000000042b057224 */ /* 0x000fe200078e02ff */
[C---:B------:R-:W-:Y:S01]  /*6a30*/  ISETP.GE.AND P0, PT, R3.reuse, R0, PT ;  /* 0x000000000300720c */ /* 0x040fe20003f06270 */
[C---:B------:R-:W-:Y:S03]  /*6a40*/  IMAD.HI.U32 R0, R3.reuse, R44, RZ ;  /* 0x0000002c03007227 */ /* 0x040fe600078e00ff */
[C---:B------:R-:W-:Y:S02]  /*6a50*/  ISETP.GE.OR P0, PT, R2.reuse, R5, P0 ;  /* 0x000000050200720c */ /* 0x040fe40000706670 */
[----:B------:R-:W-:Y:S04]  /*6a60*/  SHF.R.U32.HI R0, RZ, R45, R0 ;  /* 0x0000002dff007219 */ /* 0x000fe80000011600 */
        /* <DEDUP_REMOVED lines=15> */
[----:B------:R-:W-:Y:S07]  /*6b60*/  IMAD R50, R3, R46, R50 ;  /* 0x0000002e03327224 */ /* 0x000fee00078e0232 */
.L_x_117:
[----:B-1----:R-:W-:Y:S01]  /*6b70*/  @!P1 IMAD.HI.U32 R2, R50, R9, RZ ;  /* 0x0000000932029227 */ /* 0x002fe200078e00ff */
[----:B------:R-:W-:Y:S01]  /*6b80*/  @!P1 ISETP.NE.AND P0, PT, R8, 0x1, PT ;  /* 0x000000010800980c */ /* 0x000fe20003f05270 */
[----:B------:R-:W-:Y:S01]  /*6b90*/  USHF.L.U32 UR42, UR27, 0x7, URZ ;  /* 0x000000071b2a7899 */ /* 0x000fe200080006ff */
[----:B------:R-:W-:Y:S01]  /*6ba0*/  @!P1 ISETP.NE.AND P2, PT, R7, 0x1, PT ;  /* 0x000000010700980c */ /* 0x000fe20003f45270 */
[C---:B------:R-:W-:Y:S01]  /*6bb0*/  @!P1 IMAD.HI.U32 R0, R51.reuse, R10, RZ ;  /* 0x0000000a33009227 */ /* 0x040fe200078e00ff */
[----:B------:R-:W-:Y:S01]  /*6bc0*/  @!P1 SHF.R.U32.HI R2, RZ, R12, R2 ;  /* 0x0000000cff029219 */ /* 0x000fe20000011602 */
[----:B------:R-:W-:Y:S01]  /*6bd0*/  USHF.L.U32 UR41, UR11, 0x7, URZ ;  /* 0x000000070b297899 */ /* 0x000fe200080006ff */
[----:B------:R-:W-:Y:S01]  /*6be0*/  @P4 SHF.R.U32.HI R91, RZ, 0x10, R17 ;  /* 0x00000010ff5b4819 */ /* 0x000fe20000011611 */
[----:B------:R-:W-:Y:S01]  /*6bf0*/  VIADD R102, R102, 0x1 ;  /* 0x0000000166667836 */ /* 0x000fe20000000000 */
[----:B------:R-:W-:Y:S01]  /*6c00*/  @!P1 SEL R2, R50, R2, !P0 ;  /* 0x0000000232029207 */ /* 0x000fe20004000000 */
[----:B------:R-:W-:Y:S01]  /*6c10*/  BSSY.RECONVERGENT B6, `(.L_x_118) ;  /* 0x0000028000067945 */ /* 0x000fe20003800200 */
[----:B------:R-:W-:Y:S02]  /*6c20*/  @!P1 SHF.R.U32.HI R0, RZ, R11, R0 ;  /* 0x0000000bff009219 */ /* 0x000fe40000011600 */
[----:B------:R-:W-:Y:S02]  /*6c30*/  LOP3.LUT P0, RZ, R88, 0x90, RZ, 0xc0, !PT ;  /* 0x0000009058ff7812 */ /* 0x000fe4000780c0ff */
[----:B------:R-:W-:Y:S05]  /*6c40*/  @!P1 SEL R3, R51, R0, !P2 ;  /* 0x0000000033039207 */ /* 0x000fea0005000000 */
[----:B------:R-:W-:Y:S02]  /*6c50*/  @!P1 IMAD.IADD R0, R2, 0x1, -R3 ;  /* 0x0000000102009824 */ /* 0x000fe400078e0a03 */
[----:B------:R-:W-:Y:S02]  /*6c60*/  @!P1 IMAD.IADD R2, R3, 0x1, -R2 ;  /* 0x0000000103029824 */ /* 0x000fe400078e0a02 */
[----:B------:R-:W-:Y:S02]  /*6c70*/  @!P1 IMAD R51, R0, R7, R51 ;  /* 0x0000000700339224 */ /* 0x000fe400078e0233 */
[----:B------:R-:W-:Y:S01]  /*6c80*/  @!P1 IMAD R50, R2, R8, R50 ;  /* 0x0000000802329224 */ /* 0x000fe200078e0232 */
[----:B------:R-:W-:Y:S06]  /*6c90*/  @!P0 BRA `(.L_x_119) ;  /* 0x00000000007c8947 */ /* 0x000fec0003800000 */
[----:B------:R-:W1:Y:S01]  /*6ca0*/  LDCU.64 UR8, c[0x4][0x80] ;  /* 0x01001000ff0877ac */ /* 0x000e620008000a00 */
[----:B------:R-:W-:Y:S01]  /*6cb0*/  MOV R2, 0x0 ;  /* 0x0000000000027802 */ /* 0x000fe20000000f00 */
[----:B------:R-:W-:Y:S02]  /*6cc0*/  HFMA2 R12, -RZ, RZ, 0, 5.9604644775390625e-08 ;  /* 0x00000001ff0c7431 */ /* 0x000fe400000001ff */
[----:B------:R-:W-:Y:S01]  /*6cd0*/  IMAD.MOV.U32 R8, RZ, RZ, 0x70 ;  /* 0x00000070ff087424 */ /* 0x000fe200078e00ff */
[----:B------:R2:W3:Y:S01]  /*6ce0*/  LDC.64 R14, c[0x4][R2] ;  /* 0x01000000020e7b82 */ /* 0x0004e20000000a00 */
[----:B------:R-:W4:Y:S01]  /*6cf0*/  LDCU.64 UR6, c[0x4][0x88] ;  /* 0x01001100ff0677ac */ /* 0x000f220008000a00 */
[----:B------:R-:W-:Y:S01]  /*6d00*/  IMAD.MOV.U32 R13, RZ, RZ, RZ ;  /* 0x000000ffff0d7224 */ /* 0x000fe200078e00ff */
[----:B------:R-:W2:Y:S01]  /*6d10*/  LDCU.64 UR4, c[0x4][0x8] ;  /* 0x01000100ff0477ac */ /* 0x000ea20008000a00 */
[----:B-1----:R-:W-:Y:S01]  /*6d20*/  MOV R5, UR9 ;  /* 0x0000000900057c02 */ /* 0x002fe20008000f00 */
[----:B------:R-:W-:Y:S01]  /*6d30*/  IMAD.U32 R4, RZ, RZ, UR8 ;  /* 0x00000008ff047e24 */ /* 0x000fe2000f8e00ff */
[----:B----4-:R-:W-:Y:S01]  /*6d40*/  MOV R7, UR7 ;  /* 0x0000000700077c02 */ /* 0x010fe20008000f00 */
[----:B------:R-:W-:Y:S01]  /*6d50*/  IMAD.U32 R6, RZ, RZ, UR6 ;  /* 0x00000006ff067e24 */ /* 0x000fe2000f8e00ff */
[----:B--2---:R-:W-:Y:S01]  /*6d60*/  MOV R11, UR5 ;  /* 0x00000005000b7c02 */ /* 0x004fe20008000f00 */
[----:B------:R-:W-:Y:S02]  /*6d70*/  IMAD.U32 R10, RZ, RZ, UR4 ;  /* 0x00000004ff0a7e24 */ /* 0x000fe4000f8e00ff */
[----:B------:R-:W-:Y:S07]  /*6d80*/  LEPC R20, `(.L_x_120) ;  /* 0x000000001014794e */ /* 0x000fee0000000000 */
[----:B---3-5:R-:W-:Y:S05]  /*6d90*/  CALL.ABS.NOINC R14 ;  /* 0x000000000e007343 */ /* 0x028fea0003c00000 */
.L_x_120:
[----:B------:R-:W1:Y:S01]  /*6da0*/  LDCU.64 UR8, c[0x4][0x80] ;  /* 0x01001000ff0877ac */ /* 0x000e620008000a00 */
[----:B------:R-:W2:Y:S01]  /*6db0*/  LDC.64 R2, c[0x4][R2] ;  /* 0x0100000002027b82 */ /* 0x000ea20000000a00 */
[----:B------:R-:W-:Y:S02]  /*6dc0*/  HFMA2 R12, -RZ, RZ, 0, 5.9604644775390625e-08 ;  /* 0x00000001ff0c7431 */ /* 0x000fe400000001ff */
[----:B------:R-:W-:Y:S02]  /*6dd0*/  IMAD.MOV.U32 R8, RZ, RZ, 0x70 ;  /* 0x00000070ff087424 */ /* 0x000fe400078e00ff */
[----:B------:R-:W-:Y:S01]  /*6de0*/  IMAD.MOV.U32 R13, RZ, RZ, RZ ;  /* 0x000000ffff0d7224 */ /* 0x000fe200078e00ff */
[----:B------:R-:W3:Y:S01]  /*6df0*/  LDCU.64 UR6, c[0x4][0x88] ;  /* 0x01001100ff0677ac */ /* 0x000ee20008000a00 */
[----:B------:R-:W4:Y:S01]  /*6e00*/  LDCU.64 UR4, c[0x4][0x8] ;  /* 0x01000100ff0477ac */ /* 0x000f220008000a00 */
[----:B-1----:R-:W-:Y:S02]  /*6e10*/  MOV R4, UR8 ;  /* 0x0000000800047c02 */ /* 0x002fe40008000f00 */
[----:B------:R-:W-:Y:S02]  /*6e20*/  MOV R5, UR9 ;  /* 0x0000000900057c02 */ /* 0x000fe40008000f00 */
[----:B---3--:R-:W-:Y:S01]  /*6e30*/  MOV R7, UR7 ;  /* 0x0000000700077c02 */ /* 0x008fe20008000f00 */
[----:B------:R-:W-:Y:S01]  /*6e40*/  IMAD.U32 R6, RZ, RZ, UR6 ;  /* 0x00000006ff067e24 */ /* 0x000fe2000f8e00ff */
[----:B----4-:R-:W-:Y:S01]  /*6e50*/  MOV R11, UR5 ;  /* 0x00000005000b7c02 */ /* 0x010fe20008000f00 */
[----:B------:R-:W-:Y:S02]  /*6e60*/  IMAD.U32 R10, RZ, RZ, UR4 ;  /* 0x00000004ff0a7e24 */ /* 0x000fe4000f8e00ff */
[----:B------:R-:W-:Y:S07]  /*6e70*/  LEPC R20, `(.L_x_119) ;  /* 0x000000001014794e */ /* 0x000fee0000000000 */
[----:B--2---:R-:W-:Y:S05]  /*6e80*/  CALL.ABS.NOINC R2 ;  /* 0x0000000002007343 */ /* 0x004fea0003c00000 */
.L_x_119:
[----:B------:R-:W-:Y:S05]  /*6e90*/  BSYNC.RECONVERGENT B6 ;  /* 0x0000000000067941 */ /* 0x000fea0003800200 */
.L_x_118:
[----:B------:R-:W-:Y:S01]  /*6ea0*/  ISETP.NE.U32.AND P4, PT, R82, RZ, PT ;  /* 0x000000ff5200720c */ /* 0x000fe20003f85070 */
[----:B------:R-:W-:Y:S01]  /*6eb0*/  UISETP.NE.AND UP2, UPT, UR36, URZ, UPT ;  /* 0x000000ff2400728c */ /* 0x000fe2000bf45270 */
[----:B------:R-:W-:Y:S01]  /*6ec0*/  ISETP.NE.U32.AND P2, PT, RZ, UR48, PT ;  /* 0x00000030ff007c0c */ /* 0x000fe2000bf45070 */
[----:B------:R-:W-:Y:S01]  /*6ed0*/  UISETP.NE.U32.AND UP1, UPT, UR50, URZ, UPT ;  /* 0x000000ff3200728c */ /* 0x000fe2000bf25070 */
[----:B------:R-:W-:Y:S01]  /*6ee0*/  ISETP.NE.AND.EX P4, PT, R83, RZ, PT, P4 ;  /* 0x000000ff5300720c */ /* 0x000fe20003f85340 */
[----:B------:R-:W-:Y:S01]  /*6ef0*/  UPLOP3.LUT UP0, UPT, UPT, UPT, UPT, 0x40, 0x4 ;  /* 0x000000000004789c */ /* 0x000fe20003f0e870 */
[----:B------:R-:W-:Y:S01]  /*6f00*/  ISETP.NE.AND.EX P2, PT, RZ, UR49, PT, P2 ;  /* 0x00000031ff007c0c */ /* 0x000fe2000bf45320 */
[----:B------:R-:W-:Y:S01]  /*6f10*/  UISETP.NE.AND.EX UP1, UPT, UR51, URZ, UPT, UP1 ;  /* 0x000000ff3300728c */ /* 0x000fe2000bf25310 */
[----:B------:R-:W-:Y:S04]  /*6f20*/  PLOP3.LUT P1, PT, PT, PT, UP2, 0x80, 0x8 ;  /* 0x000000000008781c */ /* 0x000fe80003f2f028 */
[----:B------:R-:W-:Y:S06]  /*6f30*/  @UP2 UPLOP3.LUT UP0, UPT, UPT, UPT, UP1, 0x80, 0x8 ;  /* 0x000000000008289c */ /* 0x000fec0003f0f010 */
[----:B------:R-:W-:Y:S01]  /*6f40*/  PLOP3.LUT P0, PT, PT, PT, UP0, 0x80, 0x8 ;  /* 0x000000000008781c */ /* 0x000fe20003f0f008 */
[----:B------:R-:W-:Y:S01]  /*6f50*/  @!UPT UIADD3 URZ, UPT, UPT, URZ, URZ, URZ ;  /* 0x000000fffffff290 */ /* 0x000fe2000fffe0ff */
[----:B------:R-:W-:Y:S11]  /*6f60*/  BRA.U !UP1, `(.L_x_121) ;  /* 0x0000000109387547 */ /* 0x000ff6000b800000 */
[----:B------:R-:W-:Y:S01]  /*6f70*/  UISETP.NE.U32.AND UP0, UPT, UR48, URZ, UPT ;  /* 0x000000ff3000728c */ /* 0x000fe2000bf05070 */
[----:B------:R-:W-:Y:S02]  /*6f80*/  HFMA2 R0, -RZ, RZ, 0, 5.9604644775390625e-08 ;  /* 0x00000001ff007431 */ /* 0x000fe400000001ff */
[----:B------:R-:W-:Y:S01]  /*6f90*/  IMAD.MOV.U32 R86, RZ, RZ, 0x1 ;  /* 0x00000001ff567424 */ /* 0x000fe200078e00ff */
[----:B------:R-:W-:Y:S06]  /*6fa0*/  UISETP.NE.AND.EX UP0, UPT, UR49, URZ, UPT, UP0 ;  /* 0x000000ff3100728c */ /* 0x000fec000bf05300 */
        /* <DEDUP_REMOVED lines=9> */
[----:B-12---:R-:W-:Y:S02]  /*7040*/  @!P3 IMAD.U32 R53, RZ, RZ, UR4 ;  /* 0x00000004ff35be24 */ /* 0x006fe4000f8e00ff */
.L_x_121:
[----:B------:R-:W-:Y:S05]  /*7050*/  @!P4 BRA `(.L_x_122) ;  /* 0x000000000020c947 */ /* 0x000fea0003800000 */
[----:B------:R-:W-:Y:S04]  /*7060*/  ISETP.NE.U32.AND P3, PT, R80, RZ, PT ;  /* 0x000000ff5000720c */ /* 0x000fe80003f65070 */
[----:B------:R-:W-:Y:S11]  /*7070*/  ISETP.NE.AND.EX P3, PT, R81, RZ, PT, P3 ;  /* 0x000000ff5100720c */ /* 0x000ff60003f65330 */
[----:B------:R-:W-:Y:S02]  /*7080*/  @!UPT UIADD3 URZ, UPT, UPT, URZ, URZ, URZ ;  /* 0x000000fffffff290 */ /* 0x000fe4000fffe0ff */
[----:B------:R-:W1:Y:S01]  /*7090*/  @P3 LDC.64 R2, c[0x0][0xca8] ;  /* 0x00032a00ff023b82 */ /* 0x000e620000000a00 */
[----:B------:R-:W-:Y:S04]  /*70a0*/  @P3 IMAD R0, R82, UR44, RZ ;  /* 0x0000002c52003c24 */ /* 0x000fe8000f8e02ff */
[----:B-1----:R-:W-:Y:S05]  /*70b0*/  @P3 IMAD.WIDE R2, R0, 0x4, R2 ;  /* 0x0000000400023825 */ /* 0x002fea00078e0202 */
[----:B-----5:R1:W5:Y:S02]  /*70c0*/  @P3 LDG.E R52, desc[UR46][R2.64] ;  /* 0x0000002e02343981 */ /* 0x020364000c1e1900 */
[----:B-1----:R-:W2:Y:S02]  /*70d0*/  @!P3 LDC R52, c[0x0][0xca0] ;  /* 0x00032800ff34bb82 */ /* 0x002ea40000000800 */
.L_x_122:
[----:B-----5:R-:W-:Y:S01]  /*70e0*/  FSETP.NEU.AND P3, PT, R53, RZ, PT ;  /* 0x000000ff3500720b */ /* 0x020fe20003f6d000 */
[----:B------:R-:W-:Y:S01]  /*70f0*/  IMAD.MOV.U32 R69, RZ, RZ, 0x10 ;  /* 0x00000010ff457424 */ /* 0x000fe200078e00ff */
[----:B------:R-:W-:Y:S01]  /*7100*/  SEL R2, RZ, 0xffffffff, P2 ;  /* 0xffffffffff027807 */ /* 0x000fe20001000000 */
[----:B------:R-:W-:Y:S01]  /*7110*/  IMAD R59, R94, 0x80, R95 ;  /* 0x000000805e3b7824 */ /* 0x000fe200078e025f */
[----:B------:R-:W-:Y:S01]  /*7120*/  @P1 LOP3.LUT P2, RZ, R86, 0xff, RZ, 0xc0, !PT ;  /* 0x000000ff56ff1812 */ /* 0x000fe2000784c0ff */
[----:B------:R-:W-:Y:S01]  /*7130*/  IMAD.SHL.U32 R104, R96, 0x2, RZ ;  /* 0x0000000260687824 */ /* 0x000fe200078e00ff */
[----:B------:R-:W-:Y:S01]  /*7140*/  @P1 SEL R0, RZ, 0xffffffff, P3 ;  /* 0xffffffffff001807 */ /* 0x000fe20001800000 */
[----:B------:R-:W-:Y:S01]  /*7150*/  BSSY B1, `(.L_x_123) ;  /* 0x0000039000017945 */ /* 0x000fe20003800000 */
[----:B------:R-:W-:Y:S01]  /*7160*/  LEA R58, R94, UR45, 0x3 ;  /* 0x0000002d5e3a7c11 */ /* 0x000fe2000f8e18ff */
[----:B------:R-:W-:Y:S01]  /*7170*/  VIADD R103, R104, UR45 ;  /* 0x0000002d68677c36 */ /* 0x000fe20008000000 */
[----:B------:R-:W-:Y:S01]  /*7180*/  @P0 SEL R0, R2, R0, !P2 ;  /* 0x0000000002000207 */ /* 0x000fe20005000000 */
[----:B------:R-:W-:Y:S01]  /*7190*/  IMAD.MOV.U32 R70, RZ, RZ, 0x1 ;  /* 0x00000001ff467424 */ /* 0x000fe200078e00ff */
[----:B------:R-:W-:Y:S01]  /*71a0*/  SHF.L.U32 R3, R93, 0x1f, RZ ;  /* 0x0000001f5d037819 */ /* 0x000fe200000006ff */
[----:B------:R-:W-:Y:S01]  /*71b0*/  IMAD.MOV.U32 R68, RZ, RZ, RZ ;  /* 0x000000ffff447224 */ /* 0x000fe200078e00ff */
[----:B------:R-:W-:Y:S02]  /*71c0*/  @P1 LOP3.LUT R0, R0, 0x1, RZ, 0xc0, !PT ;  /* 0x0000000100001812 */ /* 0x000fe400078ec0ff */
[----:B------:R-:W-:Y:S02]  /*71d0*/  CS2R R78, SRZ ;  /* 0x00000000004e7805 */ /* 0x000fe4000001ff00 */
[----:B------:R-:W-:Y:S02]  /*71e0*/  PLOP3.LUT P2, PT, PT, PT, UP1, 0x80, 0x8 ;  /* 0x000000000008781c */ /* 0x000fe40003f4f018 */
[----:B------:R-:W-:Y:S02]  /*71f0*/  CS2R R76, SRZ ;  /* 0x00000000004c7805 */ /* 0x000fe4000001ff00 */
[----:B------:R-:W-:Y:S02]  /*7200*/  ISETP.NE.U32.OR P4, PT, R0, 0x1, !P1 ;  /* 0x000000010000780c */ /* 0x000fe40004f85470 */
[----:B------:R-:W-:Y:S02]  /*7210*/  CS2R R74, SRZ ;  /* 0x00000000004a7805 */ /* 0x000fe4000001ff00 */
[----:B------:R-:W-:Y:S02]  /*7220*/  LOP3.LUT P5, RZ, R97, 0x40, RZ, 0xc0, !PT ;  /* 0x0000004061ff7812 */ /* 0x000fe400078ac0ff */
[----:B------:R-:W-:Y:S02]  /*7230*/  CS2R R72, SRZ ;  /* 0x0000000000487805 */ /* 0x000fe4000001ff00 */
[----:B------:R-:W-:Y:S02]  /*7240*/  P2R R105, PR, RZ, 0x10 ;  /* 0x00000010ff697803 */ /* 0x000fe40000000000 */
[----:B------:R-:W-:Y:S02]  /*7250*/  CS2R R66, SRZ ;  /* 0x0000000000427805 */ /* 0x000fe4000001ff00 */
[----:B------:R-:W-:Y:S02]  /*7260*/  SEL R69, R69, 0xfffffff0, !P5 ;  /* 0xfffffff045457807 */ /* 0x000fe40006800000 */
[----:B------:R-:W-:Y:S02]  /*7270*/  CS2R R64, SRZ ;  /* 0x0000000000407805 */ /* 0x000fe4000001ff00 */
[----:B------:R-:W-:Y:S02]  /*7280*/  CS2R R62, SRZ ;  /* 0x00000000003e7805 */ /* 0x000fe4000001ff00 */
[----:B------:R-:W-:Y:S01]  /*7290*/  CS2R R60, SRZ ;  /* 0x00000000003c7805 */ /* 0x000fe2000001ff00 */
[----:B------:R-:W-:Y:S01]  /*72a0*/  IMAD.IADD R103, R103, 0x1, R69 ;  /* 0x0000000167677824 */ /* 0x000fe200078e0245 */
[----:B------:R-:W-:Y:S04]  /*72b0*/  @P4 SHF.L.U32 R0, RZ, 0x1f, RZ ;  /* 0x0000001fff004819 */ /* 0x000fe800000006ff */
[----:B------:R1:W3:Y:S01]  /*72c0*/  @P4 SYNCS.PHASECHK.TRANS64.TRYWAIT P1, [UR45+0x170], R0 ;  /* 0x00017000ff0045a7 */ /* 0x0002e2000802112d */
[----:B------:R4:W2:Y:S01]  /*72d0*/  SYNCS.PHASECHK.TRANS64.TRYWAIT P0, [R58+URZ+0x1e0], R3 ;  /* 0x0001e0033a0075a7 */ /* 0x0008a200080011ff */
[----:B-1----:R-:W-:Y:S02]  /*72e0*/  SEL R0, RZ, 0xffffffff, P3 ;  /* 0xffffffffff007807 */ /* 0x002fe40001800000 */
[----:B------:R-:W-:Y:S04]  /*72f0*/  LOP3.LUT P3, R101, R86, 0xff, RZ, 0xc0, !PT ;  /* 0x000000ff56657812 */ /* 0x000fe8000786c0ff */
[----:B------:R-:W-:Y:S04]  /*7300*/  @P2 SEL R0, R2, R0, !P3 ;  /* 0x0000000002002207 */ /* 0x000fe80005800000 */
[----:B------:R-:W-:Y:S04]  /*7310*/  LOP3.LUT R0, R0, 0x1, RZ, 0xc0, !PT ;  /* 0x0000000100007812 */ /* 0x000fe800078ec0ff */
[----:B------:R-:W-:Y:S02]  /*7320*/  ISETP.NE.U32.AND P2, PT, R0, 0x1, PT ;  /* 0x000000010000780c */ /* 0x000fe40003f45070 */
[----:B------:R-:W-:Y:S02]  /*7330*/  SHF.R.U32.HI R0, RZ, 0x15, R59 ;  /* 0x00000015ff007819 */ /* 0x000fe4000001163b */
[----:B------:R-:W-:Y:S02]  /*7340*/  P2R R71, PR, RZ, 0x4 ;  /* 0x00000004ff477803 */ /* 0x000fe40000000000 */
[----:B------:R-:W-:Y:S02]  /*7350*/  LOP3.LUT R2, R0, 0x3, RZ, 0xc0, !PT ;  /* 0x0000000300027812 */ /* 0x000fe400078ec0ff */
[----:B---3--:R-:W-:Y:S01]  /*7360*/  @P4 SEL R70, RZ, 0x1, !P1 ;  /* 0x00000001ff464807 */ /* 0x008fe20004800000 */
[----:B--2-4-:R-:W-:Y:S06]  /*7370*/  @!P4 BRA `(.L_x_124) ;  /* 0x000000000058c947 */ /* 0x014fec0003800000 */
[----:B------:R-:W-:Y:S01]  /*7380*/  IMAD.MOV.U32 R79, RZ, RZ, RZ ;  /* 0x000000ffff4f7224 */ /* 0x000fe200078e00ff */
[----:B------:R-:W-:Y:S01]  /*7390*/  ISETP.NE.AND P1, PT, R70, RZ, PT ;  /* 0x000000ff4600720c */ /* 0x000fe20003f25270 */
[----:B------:R-:W-:Y:S01]  /*73a0*/  BSSY B0, `(.L_x_125) ;  /* 0x000000c000007945 */ /* 0x000fe20003800000 */
[----:B------:R-:W-:Y:S02]  /*73b0*/  CS2R R62, SRZ ;  /* 0x00000000003e7805 */ /* 0x000fe4000001ff00 */
[----:B------:R-:W-:Y:S02]  /*73c0*/  CS2R R60, SRZ ;  /* 0x00000000003c7805 */ /* 0x000fe4000001ff00 */
[----:B------:R-:W-:Y:S02]  /*73d0*/  CS2R R66, SRZ ;  /* 0x0000000000427805 */ /* 0x000fe4000001ff00 */
[----:B------:R-:W-:Y:S02]  /*73e0*/  CS2R R64, SRZ ;  /* 0x0000000000407805 */ /* 0x000fe4000001ff00 */
[----:B------:R-:W-:Y:S02]  /*73f0*/  CS2R R74, SRZ ;  /* 0x00000000004a7805 */ /* 0x000fe4000001ff00 */
[----:B------:R-:W-:Y:S02]  /*7400*/  CS2R R72, SRZ ;  /* 0x0000000000487805 */ /* 0x000fe4000001ff00 */
[----:B------:R-:W-:Y:S01]  /*7410*/  CS2R R76, SRZ ;  /* 0x00000000004c7805 */ /* 0x000fe2000001ff00 */
[----:B------:R-:W-:Y:S06]  /*7420*/  @P1 BRA `(.L_x_126) ;  /* 0x00000000000c1947 */ /* 0x000fec0003800000 */
[----:B------:R-:W-:Y:S04]  /*7430*/  SHF.L.U32 R5, RZ, 0x1f, RZ ;  /* 0x0000001fff057819 */ /* 0x000fe800000006ff */
[----:B------:R-:W1:Y:S02]  /*7440*/  SYNCS.PHASECHK.TRANS64.TRYWAIT P1, [UR45+0x170], R5 ;  /* 0x00017005ff0075a7 */ /* 0x000e64000802112d */
[----:B-1----:R-:W-:Y:S05]  /*7450*/  @!P1 BRA `(.L_x_127) ;  /* 0x00000088007c9947 */ /* 0x002fea0003800000 */
.L_x_126:
[----:B------:R-:W-:Y:S05]  /*7460*/  BSYNC B0 ;  /* 0x0000000000007941 */ /* 0x000fea0003800000 */
.L_x_125:
[----:B------:R-:W-:Y:S01]  /*7470*/  ISETP.NE.AND P1, PT, R71, RZ, PT ;  /* 0x000000ff4700720c */ /* 0x000fe20003f25270 */
[----:B------:R-:W-:Y:S11]  /*7480*/  HFMA2 R68, -RZ, RZ, 0, 5.9604644775390625e-08 ;  /* 0x00000001ff447431 */ /* 0x000ff600000001ff */
[----:B------:R-:W-:Y:S01]  /*7490*/  @!UPT UIADD3 URZ, UPT, UPT, URZ, URZ, URZ ;  /* 0x000000fffffff290 */ /* 0x000fe2000fffe0ff */
[----:B------:R2:W3:Y:S04]  /*74a0*/  @P1 LDS.128 R60, [R104+UR45+0x300] ;  /* 0x0003002d683c1984 */ /* 0x0004e80008000c00 */
[----:B------:R2:W4:Y:S04]  /*74b0*/  @P1 LDS.128 R64, [R103+0x300] ;  /* 0x0003000067401984 */ /* 0x0005280000000c00 */
[----:B------:R2:W1:Y:S04]  /*74c0*/  @P1 LDS.128 R72, [R104+UR45+0xb00] ;  /* 0x000b002d68481984 */ /* 0x0004680008000c00 */
[----:B------:R2:W1:Y:S02]  /*74d0*/  @P1 LDS.128 R76, [R103+0xb00] ;  /* 0x000b0000674c1984 */ /* 0x0004640000000c00 */
.L_x_124:
[----:B------:R-:W-:Y:S05]  /*74e0*/  BSYNC B1 ;  /* 0x0000000000017941 */ /* 0x000fea0003800000 */
.L_x_123:
[----:B------:R-:W-:Y:S02]  /*74f0*/  ISETP.NE.AND P1, PT, R98, R2, PT ;  /* 0x000000026200720c */ /* 0x000fe40003f25270 */
[----:B------:R-:W-:Y:S01]  /*7500*/  MOV R39, RZ ;  /* 0x000000ff00277202 */ /* 0x000fe20000000f00 */
[----:B------:R-:W-:Y:S10]  /*7510*/  @P0 BRA `(.L_x_128) ;  /* 0x0000000000080947 */ /* 0x000ff40003800000 */
[----:B------:R-:W5:Y:S02]  /*7520*/  SYNCS.PHASECHK.TRANS64.TRYWAIT P0, [R58+URZ+0x1e0], R3 ;  /* 0x0001e0033a0075a7 */ /* 0x000f6400080011ff */
[----:B-----5:R-:W-:Y:S05]  /*7530*/  @!P0 BRA `(.L_x_129) ;  /* 0x00000088005c8947 */ /* 0x020fea0003800000 */
.L_x_128:
[----:B------:R-:W-:Y:S01]  /*7540*/  IMAD.MOV.U32 R38, RZ, RZ, RZ ;  /* 0x000000ffff267224 */ /* 0x000fe200078e00ff */
[----:B------:R-:W-:Y:S02]  /*7550*/  CS2R R36, SRZ ;  /* 0x0000000000247805 */ /* 0x000fe4000001ff00 */
        /* <DEDUP_REMOVED lines=13> */
[----:B-1----:R-:W-:Y:S01]  /*7630*/  CS2R R4, SRZ ;  /* 0x0000000000047805 */ /* 0x002fe2000001ff00 */
[----:B------:R-:W-:Y:S06]  /*7640*/  @P1 BRA `(.L_x_130) ;  /* 0x0000000000bc1947 */ /* 0x000fec0003800000 */
[----:B------:R-:W-:Y:S11]  /*7650*/  LOP3.LUT P0, RZ, R0, 0x3, R99, 0x48, !PT ;  /* 0x0000000300ff7812 */ /* 0x000ff60007804863 */
[----:B------:R-:W-:Y:S02]  /*7660*/  @!UPT UIADD3 URZ, UPT, UPT, URZ, URZ, URZ ;  /* 0x000000fffffff290 */ /* 0x000fe4000fffe0ff */
[----:B------:R-:W-:Y:S05]  /*7670*/  @!P0 BRA `(.L_x_131) ;  /* 0x0000000000408947 */ /* 0x000fea0003800000 */
[----:B------:R-:W1:Y:S01]  /*7680*/  LDCU.64 UR8, c[0x4][0x70] ;  /* 0x01000e00ff0877ac */ /* 0x000e620008000a00 */
[----:B------:R-:W-:Y:S01]  /*7690*/  MOV R15, 0x0 ;  /* 0x00000000000f7802 */ /* 0x000fe20000000f00 */
[----:B------:R-:W-:Y:S02]  /*76a0*/  HFMA2 R12, -RZ, RZ, 0, 5.9604644775390625e-08 ;  /* 0x00000001ff0c7431 */ /* 0x000fe400000001ff */
[----:B------:R-:W-:Y:S02]  /*76b0*/  IMAD.MOV.U32 R8, RZ, RZ, 0x192 ;  /* 0x00000192ff087424 */ /* 0x000fe400078e00ff */
[----:B------:R-:W-:Y:S01]  /*76c0*/  IMAD.MOV.U32 R13, RZ, RZ, RZ ;  /* 0x000000ffff0d7224 */ /* 0x000fe200078e00ff */
[----:B------:R-:W5:Y:S01]  /*76d0*/  LDCU.64 UR6, c[0x4][0x78] ;  /* 0x01000f00ff0677ac */ /* 0x000f620008000a00 */
[----:B------:R-:W2:Y:S01]  /*76e0*/  LDC.64 R14, c[0x4][R15] ;  /* 0x010000000f0e7b82 */ /* 0x000ea20000000a00 */
[----:B------:R-:W3:Y:S01]  /*76f0*/  LDCU.64 UR4, c[0x4][0x10] ;  /* 0x01000200ff0477ac */ /* 0x000ee20008000a00 */
[----:B-1----:R-:W-:Y:S01]  /*7700*/  MOV R5, UR9 ;  /* 0x0000000900057c02 */ /* 0x002fe20008000f00 */
[----:B------:R-:W-:Y:S01]  /*7710*/  IMAD.U32 R4, RZ, RZ, UR8 ;  /* 0x00000008ff047e24 */ /* 0x000fe2000f8e00ff */
[----:B-----5:R-:W-:Y:S01]  /*7720*/  MOV R7, UR7 ;  /* 0x0000000700077c02 */ /* 0x020fe20008000f00 */
[----:B------:R-:W-:Y:S01]  /*7730*/  IMAD.U32 R6, RZ, RZ, UR6 ;  /* 0x00000006ff067e24 */ /* 0x000fe2000f8e00ff */
[----:B---3--:R-:W-:Y:S01]  /*7740*/  MOV R11, UR5 ;  /* 0x00000005000b7c02 */ /* 0x008fe20008000f00 */
[----:B------:R-:W-:Y:S02]  /*7750*/  IMAD.U32 R10, RZ, RZ, UR4 ;  /* 0x00000004ff0a7e24 */ /* 0x000fe4000f8e00ff */
[----:B------:R-:W-:Y:S07]  /*7760*/  LEPC R20, `(.L_x_131) ;  /* 0x000000001014794e */ /* 0x000fee0000000000 */
[----:B--2-4-:R-:W-:Y:S05]  /*7770*/  CALL.ABS.NOINC R14 ;  /* 0x000000000e007343 */ /* 0x014fea0003c00000 */
.L_x_131:
[----:B------:R-:W-:Y:S05]  /*7780*/  WARPSYNC.ALL ;  /* 0x0000000000007948 */ /* 0x000fea0003800000 */
[C---:B------:R-:W-:Y:S01]  /*7790*/  R2UR UR4, R59.reuse ;  /* 0x000000003b0472ca */ /* 0x040fe200000e0000 */
[----:B------:R-:W-:Y:S05]  /*77a0*/  VIADD R0, R59, 0x40 ;  /* 0x000000403b007836 */ /* 0x000fea0000000000 */
[----:B------:R-:W-:Y:S04]  /*77b0*/  SHF.R.U32.HI R0, RZ, 0x15, R0 ;  /* 0x00000015ff007819 */ /* 0x000fe80000011600 */
[----:B------:R-:W-:Y:S03]  /*77c0*/  LOP3.LUT P0, RZ, R0, 0x3, R99, 0x48, !PT ;  /* 0x0000000300ff7812 */ /* 0x000fe60007804863 */
[----:B------:R-:W1:Y:S10]  /*77d0*/  LDTM.x16 R24, tmem[UR4] ;  /* 0x00000004001879ee */ /* 0x000e740008240000 */
[----:B-1----:R-:W-:Y:S05]  /*77e0*/  @!P0 BRA `(.L_x_132) ;  /* 0x0000000000408947 */ /* 0x002fea0003800000 */
        /* <DEDUP_REMOVED lines=16> */
.L_x_132:
[----:B------:R-:W-:Y:S05]  /*78f0*/  WARPSYNC.ALL ;  /* 0x0000000000007948 */ /* 0x000fea0003800000 */
[----:B------:R-:W-:Y:S11]  /*7900*/  R2UR UR4, R59 ;  /* 0x000000003b0472ca */ /* 0x000ff600000e0000 */
[----:B------:R-:W-:Y:S02]  /*7910*/  @!UPT UIADD3 URZ, UPT, UPT, URZ, URZ, URZ ;  /* 0x000000fffffff290 */ /* 0x000fe4000fffe0ff */
[----:B------:R-:W1:Y:S02]  /*7920*/  LDTM.x16 R4, tmem[UR4+0x40] ;  /* 0x00004004000479ee */ /* 0x000e640008240000 */
[----:B-1----:R-:W-:Y:S01]  /*7930*/  NOP ;  /* 0x0000000000007918 */ /* 0x002fe20000000000 */
.L_x_130:
[----:B---3--:R-:W-:Y:S01]  /*7940*/  SHF.L.U32 R20, R60, 0x10, RZ ;  /* 0x000000103c147819 */ /* 0x008fe200000006ff */
[----:B------:R-:W-:Y:S01]  /*7950*/  FMUL R0, R52, R24 ;  /* 0x0000001834007220 */ /* 0x000fe20000400000 */
[----:B------:R-:W-:Y:S01]  /*7960*/  ISETP.NE.AND P0, PT, R98, R2, PT ;  /* 0x000000026200720c */ /* 0x000fe20003f05270 */
[----:B------:R-:W-:Y:S01]  /*7970*/  FMUL R2, R52, R25 ;  /* 0x0000001934027220 */ /* 0x000fe20000400000 */
[----:B------:R-:W-:Y:S01]  /*7980*/  LOP3.LUT R21, R60, 0xffff0000, RZ, 0xc0, !PT ;  /* 0xffff00003c157812 */ /* 0x000fe200078ec0ff */
[----:B------:R-:W-:Y:S01]  /*7990*/  FFMA R0, R53, R20, R0 ;  /* 0x0000001435007223 */ /* 0x000fe20000000000 */
[C---:B------:R-:W-:Y:S01]  /*79a0*/  SHF.L.U32 R22, R61.reuse, 0x10, RZ ;  /* 0x000000103d167819 */ /* 0x040fe200000006ff */
[----:B------:R-:W-:Y:S01]  /*79b0*/  FMUL R3, R52, R26 ;  /* 0x0000001a34037220 */ /* 0x000fe20000400000 */
[----:B------:R-:W-:Y:S01]  /*79c0*/  LOP3.LUT R23, R61, 0xffff0000, RZ, 0xc0, !PT ;  /* 0xffff00003d177812 */ /* 0x000fe200078ec0ff */
[C---:B------:R-:W-:Y:S01]  /*79d0*/  FFMA R2, R53.reuse, R21, R2 ;  /* 0x0000001535027223 */ /* 0x040fe20000000002 */
[----:B------:R-:W-:Y:S01]  /*79e0*/  SHF.L.U32 R40, R62, 0x10, RZ ;  /* 0x000000103e287819 */ /* 0x000fe200000006ff */
[----:B------:R-:W-:Y:S01]  /*79f0*/  FMUL R20, R52, R27 ;  /* 0x0000001b34147220 */ /* 0x000fe20000400000 */
[----:B------:R-:W-:Y:S01]  /*7a00*/  LOP3.LUT R41, R62, 0xffff0000, RZ, 0xc0, !PT ;  /* 0xffff00003e297812 */ /* 0x000fe200078ec0ff */
[----:B------:R-:W-:Y:S01]  /*7a10*/  FFMA R3, R53, R22, R3 ;  /* 0x0000001635037223 */ /* 0x000fe20000000003 */
[----:B------:R-:W-:Y:S01]  /*7a20*/  F2FP.BF16.F32.PACK_AB R108, R2, R0 ;  /* 0x00000000026c723e */ /* 0x000fe200000010ff */
[C---:B------:R-:W-:Y:S01]  /*7a30*/  FMUL R21, R52.reuse, R28 ;  /* 0x0000001c34157220 */ /* 0x040fe20000400000 */
[----:B------:R-:W-:Y:S01]  /*7a40*/  LOP3.LUT R42, R77, 0xffff0000, RZ, 0xc0, !PT ;  /* 0xffff00004d2a7812 */ /* 0x000fe200078ec0ff */
[----:B------:R-:W-:Y:S01]  /*7a50*/  FMUL R22, R52, R29 ;  /* 0x0000001d34167220 */ /* 0x000fe20000400000 */
[----:B------:R-:W-:Y:S01]  /*7a60*/  SHF.L.U32 R54, R78, 0x10, RZ ;  /* 0x000000104e367819 */ /* 0x000fe200000006ff */
[----:B------:R-:W-:Y:S01]  /*7a70*/  FFMA R20, R53, R23, R20 ;  /* 0x0000001735147223 */ /* 0x000fe20000000014 */
[----:B------:R-:W-:Y:S01]  /*7a80*/  SHF.L.U32 R23, R63, 0x10, RZ ;  /* 0x000000103f177819 */ /* 0x000fe200000006ff */
[----:B------:R-:W-:Y:S01]  /*7a90*/  FFMA R21, R53, R40, R21 ;  /* 0x0000002835157223 */ /* 0x000fe20000000015 */
[----:B------:R-:W-:Y:S01]  /*7aa0*/  LOP3.LUT R40, R63, 0xffff0000, RZ, 0xc0, !PT ;  /* 0xffff00003f287812 */ /* 0x000fe200078ec0ff */
[C---:B------:R-:W-:Y:S01]  /*7ab0*/  FFMA R22, R53.reuse, R41, R22 ;  /* 0x0000002935167223 */ /* 0x040fe20000000016 */
[----:B------:R-:W-:Y:S01]  /*7ac0*/  F2FP.BF16.F32.PACK_AB R109, R20, R3 ;  /* 0x00000003146d723e */ /* 0x000fe200000010ff */
[----:B------:R-:W-:Y:S01]  /*7ad0*/  FMUL R0, R52, R30 ;  /* 0x0000001e34007220 */ /* 0x000fe20000400000 */
[----:B----4-:R-:W-:Y:S01]  /*7ae0*/  LOP3.LUT R41, R66, 0xffff0000, RZ, 0xc0, !PT ;  /* 0xffff000042297812 */ /* 0x010fe200078ec0ff */
[----:B------:R-:W-:Y:S01]  /*7af0*/  FMUL R2, R52, R31 ;  /* 0x0000001f34027220 */ /* 0x000fe20000400000 */
[----:B------:R-:W-:Y:S01]  /*7b00*/  F2FP.BF16.F32.PACK_AB R110, R22, R21 ;  /* 0x00000015166e723e */ /* 0x000fe200000010ff */
[C---:B------:R-:W-:Y:S01]  /*7b10*/  FFMA R0, R53.reuse, R23, R0 ;  /* 0x0000001735007223 */ /* 0x040fe20000000000 */
[C---:B------:R-:W-:Y:S01]  /*7b20*/  SHF.L.U32 R22, R64.reuse, 0x10, RZ ;  /* 0x0000001040167819 */ /* 0x040fe200000006ff */
[----:B------:R-:W-:Y:S01]  /*7b30*/  FFMA R2, R53, R40, R2 ;  /* 0x0000002835027223 */ /* 0x000fe20000000002 */
[----:B------:R-:W-:Y:S01]  /*7b40*/  LOP3.LUT R23, R64, 0xffff0000, RZ, 0xc0, !PT ;  /* 0xffff000040177812 */ /* 0x000fe200078ec0ff */
[C---:B------:R-:W-:Y:S01]  /*7b50*/  FMUL R3, R52.reuse, R32 ;  /* 0x0000002034037220 */ /* 0x040fe20000400000 */
[----:B------:R-:W-:Y:S01]  /*7b60*/  SHF.L.U32 R40, R65, 0x10, RZ ;  /* 0x0000001041287819 */ /* 0x000fe200000006ff */
[----:B------:R-:W-:Y:S01]  /*7b70*/  FMUL R20, R52, R33 ;  /* 0x0000002134147220 */ /* 0x000fe20000400000 */
[----:B------:R-:W-:Y:S01]  /*7b80*/  F2FP.BF16.F32.PACK_AB R111, R2, R0 ;  /* 0x00000000026f723e */ /* 0x000fe200000010ff */
[----:B------:R-:W-:Y:S01]  /*7b90*/  FMUL R21, R52, R34 ;  /* 0x0000002234157220 */ /* 0x000fe20000400000 */
[----:B------:R-:W-:Y:S01]  /*7ba0*/  LOP3.LUT R55, R78, 0xffff0000, RZ, 0xc0, !PT ;  /* 0xffff00004e377812 */ /* 0x000fe200078ec0ff */
[----:B------:R-:W-:Y:S01]  /*7bb0*/  FFMA R3, R53, R22, R3 ;  /* 0x0000001635037223 */ /* 0x000fe20000000003 */
[----:B------:R-:W-:Y:S01]  /*7bc0*/  SHF.L.U32 R56, R79, 0x10, RZ ;  /* 0x000000104f387819 */ /* 0x000fe200000006ff */
[----:B------:R-:W-:Y:S01]  /*7bd0*/  FFMA R20, R53, R23, R20 ;  /* 0x0000001735147223 */ /* 0x000fe20000000014 */
[----:B------:R-:W-:Y:S01]  /*7be0*/  LOP3.LUT R23, R65, 0xffff0000, RZ, 0xc0, !PT ;  /* 0xffff000041177812 */ /* 0x000fe200078ec0ff */
[----:B------:R-:W-:Y:S01]  /*7bf0*/  FFMA R21, R53, R40, R21 ;  /* 0x0000002835157223 */ /* 0x000fe20000000015 */
[----:B------:R-:W-:Y:S01]  /*7c00*/  SHF.L.U32 R40, R66, 0x10, RZ ;  /* 0x0000001042287819 */ /* 0x000fe200000006ff */
[----:B------:R-:W-:Y:S01]  /*7c10*/  FMUL R0, R52, R35 ;  /* 0x0000002334007220 */ /* 0x000fe20000400000 */
[----:B------:R-:W-:Y:S01]  /*7c20*/  F2FP.BF16.F32.PACK_AB R112, R20, R3 ;  /* 0x000000031470723e */ /* 0x000fe200000010ff */
[C---:B------:R-:W-:Y:S01]  /*7c30*/  FMUL R2, R52.reuse, R36 ;  /* 0x0000002434027220 */ /* 0x040fe20000400000 */
[----:B------:R-:W-:Y:S01]  /*7c40*/  LOP3.LUT R57, R79, 0xffff0000, RZ, 0xc0, !PT ;  /* 0xffff00004f397812 */ /* 0x000fe200078ec0ff */
[----:B------:R-:W-:Y:S01]  /*7c50*/  FMUL R22, R52, R37 ;  /* 0x0000002534167220 */ /* 0x000fe20000400000 */
[----:B------:R-:W-:Y:S01]  /*7c60*/  ISETP.NE.AND P1, PT, R98, RZ, PT ;  /* 0x000000ff6200720c */ /* 0x000fe20003f25270 */
[----:B------:R-:W-:Y:S01]  /*7c70*/  FFMA R0, R53, R23, R0 ;  /* 0x0000001735007223 */ /* 0x000fe20000000000 */
[----:B------:R-:W-:Y:S01]  /*7c80*/  SHF.L.U32 R23, R67, 0x10, RZ ;  /* 0x0000001043177819 */ /* 0x000fe200000006ff */
[----:B------:R-:W-:Y:S01]  /*7c90*/  FFMA R2, R53, R40, R2 ;  /* 0x0000002835027223 */ /* 0x000fe20000000002 */
[----:B------:R-:W-:Y:S01]  /*7ca0*/  LOP3.LUT R40, R67, 0xffff0000, RZ, 0xc0, !PT ;  /* 0xffff000043287812 */ /* 0x000fe200078ec0ff */
[----:B------:R1:W-:Y:S01]  /*7cb0*/  @!P0 STS.128 [R104+UR45+0x300], R108 ;  /* 0x0003006c68008988 */ /* 0x0003e20008000c2d */
[----:B------:R-:W-:Y:S01]  /*7cc0*/  F2FP.BF16.F32.PACK_AB R113, R0, R21 ;  /* 0x000000150071723e */ /* 0x000fe200000010ff */
[C---:B------:R-:W-:Y:S01]  /*7cd0*/  FFMA R22, R53.reuse, R41, R22 ;  /* 0x0000002935167223 */ /* 0x040fe20000000016 */
[----:B------:R-:W-:Y:S01]  /*7ce0*/  LOP3.LUT R41, R74, 0xffff0000, RZ, 0xc0, !PT ;  /* 0xffff00004a297812 */ /* 0x000fe200078ec0ff */
[C---:B------:R-:W-:Y:S01]  /*7cf0*/  FMUL R3, R52.reuse, R38 ;  /* 0x0000002634037220 */ /* 0x040fe20000400000 */
[C---:B------:R-:W-:Y:S01]  /*7d00*/  FMUL R20, R52.reuse, R39 ;  /* 0x0000002734147220 */ /* 0x040fe20000400000 */
        /* <DEDUP_REMOVED lines=9> */
[C---:B------:R-:W-:Y:S01]  /*7da0*/  FFMA R0, R53.reuse, R22, R0 ;  /* 0x0000001635007223 */ /* 0x040fe20000000000 */
[C---:B------:R-:W-:Y:S01]  /*7db0*/  FFMA R2, R53.reuse, R23, R2 ;  /* 0x0000001735027223 */ /* 0x040fe20000000002 */
[----:B------:R-:W-:Y:S01]  /*7dc0*/  F2FP.BF16.F32.PACK_AB R115, R20, R3 ;  /* 0x000000031473723e */ /* 0x000fe200000010ff */
[----:B------:R-:W-:Y:S01]  /*7dd0*/  FFMA R21, R53, R40, R21 ;  /* 0x0000002835157223 */ /* 0x000fe20000000015 */
[----:B------:R-:W-:Y:S01]  /*7de0*/  LOP3.LUT R23, R73, 0xffff0000, RZ, 0xc0, !PT ;  /* 0xffff000049177812 */ /* 0x000fe200078ec0ff */
[----:B------:R-:W-:Y:S01]  /*7df0*/  FMUL R3, R52, R7 ;  /* 0x0000000734037220 */ /* 0x000fe20000400000 */
[----:B------:R-:W-:Y:S01]  /*7e00*/  SHF.L.U32 R40, R74, 0x10, RZ ;  /* 0x000000104a287819 */ /* 0x000fe200000006ff */
[----:B------:R1:W-:Y:S01]  /*7e10*/  @!P0 STS.128 [R103+0x300], R112 ;  /* 0x0003007067008388 */ /* 0x0003e20000000c00 */
[C---:B------:R-:W-:Y:S01]  /*7e20*/  FMUL R20, R52.reuse, R8 ;  /* 0x0000000834147220 */ /* 0x040fe20000400000 */
[----:B------:R-:W-:Y:S01]  /*7e30*/  FMUL R22, R52, R9 ;  /* 0x0000000934167220 */ /* 0x000fe20000400000 */
[C---:B------:R-:W-:Y:S01]  /*7e40*/  FFMA R3, R53.reuse, R23, R3 ;  /* 0x0000001735037223 */ /* 0x040fe20000000003 */
[----:B------:R-:W-:Y:S01]  /*7e50*/  F2FP.BF16.F32.PACK_AB R116, R2, R0 ;  /* 0x000000000274723e */ /* 0x000fe200000010ff */
[----:B------:R-:W-:Y:S01]  /*7e60*/  FFMA R20, R53, R40, R20 ;  /* 0x0000002835147223 */ /* 0x000fe20000000014 */
[C---:B------:R-:W-:Y:S01]  /*7e70*/  SHF.L.U32 R23, R75.reuse, 0x10, RZ ;  /* 0x000000104b177819 */ /* 0x040fe200000006ff */
[C---:B------:R-:W-:Y:S01]  /*7e80*/  FMUL R0, R52.reuse, R10 ;  /* 0x0000000a34007220 */ /* 0x040fe20000400000 */
[----:B------:R-:W-:Y:S01]  /*7e90*/  LOP3.LUT R40, R75, 0xffff0000, RZ, 0xc0, !PT ;  /* 0xffff00004b287812 */ /* 0x000fe200078ec0ff */
[C---:B------:R-:W-:Y:S01]  /*7ea0*/  FFMA R22, R53.reuse, R41, R22 ;  /* 0x0000002935167223 */ /* 0x040fe20000000016 */
[C---:B------:R-:W-:Y:S01]  /*7eb0*/  FMUL R2, R52.reuse, R11 ;  /* 0x0000000b34027220 */ /* 0x040fe20000400000 */
[----:B------:R-:W-:Y:S01]  /*7ec0*/  FFMA R0, R53, R23, R0 ;  /* 0x0000001735007223 */ /* 0x000fe20000000000 */
[----:B------:R-:W-:Y:S01]  /*7ed0*/  F2FP.BF16.F32.PACK_AB R117, R3, R21 ;  /* 0x000000150375723e */ /* 0x000fe200000010ff */
[----:B------:R-:W-:Y:S01]  /*7ee0*/  FMUL R3, R52, R12 ;  /* 0x0000000c34037220 */ /* 0x000fe20000400000 */
[----:B------:R-:W-:Y:S01]  /*7ef0*/  FFMA R2, R53, R40, R2 ;  /* 0x0000002835027223 */ /* 0x000fe20000000002 */
[----:B------:R-:W-:Y:S01]  /*7f00*/  SHF.L.U32 R23, R76, 0x10, RZ ;  /* 0x000000104c177819 */ /* 0x000fe200000006ff */
[----:B------:R-:W-:Y:S01]  /*7f10*/  FMUL R21, R52, R14 ;  /* 0x0000000e34157220 */ /* 0x000fe20000400000 */
[----:B------:R-:W-:Y:S01]  /*7f20*/  F2FP.BF16.F32.PACK_AB R118, R22, R20 ;  /* 0x000000141676723e */ /* 0x000fe200000010ff */
[----:B------:R-:W-:Y:S01]  /*7f30*/  FMUL R20, R52, R13 ;  /* 0x0000000d34147220 */ /* 0x000fe20000400000 */
[----:B------:R-:W-:Y:S01]  /*7f40*/  LOP3.LUT R40, R76, 0xffff0000, RZ, 0xc0, !PT ;  /* 0xffff00004c287812 */ /* 0x000fe200078ec0ff */
[C---:B------:R-:W-:Y:S01]  /*7f50*/  FMUL R22, R52.reuse, R15 ;  /* 0x0000000f34167220 */ /* 0x040fe20000400000 */
[----:B------:R-:W-:Y:S01]  /*7f60*/  SHF.L.U32 R41, R77, 0x10, RZ ;  /* 0x000000104d297819 */ /* 0x000fe200000006ff */
[C---:B------:R-:W-:Y:S01]  /*7f70*/  FFMA R3, R53.reuse, R23, R3 ;  /* 0x0000001735037223 */ /* 0x040fe20000000003 */
[C---:B------:R-:W-:Y:S01]  /*7f80*/  FMUL R23, R52.reuse, R16 ;  /* 0x0000001034177220 */ /* 0x040fe20000400000 */
[C---:B------:R-:W-:Y:S01]  /*7f90*/  FFMA R20, R53.reuse, R40, R20 ;  /* 0x0000002835147223 */ /* 0x040fe20000000014 */
[C---:B------:R-:W-:Y:S01]  /*7fa0*/  FMUL R40, R52.reuse, R17 ;  /* 0x0000001134287220 */ /* 0x040fe20000400000 */
[C---:B------:R-:W-:Y:S01]  /*7fb0*/  FFMA R21, R53.reuse, R41, R21 ;  /* 0x0000002935157223 */ /* 0x040fe20000000015 */
[C---:B------:R-:W-:Y:S01]  /*7fc0*/  FFMA R22, R53.reuse, R42, R22 ;  /* 0x0000002a35167223 */ /* 0x040fe20000000016 */
[C---:B------:R-:W-:Y:S01]  /*7fd0*/  FMUL R41, R52.reuse, R18 ;  /* 0x0000001234297220 */ /* 0x040fe20000400000 */
[----:B------:R-:W-:Y:S01]  /*7fe0*/  FMUL R42, R52, R19 ;  /* 0x00000013342a7220 */ /* 0x000fe20000400000 */
[----:B------:R-:W-:Y:S01]  /*7ff0*/  F2FP.BF16.F32.PACK_AB R119, R2, R0 ;  /* 0x000000000277723e */ /* 0x000fe200000010ff */
[C---:B------:R-:W-:Y:S01]  /*8000*/  FFMA R23, R53.reuse, R54, R23 ;  /* 0x0000003635177223 */ /* 0x040fe20000000017 */
[C---:B------:R-:W-:Y:S01]  /*8010*/  FFMA R40, R53.reuse, R55, R40 ;  /* 0x0000003735287223 */ /* 0x040fe20000000028 */
[C---:B------:R-:W-:Y:S01]  /*8020*/  FFMA R41, R53.reuse, R56, R41 ;  /* 0x0000003835297223 */ /* 0x040fe20000000029 */
[----:B------:R-:W-:Y:S01]  /*8030*/  FFMA R42, R53, R57, R42 ;  /* 0x00000039352a7223 */ /* 0x000fe2000000002a */
[----:B------:R1:W-:Y:S01]  /*8040*/  @!P0 STS.128 [R104+UR45+0xb00], R116 ;  /* 0x000b007468008988 */ /* 0x0003e20008000c2d */
[----:B------:R-:W-:Y:S02]  /*8050*/  F2FP.BF16.F32.PACK_AB R21, R22, R21 ;  /* 0x000000151615723e */ /* 0x000fe400000010ff */
[----:B------:R-:W-:Y:S02]  /*8060*/  F2FP.BF16.F32.PACK_AB R22, R40, R23 ;  /* 0x000000172816723e */ /* 0x000fe400000010ff */
[----:B------:R-:W-:Y:S02]  /*8070*/  F2FP.BF16.F32.PACK_AB R20, R20, R3 ;  /* 0x000000031414723e */ /* 0x000fe400000010ff */
[----:B------:R-:W-:Y:S05]  /*8080*/  F2FP.BF16.F32.PACK_AB R23, R42, R41 ;  /* 0x000000292a17723e */ /* 0x000fea00000010ff */
[----:B------:R1:W-:Y:S01]  /*8090*/  @!P0 STS.128 [R103+0xb00], R20 ;  /* 0x000b001467008388 */ /* 0x0003e20000000c00 */
[----:B------:R-:W-:Y:S01]  /*80a0*/  @!PT LDS RZ, [RZ] ;  /* 0x00000000fffff984 */ /* 0x000fe20000000800 */
[----:B------:R-:W-:Y:S01]  /*80b0*/  @!PT LDS RZ, [RZ] ;  /* 0x00000000fffff984 */ /* 0x000fe20000000800 */
[----:B------:R-:W-:Y:S01]  /*80c0*/  @!PT LDS RZ, [RZ] ;  /* 0x00000000fffff984 */ /* 0x000fe20000000800 */
[----:B------:R-:W-:Y:S01]  /*80d0*/  @!PT LDS RZ, [RZ] ;  /* 0x00000000fffff984 */ /* 0x000fe20000000800 */
[----:B------:R3:W-:Y:S07]  /*80e0*/  MEMBAR.ALL.CTA ;  /* 0x0000000000007992 */ /* 0x0007ee0000008000 */
[----:B---3--:R-:W3:Y:S01]  /*80f0*/  FENCE.VIEW.ASYNC.S ;  /* 0x00000000000073c6 */ /* 0x008ee20000000000 */
[----:B------:R-:W-:Y:S05]  /*8100*/  WARPSYNC.ALL ;  /* 0x0000000000007948 */ /* 0x000fea0003800000 */
[----:B------:R-:W-:Y:S01]  /*8110*/  BSSY.RECONVERGENT B0, `(.L_x_133) ;  /* 0x0000011000007945 */ /* 0x000fe20003800200 */
[----:B---3--:R-:W-:Y:S06]  /*8120*/  BAR.SYNC.DEFER_BLOCKING 0x1, 0x80 ;  /* 0x0042000000007b1d */ /* 0x008fec0000010000 */
[----:B------:R-:W-:Y:S05]  /*8130*/  @P1 BRA `(.L_x_134) ;  /* 0x0000000000381947 */ /* 0x000fea0003800000 */
[----:B------:R-:W-:Y:S02]  /*8140*/  UIADD3 UR4, UPT, UPT, UR45, 0x300, URZ ;  /* 0x000003002d047890 */ /* 0x000fe4000fffe0ff */
[----:B------:R-:W-:Y:S01]  /*8150*/  UIADD3 UR8, UP0, UPT, UR58, 0xa80, URZ ;  /* 0x00000a803a087890 */ /* 0x000fe2000ff1e0ff */
[----:B------:R-:W-:Y:S01]  /*8160*/  UMOV UR43, UR44 ;  /* 0x0000002c002b7c82 */ /* 0x000fe20008000000 */
[----:B------:R-:W-:Y:S02]  /*8170*/  UIADD3 UR5, UPT, UPT, UR41, 0x40, URZ ;  /* 0x0000004029057890 */ /* 0x000fe4000fffe0ff */
[----:B------:R-:W-:Y:S01]  /*8180*/  MOV R88, UR4 ;  /* 0x0000000400587c02 */ /* 0x000fe20008000f00 */
[----:B------:R-:W-:Y:S02]  /*8190*/  UIADD3.X UR9, UPT, UPT, URZ, UR59, URZ, UP0, !UPT ;  /* 0x0000003bff097290 */ /* 0x000fe400087fe4ff */
[----:B------:R-:W-:Y:S01]  /*81a0*/  UIADD3 UR4, UPT, UPT, UR45, 0xb00, URZ ;  /* 0x00000b002d047890 */ /* 0x000fe2000fffe0ff */
[----:B------:R-:W-:Y:S01]  /*81b0*/  R2UR UR40, R88 ;  /* 0x00000000582872ca */ /* 0x000fe200000e0000 */
[----:B------:R-:W-:Y:S01]  /*81c0*/  UMOV UR6, UR42 ;  /* 0x0000002a00067c82 */ /* 0x000fe20008000000 */
[----:B------:R-:W-:Y:S11]  /*81d0*/  UMOV UR7, UR44 ;  /* 0x0000002c00077c82 */ /* 0x000ff60008000000 */
[----:B------:R3:W-:Y:S01]  /*81e0*/  UTMASTG.3D [UR40], [UR8] ;  /* 0x00000028080073b5 */ /* 0x0007e20008010000 */
[----:B------:R3:W-:Y:S01]  /*81f0*/  UTMASTG.3D [UR4], [UR8] ;  /* 0x00000004080073b5 */ /* 0x0007e20008010000 */
[----:B------:R0:W-:Y:S01]  /*8200*/  UTMACMDFLUSH ;  /* 0x00000000000079b7 */ /* 0x0001e20000000000 */
[----:B---3--:R-:W-:Y:S04]  /*8210*/  DEPBAR.LE SB0, 0x1 ;  /* 0x000080400000791a */ /* 0x008fe80000000000 */
.L_x_134:
[----:B------:R-:W-:Y:S05]  /*8220*/  BSYNC.RECONVERGENT B0 ;  /* 0x0000000000007941 */ /* 0x000fea0003800200 */
.L_x_133:
[----:B------:R-:W-:Y:S01]  /*8230*/  BAR.SYNC.DEFER_BLOCKING 0x1, 0x80 ;  /* 0x0042000000007b1d */ /* 0x000fe20000010000 */
[----:B------:R-:W-:Y:S01]  /*8240*/  ISETP.NE.AND P1, PT, R105, RZ, PT ;  /* 0x000000ff6900720c */ /* 0x000fe20003f25270 */
[----:B------:R-:W-:Y:S01]  /*8250*/  UISETP.NE.AND UP0, UPT, UR56, URZ, UPT ;  /* 0x000000ff3800728c */ /* 0x000fe2000bf05270 */
[----:B------:R-:W-:Y:S11]  /*8260*/  LEA R2, R68, UR45, 0x3 ;  /* 0x0000002d44027c11 */ /* 0x000ff6000f8e18ff */
[----:B------:R-:W-:Y:S01]  /*8270*/  @P1 SHF.L.U32 R3, RZ, 0x1f, RZ ;  /* 0x0000001fff031819 */ /* 0x000fe200000006ff */
[----:B------:R-:W-:Y:S06]  /*8280*/  BRA.U !UP0, `(.L_x_135) ;  /* 0x0000000108247547 */ /* 0x000fec000b800000 */
[----:B-1----:R-:W-:Y:S01]  /*8290*/  IMAD.U32 R20, RZ, RZ, UR57 ;  /* 0x00000039ff147e24 */ /* 0x002fe2000f8e00ff */
[----:B------:R-:W-:Y:S01]  /*82a0*/  MOV R0, UR37 ;  /* 0x0000002500007c02 */ /* 0x000fe20008000f00 */
[----:B------:R-:W-:Y:S03]  /*82b0*/  UIADD3 UR57, UPT, UPT, UR57, 0x1, URZ ;  /* 0x0000000139397890 */ /* 0x000fe6000fffe0ff */
[----:B------:R-:W-:Y:S01]  /*82c0*/  @P1 LEA R20, R20, UR45, 0x3 ;  /* 0x0000002d14141c11 */ /* 0x000fe2000f8e18ff */
[----:B------:R-:W-:Y:S04]  /*82d0*/  UISETP.NE.AND UP0, UPT, UR57, 0x4, UPT ;  /* 0x000000043900788c */ /* 0x000fe8000bf05270 */
[----:B------:R-:W-:Y:S01]  /*82e0*/  @P1 VIADD R20, R20, 0x190 ;  /* 0x0000019014141836 */ /* 0x000fe20000000000 */
[----:B------:R-:W-:Y:S04]  /*82f0*/  USEL UR57, UR57, URZ, UP0 ;  /* 0x000000ff39397287 */ /* 0x000fe80008000000 */
[----:B------:R-:W-:Y:S04]  /*8300*/  @P1 PRMT R0, R0, 0x654, R20 ;  /* 0x0000065400001816 */ /* 0x000fe80000000014 */
[----:B------:R3:W-:Y:S04]  /*8310*/  @P1 SYNCS.ARRIVE.TRANS64.RED.A1T0 RZ, [R0+URZ], RZ ;  /* 0x000000ff00ff19a7 */ /* 0x0007e800081004ff */
.L_x_135:
[----:B------:R-:W4:Y:S01]  /*8320*/  @P1 SYNCS.PHASECHK.TRANS64.TRYWAIT P0, [R2+URZ+0x170], R3 ;  /* 0x00017003020015a7 */ /* 0x000f2200080011ff */
[----:B------:R-:W-:Y:S01]  /*8330*/  BSSY B1, `(.L_x_136) ;  /* 0x0000014000017945 */ /* 0x000fe20003800000 */
[----:B----4-:R-:W-:Y:S03]  /*8340*/  @P1 SEL R70, RZ, 0x1, !P0 ;  /* 0x00000001ff461807 */ /* 0x010fe60004000000 */
[----:B------:R-:W-:Y:S05]  /*8350*/  @!P1 BRA `(.L_x_137) ;  /* 0x0000000000449947 */ /* 0x000fea0003800000 */
[----:B------:R-:W-:Y:S01]  /*8360*/  ISETP.NE.AND P1, PT, R71, RZ, PT ;  /* 0x000000ff4700720c */ /* 0x000fe20003f25270 */
[----:B------:R-:W-:Y:S01]  /*8370*/  BSSY B0, `(.L_x_138) ;  /* 0x0000009000007945 */ /* 0x000fe20003800000 */
[----:B------:R-:W-:Y:S11]  /*8380*/  ISETP.NE.AND P0, PT, R70, RZ, PT ;  /* 0x000000ff4600720c */ /* 0x000ff60003f05270 */
[----:B-1----:R-:W-:Y:S05]  /*8390*/  @P1 IMAD R20, R68, 0x1000, R104 ;  /* 0x0000100044141824 */ /* 0x002fea00078e0268 */
[----:B------:R-:W-:Y:S05]  /*83a0*/  @P1 IADD3 R3, PT, PT, R20, UR45, RZ ;  /* 0x0000002d14031c10 */ /* 0x000fea000fffe0ff */
[----:B------:R-:W-:Y:S01]  /*83b0*/  @P1 IMAD.IADD R3, R69, 0x1, R3 ;  /* 0x0000000145031824 */ /* 0x000fe200078e0203 */
[----:B------:R-:W-:Y:S06]  /*83c0*/  @P0 BRA `(.L_x_139) ;  /* 0x00000000000c0947 */ /* 0x000fec0003800000 */
[----:B---3--:R-:W-:Y:S04]  /*83d0*/  SHF.L.U32 R0, RZ, 0x1f, RZ ;  /* 0x0000001fff007819 */ /* 0x008fe800000006ff */
[----:B------:R-:W1:Y:S02]  /*83e0*/  SYNCS.PHASECHK.TRANS64.TRYWAIT P0, [R2+URZ+0x170], R0 ;  /* 0x00017000020075a7 */ /* 0x000e6400080011ff */
[----:B-1----:R-:W-:Y:S05]  /*83f0*/  @!P0 BRA `(.L_x_140) ;  /* 0x0000007800c08947 */ /* 0x002fea0003800000 */
.L_x_139:
[----:B------:R-:W-:Y:S05]  /*8400*/  BSYNC B0 ;  /* 0x0000000000007941 */ /* 0x000fea0003800000 */
.L_x_138:
[----:B------:R-:W-:Y:S02]  /*8410*/  ISETP.NE.AND P0, PT, R71, RZ, PT ;  /* 0x000000ff4700720c */ /* 0x000fe40003f05270 */
[----:B------:R-:W-:Y:S11]  /*8420*/  IADD3 R68, PT, PT, R68, 0x1, RZ ;  /* 0x0000000144447810 */ /* 0x000ff60007ffe0ff */
[----:B------:R4:W1:Y:S04]  /*8430*/  @P0 LDS.128 R60, [R20+UR45+0x300] ;  /* 0x0003002d143c0984 */ /* 0x0008680008000c00 */
[----:B------:R4:W1:Y:S04]  /*8440*/  @P0 LDS.128 R72, [R20+UR45+0xb00] ;  /* 0x000b002d14480984 */ /* 0x0008680008000c00 */
[----:B------:R4:W1:Y:S04]  /*8450*/  @P0 LDS.128 R64, [R3+0x300] ;  /* 0x0003000003400984 */ /* 0x0008680000000c00 */
[----:B------:R4:W1:Y:S02]  /*8460*/  @P0 LDS.128 R76, [R3+0xb00] ;  /* 0x000b0000034c0984 */ /* 0x0008640000000c00 */
.L_x_137:
[----:B------:R-:W-:Y:S05]  /*8470*/  BSYNC B1 ;  /* 0x0000000000017941 */ /* 0x000fea0003800000 */
.L_x_136:
[----:B----4-:R-:W-:Y:S05]  /*8480*/  VIADD R3, R59, 0x400000 ;  /* 0x004000003b037836 */ /* 0x010fea0000000000 */
[----:B-1-3--:R-:W-:Y:S04]  /*8490*/  SHF.R.U32.HI R0, RZ, 0x15, R3 ;  /* 0x00000015ff007819 */ /* 0x00afe80000011603 */
[----:B------:R-:W-:Y:S04]  /*84a0*/  LOP3.LUT R22, R0, 0x3, RZ, 0xc0, !PT ;  /* 0x0000000300167812 */ /* 0x000fe800078ec0ff */
[----:B------:R-:W-:Y:S11]  /*84b0*/  ISETP.NE.AND P0, PT, R98, R22, PT ;  /* 0x000000166200720c */ /* 0x000ff60003f05270 */
[----:B------:R-:W-:Y:S02]  /*84c0*/  @!UPT UIADD3 URZ, UPT, UPT, URZ, URZ, URZ ;  /* 0x000000fffffff290 */ /* 0x000fe4000fffe0ff */
[----:B------:R-:W-:Y:S05]  /*84d0*/  @P0 BRA `(.L_x_141) ;  /* 0x0000000000bc0947 */ /* 0x000fea0003800000 */
[----:B------:R-:W-:Y:S02]  /*84e0*/  LOP3.LUT P0, RZ, R0, 0x3, R99, 0x48, !PT ;  /* 0x0000000300ff7812 */ /* 0x000fe40007804863 */
[----:B------:R-:W-:Y:S11]  /*84f0*/  MOV R2, R3 ;  /* 0x0000000300027202 */ /* 0x000ff60000000f00 */
[----:B------:R-:W-:Y:S05]  /*8500*/  @!P0 BRA `(.L_x_142) ;  /* 0x0000000000408947 */ /* 0x000fea0003800000 */
[----:B------:R-:W1:Y:S01]  /*8510*/  LDCU.64 UR8, c[0x4][0x70] ;  /* 0x01000e00ff0877ac */ /* 0x000e620008000a00 */
[----:B------:R-:W-:Y:S01]  /*8520*/  MOV R15, 0x0 ;  /* 0x00000000000f7802 */ /* 0x000fe20000000f00 */
[----:B------:R-:W-:Y:S02]  /*8530*/  HFMA2 R12, -RZ, RZ, 0, 5.9604644775390625e-08 ;  /* 0x00000001ff0c7431 */ /* 0x000fe400000001ff */
[----:B------:R-:W-:Y:S02]  /*8540*/  IMAD.MOV.U32 R8, RZ, RZ, 0x192 ;  /* 0x00000192ff087424 */ /* 0x000fe400078e00ff */
[----:B------:R-:W-:Y:S01]  /*8550*/  IMAD.MOV.U32 R13, RZ, RZ, RZ ;  /* 0x000000ffff0d7224 */ /* 0x000fe200078e00ff */
[----:B------:R-:W3:Y:S01]  /*8560*/  LDCU.64 UR6, c[0x4][0x78] ;  /* 0x01000f00ff0677ac */ /* 0x000ee20008000a00 */
[----:B------:R-:W4:Y:S01]  /*8570*/  LDC.64 R14, c[0x4][R15] ;  /* 0x010000000f0e7b82 */ /* 0x000f220000000a00 */
[----:B------:R-:W5:Y:S01]  /*8580*/  LDCU.64 UR4, c[0x4][0x10] ;  /* 0x01000200ff0477ac */ /* 0x000f620008000a00 */
[----:B-1----:R-:W-:Y:S01]  /*8590*/  MOV R5, UR9 ;  /* 0x0000000900057c02 */ /* 0x002fe20008000f00 */
[----:B------:R-:W-:Y:S01]  /*85a0*/  IMAD.U32 R4, RZ, RZ, UR8 ;  /* 0x00000008ff047e24 */ /* 0x000fe2000f8e00ff */
[----:B---3--:R-:W-:Y:S01]  /*85b0*/  MOV R7, UR7 ;  /* 0x0000000700077c02 */ /* 0x008fe20008000f00 */
[----:B------:R-:W-:Y:S01]  /*85c0*/  IMAD.U32 R6, RZ, RZ, UR6 ;  /* 0x00000006ff067e24 */ /* 0x000fe2000f8e00ff */
[----:B-----5:R-:W-:Y:S01]  /*85d0*/  MOV R11, UR5 ;  /* 0x00000005000b7c02 */ /* 0x020fe20008000f00 */
[----:B------:R-:W-:Y:S02]  /*85e0*/  IMAD.U32 R10, RZ, RZ, UR4 ;  /* 0x00000004ff0a7e24 */ /* 0x000fe4000f8e00ff */
[----:B------:R-:W-:Y:S07]  /*85f0*/  LEPC R20, `(.L_x_142) ;  /* 0x000000001014794e */ /* 0x000fee0000000000 */
[----:B--2-4-:R-:W-:Y:S05]  /*8600*/  CALL.ABS.NOINC R14 ;  /* 0x000000000e007343 */ /* 0x014fea0003c00000 */
.L_x_142:
        /* <DEDUP_REMOVED lines=23> */
.L_x_143:
[----:B------:R-:W-:Y:S05]  /*8780*/  WARPSYNC.ALL ;  /* 0x0000000000007948 */ /* 0x000fea0003800000 */
[----:B------:R-:W-:Y:S11]  /*8790*/  R2UR UR4, R2 ;  /* 0x00000000020472ca */ /* 0x000ff600000e0000 */
[----:B------:R-:W-:Y:S02]  /*87a0*/  @!UPT UIADD3 URZ, UPT, UPT, URZ, URZ, URZ ;  /* 0x000000fffffff290 */ /* 0x000fe4000fffe0ff */
[----:B------:R-:W1:Y:S02]  /*87b0*/  LDTM.x16 R4, tmem[UR4+0x40] ;  /* 0x00004004000479ee */ /* 0x000e640008240000 */
[----:B-1----:R-:W-:Y:S01]  /*87c0*/  NOP ;  /* 0x0000000000007918 */ /* 0x002fe20000000000 */
.L_x_141:
[----:B------:R-:W-:Y:S01]  /*87d0*/  ISETP.NE.AND P2, PT, R105, RZ, PT ;  /* 0x000000ff6900720c */ /* 0x000fe20003f45270 */
[----:B------:R-:W-:Y:S01]  /*87e0*/  FMUL R0, R52, R24 ;  /* 0x0000001834007220 */ /* 0x000fe20000400000 */
[----:B------:R-:W-:Y:S01]  /*87f0*/  SHF.L.U32 R3, R60, 0x10, RZ ;  /* 0x000000103c037819 */ /* 0x000fe200000006ff */
[----:B------:R-:W-:Y:S01]  /*8800*/  FMUL R2, R52, R25 ;  /* 0x0000001934027220 */ /* 0x000fe20000400000 */
[----:B------:R-:W-:Y:S02]  /*8810*/  LOP3.LUT R20, R60, 0xffff0000, RZ, 0xc0, !PT ;  /* 0xffff00003c147812 */ /* 0x000fe400078ec0ff */
[----:B------:R-:W-:Y:S01]  /*8820*/  SHF.L.U32 R21, R61, 0x10, RZ ;  /* 0x000000103d157819 */ /* 0x000fe200000006ff */
[C---:B------:R-:W-:Y:S01]  /*8830*/  FFMA R0, R53.reuse, R3, R0 ;  /* 0x0000000335007223 */ /* 0x040fe20000000000 */
[----:B------:R-:W-:Y:S01]  /*8840*/  ISETP.NE.AND P1, PT, R98, R22, PT ;  /* 0x000000166200720c */ /* 0x000fe20003f25270 */
[C---:B------:R-:W-:Y:S01]  /*8850*/  FFMA R2, R53.reuse, R20, R2 ;  /* 0x0000001435027223 */ /* 0x040fe20000000002 */
[----:B------:R-:W-:Y:S01]  /*8860*/  MOV R20, UR57 ;  /* 0x0000003900147c02 */ /* 0x000fe20008000f00 */
[----:B------:R-:W-:Y:S01]  /*8870*/  FMUL R3, R52, R26 ;  /* 0x0000001a34037220 */ /* 0x000fe20000400000 */
[----:B------:R-:W-:Y:S02]  /*8880*/  SHF.L.U32 R22, R62, 0x10, RZ ;  /* 0x000000103e167819 */ /* 0x000fe400000006ff */
[----:B------:R-:W-:Y:S01]  /*8890*/  @P2 LEA R20, R20, UR45, 0x3 ;  /* 0x0000002d14142c11 */ /* 0x000fe2000f8e18ff */
[----:B------:R-:W-:Y:S01]  /*88a0*/  FFMA R3, R53, R21, R3 ;  /* 0x0000001535037223 */ /* 0x000fe20000000003 */
[----:B------:R-:W-:Y:S01]  /*88b0*/  F2FP.BF16.F32.PACK_AB R108, R2, R0 ;  /* 0x00000000026c723e */ /* 0x000fe200000010ff */
[C---:B------:R-:W-:Y:S01]  /*88c0*/  FMUL R0, R52.reuse, R27 ;  /* 0x0000001b34007220 */ /* 0x040fe20000400000 */
[----:B------:R-:W-:Y:S01]  /*88d0*/  LOP3.LUT R21, R61, 0xffff0000, RZ, 0xc0, !PT ;  /* 0xffff00003d157812 */ /* 0x000fe200078ec0ff */
[----:B------:R-:W-:Y:S01]  /*88e0*/  FMUL R2, R52, R28 ;  /* 0x0000001c34027220 */ /* 0x000fe20000400000 */
[----:B------:R-:W-:Y:S01]  /*88f0*/  @P2 IADD3 R40, PT, PT, R20, 0x190, RZ ;  /* 0x0000019014282810 */ /* 0x000fe20007ffe0ff */
[----:B------:R-:W-:Y:S01]  /*8900*/  FMUL R20, R52, R29 ;  /* 0x0000001d34147220 */ /* 0x000fe20000400000 */
[----:B------:R-:W-:Y:S01]  /*8910*/  LOP3.LUT R23, R62, 0xffff0000, RZ, 0xc0, !PT ;  /* 0xffff00003e177812 */ /* 0x000fe200078ec0ff */
[C---:B------:R-:W-:Y:S01]  /*8920*/  FFMA R0, R53.reuse, R21, R0 ;  /* 0x0000001535007223 */ /* 0x040fe20000000000 */
[----:B------:R-:W-:Y:S01]  /*8930*/  MOV R106, UR37 ;  /* 0x00000025006a7c02 */ /* 0x000fe20008000f00 */
[C---:B------:R-:W-:Y:S01]  /*8940*/  FFMA R2, R53.reuse, R22, R2 ;  /* 0x0000001635027223 */ /* 0x040fe20000000002 */
[----:B------:R-:W-:Y:S01]  /*8950*/  LOP3.LUT R41, R66, 0xffff0000, RZ, 0xc0, !PT ;  /* 0xffff000042297812 */ /* 0x000fe200078ec0ff */
[----:B------:R-:W-:Y:S01]  /*8960*/  FFMA R20, R53, R23, R20 ;  /* 0x0000001735147223 */ /* 0x000fe20000000014 */
[----:B------:R-:W-:Y:S01]  /*8970*/  @P2 PRMT R106, R106, 0x654, R40 ;  /* 0x000006546a6a2816 */ /* 0x000fe20000000028 */
[C---:B------:R-:W-:Y:S01]  /*8980*/  FMUL R21, R52.reuse, R30 ;  /* 0x0000001e34157220 */ /* 0x040fe20000400000 */
[C---:B------:R-:W-:Y:S01]  /*8990*/  SHF.L.U32 R23, R63.reuse, 0x10, RZ ;  /* 0x000000103f177819 */ /* 0x040fe200000006ff */
[----:B------:R-:W-:Y:S01]  /*89a0*/  FMUL R22, R52, R31 ;  /* 0x0000001f34167220 */ /* 0x000fe20000400000 */
[----:B------:R-:W-:Y:S02]  /*89b0*/  LOP3.LUT R40, R63, 0xffff0000, RZ, 0xc0, !PT ;  /* 0xffff00003f287812 */ /* 0x000fe400078ec0ff */
[----:B------:R-:W-:Y:S01]  /*89c0*/  F2FP.BF16.F32.PACK_AB R110, R20, R2 ;  /* 0x00000002146e723e */ /* 0x000fe200000010ff */
[C---:B------:R-:W-:Y:S01]  /*89d0*/  FFMA R21, R53.reuse, R23, R21 ;  /* 0x0000001735157223 */ /* 0x040fe20000000015 */
[----:B------:R-:W-:Y:S01]  /*89e0*/  F2FP.BF16.F32.PACK_AB R109, R0, R3 ;  /* 0x00000003006d723e */ /* 0x000fe200000010ff */
[----:B------:R-:W-:Y:S01]  /*89f0*/  FFMA R22, R53, R40, R22 ;  /* 0x0000002835167223 */ /* 0x000fe20000000016 */
[----:B------:R-:W-:Y:S01]  /*8a00*/  SHF.L.U32 R20, R64, 0x10, RZ ;  /* 0x0000001040147819 */ /* 0x000fe200000006ff */
[----:B------:R-:W-:Y:S01]  /*8a10*/  FMUL R0, R52, R32 ;  /* 0x0000002034007220 */ /* 0x000fe20000400000 */
[----:B------:R-:W-:Y:S01]  /*8a20*/  LOP3.LUT R23, R64, 0xffff0000, RZ, 0xc0, !PT ;  /* 0xffff000040177812 */ /* 0x000fe200078ec0ff */
[C---:B------:R-:W-:Y:S01]  /*8a30*/  FMUL R2, R52.reuse, R33 ;  /* 0x0000002134027220 */ /* 0x040fe20000400000 */
[----:B------:R-:W-:Y:S01]  /*8a40*/  SHF.L.U32 R40, R65, 0x10, RZ ;  /* 0x0000001041287819 */ /* 0x000fe200000006ff */
[----:B------:R-:W-:Y:S01]  /*8a50*/  FMUL R3, R52, R34 ;  /* 0x0000002234037220 */ /* 0x000fe20000400000 */
[----:B------:R-:W-:Y:S01]  /*8a60*/  F2FP.BF16.F32.PACK_AB R111, R22, R21 ;  /* 0x00000015166f723e */ /* 0x000fe200000010ff */
[----:B------:R-:W-:Y:S01]  /*8a70*/  FFMA R0, R53, R20, R0 ;  /* 0x0000001435007223 */ /* 0x000fe20000000000 */
[----:B------:R-:W-:Y:S01]  /*8a80*/  LOP3.LUT R42, R77, 0xffff0000, RZ, 0xc0, !PT ;  /* 0xffff00004d2a7812 */ /* 0x000fe200078ec0ff */
[----:B------:R-:W-:Y:S01]  /*8a90*/  FFMA R2, R53, R23, R2 ;  /* 0x0000001735027223 */ /* 0x000fe20000000002 */
[----:B------:R-:W-:Y:S01]  /*8aa0*/  LOP3.LUT R23, R65, 0xffff0000, RZ, 0xc0, !PT ;  /* 0xffff000041177812 */ /* 0x000fe200078ec0ff */
[C---:B------:R-:W-:Y:S01]  /*8ab0*/  FFMA R3, R53.reuse, R40, R3 ;  /* 0x0000002835037223 */ /* 0x040fe20000000003 */
[----:B------:R-:W-:Y:S01]  /*8ac0*/  SHF.L.U32 R40, R66, 0x10, RZ ;  /* 0x0000001042287819 */ /* 0x000fe200000006ff */
[----:B------:R-:W-:Y:S01]  /*8ad0*/  FMUL R20, R52, R35 ;  /* 0x0000002334147220 */ /* 0x000fe20000400000 */
[----:B------:R-:W-:Y:S01]  /*8ae0*/  F2FP.BF16.F32.PACK_AB R112, R2, R0 ;  /* 0x000000000270723e */ /* 0x000fe200000010ff */
[----:B------:R-:W-:Y:S01]  /*8af0*/  FMUL R21, R52, R36 ;  /* 0x0000002434157220 */ /* 0x000fe20000400000 */
[----:B------:R-:W-:Y:S01]  /*8b00*/  SHF.L.U32 R54, R78, 0x10, RZ ;  /* 0x000000104e367819 */ /* 0x000fe200000006ff */
[----:B------:R-:W-:Y:S01]  /*8b10*/  FMUL R22, R52, R37 ;  /* 0x0000002534167220 */ /* 0x000fe20000400000 */
[----:B------:R-:W-:Y:S01]  /*8b20*/  LOP3.LUT R55, R78, 0xffff0000, RZ, 0xc0, !PT ;  /* 0xffff00004e377812 */ /* 0x000fe200078ec0ff */
[----:B------:R-:W-:Y:S01]  /*8b30*/  FFMA R20, R53, R23, R20 ;  /* 0x0000001735147223 */ /* 0x000fe20000000014 */
[----:B------:R-:W-:Y:S01]  /*8b40*/  SHF.L.U32 R23, R67, 0x10, RZ ;  /* 0x0000001043177819 */ /* 0x000fe200000006ff */
[----:B------:R-:W-:Y:S01]  /*8b50*/  FFMA R21, R53, R40, R21 ;  /* 0x0000002835157223 */ /* 0x000fe20000000015 */
[----:B------:R-:W-:Y:S01]  /*8b60*/  LOP3.LUT R40, R67, 0xffff0000, RZ, 0xc0, !PT ;  /* 0xffff000043287812 */ /* 0x000fe200078ec0ff */
[C---:B------:R-:W-:Y:S01]  /*8b70*/  FFMA R22, R53.reuse, R41, R22 ;  /* 0x0000002935167223 */ /* 0x040fe20000000016 */
[----:B------:R-:W-:Y:S01]  /*8b80*/  F2FP.BF16.F32.PACK_AB R113, R20, R3 ;  /* 0x000000031471723e */ /* 0x000fe200000010ff */
[----:B------:R-:W-:Y:S01]  /*8b90*/  FMUL R0, R52, R38 ;  /* 0x0000002634007220 */ /* 0x000fe20000400000 */
[----:B------:R-:W-:Y:S01]  /*8ba0*/  LOP3.LUT R41, R74, 0xffff0000, RZ, 0xc0, !PT ;  /* 0xffff00004a297812 */ /* 0x000fe200078ec0ff */
[----:B------:R-:W-:Y:S01]  /*8bb0*/  FMUL R2, R52, R39 ;  /* 0x0000002734027220 */ /* 0x000fe20000400000 */
[----:B------:R-:W-:Y:S01]  /*8bc0*/  F2FP.BF16.F32.PACK_AB R114, R22, R21 ;  /* 0x000000151672723e */ /* 0x000fe200000010ff */
[----:B------:R1:W-:Y:S01]  /*8bd0*/  @!P1 STS.128 [R104+UR45+0x1300], R108 ;  /* 0x0013006c68009988 */ /* 0x0003e20008000c2d */
[C---:B------:R-:W-:Y:S01]  /*8be0*/  SHF.L.U32 R22, R72.reuse, 0x10, RZ ;  /* 0x0000001048167819 */ /* 0x040fe200000006ff */
[C---:B------:R-:W-:Y:S01]  /*8bf0*/  FFMA R0, R53.reuse, R23, R0 ;  /* 0x0000001735007223 */ /* 0x040fe20000000000 */
[----:B------:R-:W-:Y:S01]  /*8c00*/  LOP3.LUT R23, R72, 0xffff0000, RZ, 0xc0, !PT ;  /* 0xffff000048177812 */ /* 0x000fe200078ec0ff */
[----:B------:R-:W-:Y:S01]  /*8c10*/  FFMA R2, R53, R40, R2 ;  /* 0x0000002835027223 */ /* 0x000fe20000000002 */
[----:B------:R-:W-:Y:S01]  /*8c20*/  SHF.L.U32 R40, R73, 0x10, RZ ;  /* 0x0000001049287819 */ /* 0x000fe200000006ff */
[C---:B------:R-:W-:Y:S01]  /*8c30*/  FMUL R3, R52.reuse, R4 ;  /* 0x0000000434037220 */ /* 0x040fe20000400000 */
[C---:B------:R-:W-:Y:S01]  /*8c40*/  SHF.L.U32 R56, R79.reuse, 0x10, RZ ;  /* 0x000000104f387819 */ /* 0x040fe200000006ff */
[----:B------:R-:W-:Y:S01]  /*8c50*/  FMUL R20, R52, R5 ;  /* 0x0000000534147220 */ /* 0x000fe20000400000 */
[----:B------:R-:W-:Y:S01]  /*8c60*/  F2FP.BF16.F32.PACK_AB R115, R2, R0 ;  /* 0x000000000273723e */ /* 0x000fe200000010ff */
[----:B------:R-:W-:Y:S01]  /*8c70*/  FMUL R21, R52, R6 ;  /* 0x0000000634157220 */ /* 0x000fe20000400000 */
[----:B------:R-:W-:Y:S01]  /*8c80*/  LOP3.LUT R57, R79, 0xffff0000, RZ, 0xc0, !PT ;  /* 0xffff00004f397812 */ /* 0x000fe200078ec0ff */
[C---:B------:R-:W-:Y:S01]  /*8c90*/  FFMA R3, R53.reuse, R22, R3 ;  /* 0x0000001635037223 */ /* 0x040fe20000000003 */
[----:B------:R-:W-:Y:S01]  /*8ca0*/  FFMA R20, R53, R23, R20 ;  /* 0x0000001735147223 */ /* 0x000fe20000000014 */
[----:B------:R1:W-:Y:S01]  /*8cb0*/  @!P1 STS.128 [R103+0x1300], R112 ;  /* 0x0013007067009388 */ /* 0x0003e20000000c00 */
[----:B------:R-:W-:Y:S01]  /*8cc0*/  LOP3.LUT R23, R73, 0xffff0000, RZ, 0xc0, !PT ;  /* 0xffff000049177812 */ /* 0x000fe200078ec0ff */
[C---:B------:R-:W-:Y:S01]  /*8cd0*/  FFMA R21, R53.reuse, R40, R21 ;  /* 0x0000002835157223 */ /* 0x040fe20000000015 */
[----:B------:R-:W-:Y:S01]  /*8ce0*/  SHF.L.U32 R40, R74, 0x10, RZ ;  /* 0x000000104a287819 */ /* 0x000fe200000006ff */
[----:B------:R-:W-:Y:S01]  /*8cf0*/  FMUL R0, R52, R7 ;  /* 0x0000000734007220 */ /* 0x000fe20000400000 */
[----:B------:R-:W-:Y:S01]  /*8d00*/  F2FP.BF16.F32.PACK_AB R116, R20, R3 ;  /* 0x000000031474723e */ /* 0x000fe200000010ff */
[----:B------:R-:W-:Y:S01]  /*8d10*/  FMUL R2, R52, R8 ;  /* 0x0000000834027220 */ /* 0x000fe20000400000 */
[----:B------:R-:W-:Y:S01]  /*8d20*/  ISETP.NE.AND P0, PT, R98, RZ, PT ;  /* 0x000000ff6200720c */ /* 0x000fe20003f05270 */
[C---:B------:R-:W-:Y:S01]  /*8d30*/  FMUL R22, R52.reuse, R9 ;  /* 0x0000000934167220 */ /* 0x040fe20000400000 */
[C---:B------:R-:W-:Y:S01]  /*8d40*/  FFMA R0, R53.reuse, R23, R0 ;  /* 0x0000001735007223 */ /* 0x040fe20000000000 */
[----:B------:R-:W-:Y:S01]  /*8d50*/  FFMA R2, R53, R40, R2 ;  /* 0x0000002835027223 */ /* 0x000fe20000000002 */
[C---:B------:R-:W-:Y:S01]  /*8d60*/  SHF.L.U32 R23, R75.reuse, 0x10, RZ ;  /* 0x000000104b177819 */ /* 0x040fe200000006ff */
[C---:B------:R-:W-:Y:S01]  /*8d70*/  FMUL R3, R52.reuse, R10 ;  /* 0x0000000a34037220 */ /* 0x040fe20000400000 */
[----:B------:R-:W-:Y:S01]  /*8d80*/  LOP3.LUT R40, R75, 0xffff0000, RZ, 0xc0, !PT ;  /* 0xffff00004b287812 */ /* 0x000fe200078ec0ff */
[C---:B------:R-:W-:Y:S01]  /*8d90*/  FFMA R22, R53.reuse, R41, R22 ;  /* 0x0000002935167223 */ /* 0x040fe20000000016 */
[----:B------:R-:W-:Y:S01]  /*8da0*/  FMUL R20, R52, R11 ;  /* 0x0000000b34147220 */ /* 0x000fe20000400000 */
[C---:B------:R-:W-:Y:S01]  /*8db0*/  FFMA R3, R53.reuse, R23, R3 ;  /* 0x0000001735037223 */ /* 0x040fe20000000003 */
        /* <DEDUP_REMOVED lines=27> */
[----:B------:R-:W-:Y:S02]  /*8f70*/  F2FP.BF16.F32.PACK_AB R23, R42, R41 ;  /* 0x000000292a17723e */ /* 0x000fe400000010ff */
[----:B------:R-:W-:Y:S02]  /*8f80*/  LEA R0, R68, UR45, 0x3 ;  /* 0x0000002d44007c11 */ /* 0x000fe4000f8e18ff */
[----:B------:R-:W-:Y:S01]  /*8f90*/  @P2 SHF.L.U32 R2, RZ, 0x1f, RZ ;  /* 0x0000001fff022819 */ /* 0x000fe200000006ff */
[----:B------:R1:W-:Y:S01]  /*8fa0*/  @!P1 STS.128 [R103+0x1b00], R20 ;  /* 0x001b001467009388 */ /* 0x0003e20000000c00 */
[----:B------:R-:W-:Y:S01]  /*8fb0*/  @!PT LDS RZ, [RZ] ;  /* 0x00000000fffff984 */ /* 0x000fe20000000800 */
[----:B------:R-:W-:Y:S01]  /*8fc0*/  @!PT LDS RZ, [RZ] ;  /* 0x00000000fffff984 */ /* 0x000fe20000000800 */
[----:B------:R-:W-:Y:S01]  /*8fd0*/  @!PT LDS RZ, [RZ] ;  /* 0x00000000fffff984 */ /* 0x000fe20000000800 */
[----:B------:R-:W-:Y:S01]  /*8fe0*/  @!PT LDS RZ, [RZ] ;  /* 0x00000000fffff984 */ /* 0x000fe20000000800 */
[----:B------:R3:W-:Y:S07]  /*8ff0*/  MEMBAR.ALL.CTA ;  /* 0x0000000000007992 */ /* 0x0007ee0000008000 */
[----:B---3--:R-:W3:Y:S02]  /*9000*/  FENCE.VIEW.ASYNC.S ;  /* 0x00000000000073c6 */ /* 0x008ee40000000000 */
[----:B------:R-:W-:Y:S05]  /*9010*/  WARPSYNC.ALL ;  /* 0x0000000000007948 */ /* 0x000fea0003800000 */
[----:B------:R-:W-:Y:S01]  /*9020*/  BSSY.RECONVERGENT B0, `(.L_x_144) ;  /* 0x0000011000007945 */ /* 0x000fe20003800200 */
[----:B---3--:R-:W-:Y:S06]  /*9030*/  BAR.SYNC.DEFER_BLOCKING 0x1, 0x80 ;  /* 0x0042000000007b1d */ /* 0x008fec0000010000 */
[----:B------:R-:W-:Y:S05]  /*9040*/  @P0 BRA `(.L_x_145) ;  /* 0x0000000000380947 */ /* 0x000fea0003800000 */
[----:B------:R-:W-:Y:S02]  /*9050*/  UIADD3 UR12, UP0, UPT, UR58, 0xa80, URZ ;  /* 0x00000a803a0c7890 */ /* 0x000fe4000ff1e0ff */
[----:B------:R-:W-:Y:S02]  /*9060*/  UIADD3 UR10, UPT, UPT, UR42, 0x40, URZ ;  /* 0x000000402a0a7890 */ /* 0x000fe4000fffe0ff */
[----:B------:R-:W-:Y:S02]  /*9070*/  UIADD3 UR8, UPT, UPT, UR45, 0x1300, URZ ;  /* 0x000013002d087890 */ /* 0x000fe4000fffe0ff */
[----:B------:R-:W-:Y:S01]  /*9080*/  UIADD3.X UR13, UPT, UPT, URZ, UR59, URZ, UP0, !UPT ;  /* 0x0000003bff0d7290 */ /* 0x000fe200087fe4ff */
[----:B------:R-:W-:Y:S01]  /*9090*/  UMOV UR9, UR41 ;  /* 0x0000002900097c82 */ /* 0x000fe20008000000 */
[----:B------:R-:W-:Y:S01]  /*90a0*/  UMOV UR11, UR44 ;  /* 0x0000002c000b7c82 */ /* 0x000fe20008000000 */
[----:B------:R-:W-:Y:S02]  /*90b0*/  UIADD3 UR5, UPT, UPT, UR41, 0x40, URZ ;  /* 0x0000004029057890 */ /* 0x000fe4000fffe0ff */
[----:B------:R-:W-:Y:S01]  /*90c0*/  UIADD3 UR4, UPT, UPT, UR45, 0x1b00, URZ ;  /* 0x00001b002d047890 */ /* 0x000fe2000fffe0ff */
[----:B------:R-:W-:Y:S03]  /*90d0*/  UMOV UR7, UR44 ;  /* 0x0000002c00077c82 */ /* 0x000fe60008000000 */
[----:B------:R3:W-:Y:S01]  /*90e0*/  UTMASTG.3D [UR8], [UR12] ;  /* 0x000000080c0073b5 */ /* 0x0007e20008010000 */
[----:B------:R-:W-:Y:S04]  /*90f0*/  UMOV UR6, UR10 ;  /* 0x0000000a00067c82 */ /* 0x000fe80008000000 */
[----:B------:R3:W-:Y:S01]  /*9100*/  UTMASTG.3D [UR4], [UR12] ;  /* 0x000000040c0073b5 */ /* 0x0007e20008010000 */
[----:B------:R0:W-:Y:S01]  /*9110*/  UTMACMDFLUSH ;  /* 0x00000000000079b7 */ /* 0x0001e20000000000 */
[----:B---3--:R-:W-:Y:S04]  /*9120*/  DEPBAR.LE SB0, 0x1 ;  /* 0x000080400000791a */ /* 0x008fe80000000000 */
.L_x_145:
[----:B------:R-:W-:Y:S05]  /*9130*/  BSYNC.RECONVERGENT B0 ;  /* 0x0000000000007941 */ /* 0x000fea0003800200 */
.L_x_144:
[----:B------:R-:W-:Y:S01]  /*9140*/  BAR.SYNC.DEFER_BLOCKING 0x1, 0x80 ;  /* 0x0042000000007b1d */ /* 0x000fe20000010000 */
[----:B------:R-:W-:Y:S01]  /*9150*/  UIADD3 UR43, UPT, UPT, UR57, 0x1, URZ ;  /* 0x00000001392b7890 */ /* 0x000fe2000fffe0ff */
[----:B-1----:R-:W-:Y:S01]  /*9160*/  VIADD R23, R59, 0x10 ;  /* 0x000000103b177836 */ /* 0x002fe20000000000 */
[----:B------:R-:W-:Y:S02]  /*9170*/  UIADD3 UR53, UPT, UPT, UR41, 0x10, URZ ;  /* 0x0000001029357890 */ /* 0x000fe4000fffe0ff */
[----:B------:R-:W-:Y:S02]  /*9180*/  UISETP.NE.AND UP0, UPT, UR43, 0x4, UPT ;  /* 0x000000042b00788c */ /* 0x000fe4000bf05270 */
[----:B------:R-:W-:Y:S02]  /*9190*/  SHF.R.U32.HI R21, RZ, 0x15, R23 ;  /* 0x00000015ff157819 */ /* 0x000fe40000011617 */
[----:B------:R-:W-:Y:S02]  /*91a0*/  USEL UR43, UR43, URZ, UP0 ;  /* 0x000000ff2b2b7287 */ /* 0x000fe40008000000 */
[----:B------:R-:W-:Y:S01]  /*91b0*/  LOP3.LUT R22, R21, 0x3, RZ, 0xc0, !PT ;  /* 0x0000000315167812 */ /* 0x000fe200078ec0ff */
[----:B------:R1:W-:Y:S01]  /*91c0*/  @P2 SYNCS.ARRIVE.TRANS64.RED.A1T0 RZ, [R106+URZ], RZ ;  /* 0x000000ff6aff29a7 */ /* 0x0003e200081004ff */
[----:B------:R-:W-:Y:S01]  /*91d0*/  BSSY B1, `(.L_x_146) ;  /* 0x0000015000017945 */ /* 0x000fe20003800000 */
[----:B------:R-:W3:Y:S02]  /*91e0*/  @P2 SYNCS.PHASECHK.TRANS64.TRYWAIT P0, [R0+URZ+0x170], R2 ;  /* 0x00017002000025a7 */ /* 0x000ee400080011ff */
[----:B---3--:R-:W-:Y:S01]  /*91f0*/  @P2 SEL R70, RZ, 0x1, !P0 ;  /* 0x00000001ff462807 */ /* 0x008fe20004000000 */
[----:B-1----:R-:W-:Y:S06]  /*9200*/  @!P2 BRA `(.L_x_147) ;  /* 0x000000000044a947 */ /* 0x002fec0003800000 */
[----:B------:R-:W-:Y:S01]  /*9210*/  ISETP.NE.AND P1, PT, R71, RZ, PT ;  /* 0x000000ff4700720c */ /* 0x000fe20003f25270 */
[----:B------:R-:W-:Y:S01]  /*9220*/  BSSY B0, `(.L_x_148) ;  /* 0x0000009000007945 */ /* 0x000fe20003800000 */
[----:B------:R-:W-:Y:S11]  /*9230*/  ISETP.NE.AND P0, PT, R70, RZ, PT ;  /* 0x000000ff4600720c */ /* 0x000ff60003f05270 */
[----:B------:R-:W-:Y:S05]  /*9240*/  @P1 IMAD R3, R68, 0x1000, R104 ;  /* 0x0000100044031824 */ /* 0x000fea00078e0268 */
[----:B------:R-:W-:Y:S05]  /*9250*/  @P1 IADD3 R2, PT, PT, R3, UR45, RZ ;  /* 0x0000002d03021c10 */ /* 0x000fea000fffe0ff */
[----:B------:R-:W-:Y:S01]  /*9260*/  @P1 IMAD.IADD R2, R69, 0x1, R2 ;  /* 0x0000000145021824 */ /* 0x000fe200078e0202 */
[----:B------:R-:W-:Y:S06]  /*9270*/  @P0 BRA `(.L_x_149) ;  /* 0x00000000000c0947 */ /* 0x000fec0003800000 */
[----:B------:R-:W-:Y:S04]  /*9280*/  SHF.L.U32 R20, RZ, 0x1f, RZ ;  /* 0x0000001fff147819 */ /* 0x000fe800000006ff */
[----:B------:R-:W1:Y:S02]  /*9290*/  SYNCS.PHASECHK.TRANS64.TRYWAIT P0, [R0+URZ+0x170], R20 ;  /* 0x00017014000075a7 */ /* 0x000e6400080011ff */
[----:B-1----:R-:W-:Y:S05]  /*92a0*/  @!P0 BRA `(.L_x_150) ;  /* 0x0000006c00288947 */ /* 0x002fea0003800000 */
.L_x_149:
[----:B------:R-:W-:Y:S05]  /*92b0*/  BSYNC B0 ;  /* 0x0000000000007941 */ /* 0x000fea0003800000 */
.L_x_148:
[----:B------:R-:W-:Y:S02]  /*92c0*/  ISETP.NE.AND P0, PT, R71, RZ, PT ;  /* 0x000000ff4700720c */ /* 0x000fe40003f05270 */
[----:B------:R-:W-:Y:S11]  /*92d0*/  IADD3 R68, PT, PT, R68, 0x1, RZ ;  /* 0x0000000144447810 */ /* 0x000ff60007ffe0ff */
[----:B------:R3:W4:Y:S04]  /*92e0*/  @P0 LDS.128 R60, [R3+UR45+0x300] ;  /* 0x0003002d033c0984 */ /* 0x0007280008000c00 */
[----:B------:R3:W1:Y:S04]  /*92f0*/  @P0 LDS.128 R72, [R3+UR45+0xb00] ;  /* 0x000b002d03480984 */ /* 0x0006680008000c00 */
[----:B------:R3:W1:Y:S04]  /*9300*/  @P0 LDS.128 R64, [R2+0x300] ;  /* 0x0003000002400984 */ /* 0x0006680000000c00 */
[----:B------:R3:W1:Y:S02]  /*9310*/  @P0 LDS.128 R76, [R2+0xb00] ;  /* 0x000b0000024c0984 */ /* 0x0006640000000c00 */
.L_x_147:
[----:B------:R-:W-:Y:S05]  /*9320*/  BSYNC B1 ;  /* 0x0000000000017941 */ /* 0x000fea0003800000 */
.L_x_146:
[----:B------:R-:W-:Y:S11]  /*9330*/  ISETP.NE.AND P0, PT, R98, R22, PT ;  /* 0x000000166200720c */ /* 0x000ff60003f05270 */
[----:B------:R-:W-:Y:S02]  /*9340*/  @!UPT UIADD3 URZ, UPT, UPT, URZ, URZ, URZ ;  /* 0x000000fffffff290 */ /* 0x000fe4000fffe0ff */
[----:B------:R-:W-:Y:S05]  /*9350*/  @P0 BRA `(.L_x_151) ;  /* 0x0000000000bc0947 */ /* 0x000fea0003800000 */
[----:B------:R-:W-:Y:S11]  /*9360*/  LOP3.LUT P0, RZ, R21, 0x3, R99, 0x48, !PT ;  /* 0x0000000315ff7812 */ /* 0x000ff60007804863 */
[----:B------:R-:W-:Y:S02]  /*9370*/  @!UPT UIADD3 URZ, UPT, UPT, URZ, URZ, URZ ;  /* 0x000000fffffff290 */ /* 0x000fe4000fffe0ff */
[----:B------:R-:W-:Y:S05]  /*9380*/  @!P0 BRA `(.L_x_152) ;  /* 0x0000000000408947 */ /* 0x000fea0003800000 */
[----:B------:R-:W5:Y:S01]  /*9390*/  LDCU.64 UR8, c[0x4][0x70] ;  /* 0x01000e00ff0877ac */ /* 0x000f620008000a00 */
[----:B---3--:R-:W-:Y:S01]  /*93a0*/  MOV R3, 0x0 ;  /* 0x0000000000037802 */ /* 0x008fe20000000f00 */
[----:B------:R-:W-:Y:S02]  /*93b0*/  HFMA2 R12, -RZ, RZ, 0, 5.9604644775390625e-08 ;  /* 0x00000001ff0c7431 */ /* 0x000fe400000001ff */
[----:B------:R-:W-:Y:S02]  /*93c0*/  IMAD.MOV.U32 R8, RZ, RZ, 0x192 ;  /* 0x00000192ff087424 */ /* 0x000fe400078e00ff */
[----:B------:R-:W-:Y:S01]  /*93d0*/  IMAD.MOV.U32 R13, RZ, RZ, RZ ;  /* 0x000000ffff0d7224 */ /* 0x000fe200078e00ff */
[----:B------:R-:W3:Y:S01]  /*93e0*/  LDCU.64 UR6, c[0x4][0x78] ;  /* 0x01000f00ff0677ac */ /* 0x000ee20008000a00 */
[----:B------:R-:W1:Y:S01]  /*93f0*/  LDC.64 R2, c[0x4][R3] ;  /* 0x0100000003027b82 */ /* 0x000e620000000a00 */
[----:B------:R-:W2:Y:S01]  /*9400*/  LDCU.64 UR4, c[0x4][0x10] ;  /* 0x01000200ff0477ac */ /* 0x000ea20008000a00 */
[----:B-----5:R-:W-:Y:S01]  /*9410*/  MOV R5, UR9 ;  /* 0x0000000900057c02 */ /* 0x020fe20008000f00 */
[----:B------:R-:W-:Y:S01]  /*9420*/  IMAD.U32 R4, RZ, RZ, UR8 ;  /* 0x00000008ff047e24 */ /* 0x000fe2000f8e00ff */
[----:B---3--:R-:W-:Y:S01]  /*9430*/  MOV R7, UR7 ;  /* 0x0000000700077c02 */ /* 0x008fe20008000f00 */
[----:B------:R-:W-:Y:S01]  /*9440*/  IMAD.U32 R6, RZ, RZ, UR6 ;  /* 0x00000006ff067e24 */ /* 0x000fe2000f8e00ff */
[----:B--2---:R-:W-:Y:S01]  /*9450*/  MOV R11, UR5 ;  /* 0x00000005000b7c02 */ /* 0x004fe20008000f00 */
[----:B------:R-:W-:Y:S02]  /*9460*/  IMAD.U32 R10, RZ, RZ, UR4 ;  /* 0x00000004ff0a7e24 */ /* 0x000fe4000f8e00ff */
[----:B-1----:R-:W-:Y:S07]  /*9470*/  LEPC R20, `(.L_x_152) ;  /* 0x000000001014794e */ /* 0x002fee0000000000 */
[----:B----4-:R-:W-:Y:S05]  /*9480*/  CALL.ABS.NOINC R2 ;  /* 0x0000000002007343 */ /* 0x010fea0003c00000 */
.L_x_152:
[----:B------:R-:W-:Y:S05]  /*9490*/  WARPSYNC.ALL ;  /* 0x0000000000007948 */ /* 0x000fea0003800000 */
[C---:B------:R-:W-:Y:S01]  /*94a0*/  R2UR UR4, R23.reuse ;  /* 0x00000000170472ca */ /* 0x040fe200000e0000 */
[----:B-1----:R-:W-:Y:S05]  /*94b0*/  VIADD R0, R23, 0x40 ;  /* 0x0000004017007836 */ /* 0x002fea0000000000 */
[----:B------:R-:W-:Y:S04]  /*94c0*/  SHF.R.U32.HI R0, RZ, 0x15, R0 ;  /* 0x00000015ff007819 */ /* 0x000fe80000011600 */
[----:B------:R-:W-:Y:S03]  /*94d0*/  LOP3.LUT P0, RZ, R0, 0x3, R99, 0x48, !PT ;  /* 0x0000000300ff7812 */ /* 0x000fe60007804863 */
[----:B------:R-:W1:Y:S10]  /*94e0*/  LDTM.x16 R24, tmem[UR4] ;  /* 0x00000004001879ee */ /* 0x000e740008240000 */
[----:B-1----:R-:W-:Y:S05]  /*94f0*/  @!P0 BRA `(.L_x_153) ;  /* 0x0000000000408947 */ /* 0x002fea0003800000 */
[----:B------:R-:W1:Y:S01]  /*9500*/  LDCU.64 UR8, c[0x4][0x70] ;  /* 0x01000e00ff0877ac */ /* 0x000e620008000a00 */
[----:B---3--:R-:W-:Y:S01]  /*9510*/  MOV R3, 0x0 ;  /* 0x0000000000037802 */ /* 0x008fe20000000f00 */
[----:B------:R-:W-:Y:S02]  /*9520*/  HFMA2 R12, -RZ, RZ, 0, 5.9604644775390625e-08 ;  /* 0x00000001ff0c7431 */ /* 0x000fe400000001ff */
[----:B------:R-:W-:Y:S02]  /*9530*/  IMAD.MOV.U32 R8, RZ, RZ, 0x192 ;  /* 0x00000192ff087424 */ /* 0x000fe400078e00ff */
[----:B------:R-:W-:Y:S01]  /*9540*/  IMAD.MOV.U32 R13, RZ, RZ, RZ ;  /* 0x000000ffff0d7224 */ /* 0x000fe200078e00ff */
[----:B------:R-:W3:Y:S01]  /*9550*/  LDCU.64 UR6, c[0x4][0x78] ;  /* 0x01000f00ff0677ac */ /* 0x000ee20008000a00 */
[----:B------:R-:W2:Y:S01]  /*9560*/  LDC.64 R2, c[0x4][R3] ;  /* 0x0100000003027b82 */ /* 0x000ea20000000a00 */
        /* <DEDUP_REMOVED lines=9> */
.L_x_153:
[----:B------:R-:W-:Y:S05]  /*9600*/  WARPSYNC.ALL ;  /* 0x0000000000007948 */ /* 0x000fea0003800000 */
[----:B------:R-:W-:Y:S11]  /*9610*/  R2UR UR4, R23 ;  /* 0x00000000170472ca */ /* 0x000ff600000e0000 */
[----:B------:R-:W-:Y:S02]  /*9620*/  @!UPT UIADD3 URZ, UPT, UPT, URZ, URZ, URZ ;  /* 0x000000fffffff290 */ /* 0x000fe4000fffe0ff */
[----:B------:R-:W1:Y:S02]  /*9630*/  LDTM.x16 R4, tmem[UR4+0x40] ;  /* 0x00004004000479ee */ /* 0x000e640008240000 */
[----:B-1----:R-:W-:Y:S01]  /*9640*/  NOP ;  /* 0x0000000000007918 */ /* 0x002fe20000000000 */
.L_x_151:
[----:B------:R-:W-:Y:S01]  /*9650*/  ISETP.NE.AND P2, PT, R105, RZ, PT ;  /* 0x000000ff6900720c */ /* 0x000fe20003f45270 */
[----:B-1----:R-:W-:Y:S01]  /*9660*/  FMUL R0, R52, R24 ;  /* 0x0000001834007220 */ /* 0x002fe20000400000 */
[----:B---34-:R-:W-:Y:S01]  /*9670*/  SHF.L.U32 R3, R60, 0x10, RZ ;  /* 0x000000103c037819 */ /* 0x018fe200000006ff */
        /* <DEDUP_REMOVED lines=146> */
.L_x_155:
[----:B------:R-:W-:Y:S05]  /*9fa0*/  BSYNC.RECONVERGENT B0 ;  /* 0x0000000000007941 */ /* 0x000fea0003800200 */
.L_x_154:
[----:B------:R-:W-:Y:S01]  /*9fb0*/  BAR.SYNC.DEFER_BLOCKING 0x1, 0x80 ;  /* 0x0042000000007b1d */ /* 0x000fe20000010000 */
[----:B------:R-:W-:Y:S04]  /*9fc0*/  UIADD3 UR40, UPT, UPT, UR43, 0x1, URZ ;  /* 0x000000012b287890 */ /* 0x000fe8000fffe0ff */
[----:B------:R-:W-:Y:S04]  /*9fd0*/  UISETP.NE.AND UP0, UPT, UR40, 0x4, UPT ;  /* 0x000000042800788c */ /* 0x000fe8000bf05270 */
[----:B------:R-:W-:Y:S01]  /*9fe0*/  USEL UR40, UR40, URZ, UP0 ;  /* 0x000000ff28287287 */ /* 0x000fe20008000000 */
[----:B------:R3:W-:Y:S01]  /*9ff0*/  @P2 SYNCS.ARRIVE.TRANS64.RED.A1T0 RZ, [R106+URZ], RZ ;  /* 0x000000ff6aff29a7 */ /* 0x0007e200081004ff */
[----:B------:R-:W-:Y:S01]  /*a000*/  BSSY B1, `(.L_x_156) ;  /* 0x000001a000017945 */ /* 0x000fe20003800000 */
[----:B------:R-:W4:Y:S01]  /*a010*/  @P2 SYNCS.PHASECHK.TRANS64.TRYWAIT P0, [R0+URZ+0x170], R2 ;  /* 0x00017002000025a7 */ /* 0x000f2200080011ff */
[----:B---3--:R-:W-:Y:S01]  /*a020*/  HFMA2 R106, -RZ, RZ, 0, 0 ;  /* 0x00000000ff6a7431 */ /* 0x008fe200000001ff */
[----:B----4-:R-:W-:Y:S01]  /*a030*/  @P2 SEL R70, RZ, 0x1, !P0 ;  /* 0x00000001ff462807 */ /* 0x010fe20004000000 */
[----:B------:R-:W-:Y:S06]  /*a040*/  @!P2 BRA `(.L_x_157) ;  /* 0x000000000054a947 */ /* 0x000fec0003800000 */
[----:B------:R-:W-:Y:S01]  /*a050*/  ISETP.NE.AND P1, PT, R71, RZ, PT ;  /* 0x000000ff4700720c */ /* 0x000fe20003f25270 */
[----:B------:R-:W-:Y:S01]  /*a060*/  BSSY B0, `(.L_x_158) ;  /* 0x0000009000007945 */ /* 0x000fe20003800000 */
[----:B------:R-:W-:Y:S11]  /*a070*/  ISETP.NE.AND P0, PT, R70, RZ, PT ;  /* 0x000000ff4600720c */ /* 0x000ff60003f05270 */
[----:B------:R-:W-:Y:S05]  /*a080*/  @P1 IMAD R3, R68, 0x1000, R104 ;  /* 0x0000100044031824 */ /* 0x000fea00078e0268 */
[----:B------:R-:W-:Y:S05]  /*a090*/  @P1 IADD3 R2, PT, PT, R3, UR45, RZ ;  /* 0x0000002d03021c10 */ /* 0x000fea000fffe0ff */
[----:B------:R-:W-:Y:S01]  /*a0a0*/  @P1 IMAD.IADD R2, R69, 0x1, R2 ;  /* 0x0000000145021824 */ /* 0x000fe200078e0202 */
[----:B------:R-:W-:Y:S06]  /*a0b0*/  @P0 BRA `(.L_x_159) ;  /* 0x00000000000c0947 */ /* 0x000fec0003800000 */
[----:B-1----:R-:W-:Y:S04]  /*a0c0*/  SHF.L.U32 R20, RZ, 0x1f, RZ ;  /* 0x0000001fff147819 */ /* 0x002fe800000006ff */
[----:B------:R-:W1:Y:S02]  /*a0d0*/  SYNCS.PHASECHK.TRANS64.TRYWAIT P0, [R0+URZ+0x170], R20 ;  /* 0x00017014000075a7 */ /* 0x000e6400080011ff */
[----:B-1----:R-:W-:Y:S05]  /*a0e0*/  @!P0 BRA `(.L_x_160) ;  /* 0x0000005c00ac8947 */ /* 0x002fea0003800000 */
.L_x_159:
[----:B------:R-:W-:Y:S05]  /*a0f0*/  BSYNC B0 ;  /* 0x0000000000007941 */ /* 0x000fea0003800000 */
.L_x_158:
[----:B------:R-:W-:Y:S01]  /*a100*/  ISETP.NE.AND P0, PT, R71, RZ, PT ;  /* 0x000000ff4700720c */ /* 0x000fe20003f05270 */
[----:B------:R-:W-:Y:S11]  /*a110*/  VIADD R68, R68, 0x1 ;  /* 0x0000000144447836 */ /* 0x000ff60000000000 */
[----:B------:R-:W-:Y:S01]  /*a120*/  @!UPT UIADD3 URZ, UPT, UPT, URZ, URZ, URZ ;  /* 0x000000fffffff290 */ /* 0x000fe2000fffe0ff */
[----:B------:R3:W4:Y:S04]  /*a130*/  @P0 LDS.128 R60, [R3+UR45+0x300] ;  /* 0x0003002d033c0984 */ /* 0x0007280008000c00 */
[----:B------:R3:W1:Y:S04]  /*a140*/  @P0 LDS.128 R72, [R3+UR45+0xb00] ;  /* 0x000b002d03480984 */ /* 0x0006680008000c00 */
[----:B------:R3:W1:Y:S04]  /*a150*/  @P0 LDS.128 R64, [R2+0x300] ;  /* 0x0003000002400984 */ /* 0x0006680000000c00 */
[----:B------:R3:W1:Y:S01]  /*a160*/  @P0 LDS.128 R76, [R2+0xb00] ;  /* 0x000b0000024c0984 */ /* 0x0006620000000c00 */
[C---:B------:R-:W-:Y:S04]  /*a170*/  ISETP.NE.AND P0, PT, R68.reuse, 0x4, PT ;  /* 0x000000044400780c */ /* 0x040fe80003f05270 */
[----:B------:R-:W-:Y:S02]  /*a180*/  SEL R68, R68, RZ, P0 ;  /* 0x000000ff44447207 */ /* 0x000fe40000000000 */
[----:B------:R-:W-:Y:S02]  /*a190*/  SEL R106, RZ, 0x1, P0 ;  /* 0x00000001ff6a7807 */ /* 0x000fe40000000000 */
.L_x_157:
[----:B------:R-:W-:Y:S05]  /*a1a0*/  BSYNC B1 ;  /* 0x0000000000017941 */ /* 0x000fea0003800000 */
.L_x_156:
[----:B---3--:R-:W-:Y:S05]  /*a1b0*/  VIADD R3, R59, 0x400010 ;  /* 0x004000103b037836 */ /* 0x008fea0000000000 */
[----:B-1----:R-:W-:Y:S04]  /*a1c0*/  SHF.R.U32.HI R0, RZ, 0x15, R3 ;  /* 0x00000015ff007819 */ /* 0x002fe80000011603 */
        /* <DEDUP_REMOVED lines=23> */
.L_x_162:
        /* <DEDUP_REMOVED lines=23> */
.L_x_163:
[----:B------:R-:W-:Y:S05]  /*a4b0*/  WARPSYNC.ALL ;  /* 0x0000000000007948 */ /* 0x000fea0003800000 */
[----:B------:R-:W-:Y:S11]  /*a4c0*/  R2UR UR4, R2 ;  /* 0x00000000020472ca */ /* 0x000ff600000e0000 */
[----:B------:R-:W-:Y:S02]  /*a4d0*/  @!UPT UIADD3 URZ, UPT, UPT, URZ, URZ, URZ ;  /* 0x000000fffffff290 */ /* 0x000fe4000fffe0ff */
[----:B------:R-:W1:Y:S02]  /*a4e0*/  LDTM.x16 R4, tmem[UR4+0x40] ;  /* 0x00004004000479ee */ /* 0x000e640008240000 */
[----:B-1----:R-:W-:Y:S01]  /*a4f0*/  NOP ;  /* 0x0000000000007918 */ /* 0x002fe20000000000 */
.L_x_161:
[----:B------:R-:W-:Y:S01]  /*a500*/  ISETP.NE.AND P2, PT, R105, RZ, PT ;  /* 0x000000ff6900720c */ /* 0x000fe20003f45270 */
[----:B------:R-:W-:Y:S01]  /*a510*/  FMUL R0, R52, R24 ;  /* 0x0000001834007220 */ /* 0x000fe20000400000 */
[----:B----4-:R-:W-:Y:S01]  /*a520*/  SHF.L.U32 R3, R60, 0x10, RZ ;  /* 0x000000103c037819 */ /* 0x010fe200000006ff */
        /* <DEDUP_REMOVED lines=121> */
[----:B------:R-:W-:Y:S01]  /*acc0*/  @P2 SHF.L.U32 R2, R106, 0x1f, RZ ;  /* 0x0000001f6a022819 */ /* 0x000fe200000006ff */
        /* <DEDUP_REMOVED lines=16> */
[----:B------:R-:W-:Y:S02]  /*add0*/  UIADD3 UR5, UPT, UPT, UR41, 0x50, URZ ;  /* 0x0000005029057890 */ /* 0x000fe4000fffe0ff */
[----:B------:R-:W-:Y:S01]  /*ade0*/  UIADD3 UR4, UPT, UPT, UR45, 0x3b00, URZ ;  /* 0x00003b002d047890 */ /* 0x000fe2000fffe0ff */
[----:B------:R-:W-:Y:S01]  /*adf0*/  UMOV UR7, UR44 ;  /* 0x0000002c00077c82 */ /* 0x000fe20008000000 */
[----:B------:R-:W-:Y:S03]  /*ae00*/  UMOV UR6, UR54 ;  /* 0x0000003600067c82 */ /* 0x000fe60008000000 */
[----:B------:R3:W-:Y:S04]  /*ae10*/  UTMASTG.3D [UR52], [UR8] ;  /* 0x00000034080073b5 */ /* 0x0007e80008010000 */
[----:B------:R3:W-:Y:S01]  /*ae20*/  UTMASTG.3D [UR4], [UR8] ;  /* 0x00000004080073b5 */ /* 0x0007e20008010000 */
[----:B------:R0:W-:Y:S01]  /*ae30*/  UTMACMDFLUSH ;  /* 0x00000000000079b7 */ /* 0x0001e20000000000 */
[----:B---3--:R-:W-:Y:S04]  /*ae40*/  DEPBAR.LE SB0, 0x1 ;  /* 0x000080400000791a */ /* 0x008fe80000000000 */
.L_x_165:
[----:B------:R-:W-:Y:S05]  /*ae50*/  BSYNC.RECONVERGENT B0 ;  /* 0x0000000000007941 */ /* 0x000fea0003800200 */
.L_x_164:
        /* <DEDUP_REMOVED lines=20> */
[----:B------:R-:W-:Y:S04]  /*afa0*/  SHF.L.U32 R20, R106, 0x1f, RZ ;  /* 0x0000001f6a147819 */ /* 0x000fe800000006ff */
[----:B------:R-:W1:Y:S02]  /*afb0*/  SYNCS.PHASECHK.TRANS64.TRYWAIT P0, [R0+URZ+0x170], R20 ;  /* 0x00017014000075a7 */ /* 0x000e6400080011ff */
[----:B-1----:R-:W-:Y:S05]  /*afc0*/  @!P0 BRA `(.L_x_170) ;  /* 0x0000005000088947 */ /* 0x002fea0003800000 */
.L_x_169:
[----:B------:R-:W-:Y:S05]  /*afd0*/  BSYNC B0 ;  /* 0x0000000000007941 */ /* 0x000fea0003800000 */
.L_x_168:
[----:B------:R-:W-:Y:S01]  /*afe0*/  ISETP.NE.AND P0, PT, R71, RZ, PT ;  /* 0x000000ff4700720c */ /* 0x000fe20003f05270 */
[----:B------:R-:W-:Y:S11]  /*aff0*/  VIADD R68, R68, 0x1 ;  /* 0x0000000144447836 */ /* 0x000ff60000000000 */
[----:B------:R-:W-:Y:S01]  /*b000*/  @!UPT UIADD3 URZ, UPT, UPT, URZ, URZ, URZ ;  /* 0x000000fffffff290 */ /* 0x000fe2000fffe0ff */
[----:B------:R3:W4:Y:S04]  /*b010*/  @P0 LDS.128 R60, [R3+UR45+0x300] ;  /* 0x0003002d033c0984 */ /* 0x0007280008000c00 */
[----:B------:R3:W2:Y:S04]  /*b020*/  @P0 LDS.128 R72, [R3+UR45+0xb00] ;  /* 0x000b002d03480984 */ /* 0x0006a80008000c00 */
[----:B------:R3:W2:Y:S04]  /*b030*/  @P0 LDS.128 R64, [R2+0x300] ;  /* 0x0003000002400984 */ /* 0x0006a80000000c00 */
[----:B------:R3:W2:Y:S01]  /*b040*/  @P0 LDS.128 R76, [R2+0xb00] ;  /* 0x000b0000024c0984 */ /* 0x0006a20000000c00 */
[C---:B------:R-:W-:Y:S04]  /*b050*/  ISETP.NE.AND P0, PT, R68.reuse, 0x4, PT ;  /* 0x000000044400780c */ /* 0x040fe80003f05270 */
[----:B-1----:R-:W-:Y:S02]  /*b060*/  SEL R0, RZ, 0x1, P0 ;  /* 0x00000001ff007807 */ /* 0x002fe40000000000 */
[----:B------:R-:W-:Y:S02]  /*b070*/  SEL R68, R68, RZ, P0 ;  /* 0x000000ff44447207 */ /* 0x000fe40000000000 */
[----:B------:R-:W-:Y:S02]  /*b080*/  LOP3.LUT R106, R106, R0, RZ, 0x3c, !PT ;  /* 0x000000006a6a7212 */ /* 0x000fe400078e3cff */
.L_x_167:
[----:B------:R-:W-:Y:S05]  /*b090*/  BSYNC B1 ;  /* 0x0000000000017941 */ /* 0x000fea0003800000 */
.L_x_166:
[----:B------:R-:W-:Y:S11]  /*b0a0*/  ISETP.NE.AND P0, PT, R98, R22, PT ;  /* 0x000000166200720c */ /* 0x000ff60003f05270 */
[----:B------:R-:W-:Y:S02]  /*b0b0*/  @!UPT UIADD3 URZ, UPT, UPT, URZ, URZ, URZ ;  /* 0x000000fffffff290 */ /* 0x000fe4000fffe0ff */
[----:B------:R-:W-:Y:S05]  /*b0c0*/  @P0 BRA `(.L_x_171) ;  /* 0x0000000000bc0947 */ /* 0x000fea0003800000 */
[----:B------:R-:W-:Y:S11]  /*b0d0*/  LOP3.LUT P0, RZ, R21, 0x3, R99, 0x48, !PT ;  /* 0x0000000315ff7812 */ /* 0x000ff60007804863 */
[----:B------:R-:W-:Y:S02]  /*b0e0*/  @!UPT UIADD3 URZ, UPT, UPT, URZ, URZ, URZ ;  /* 0x000000fffffff290 */ /* 0x000fe4000fffe0ff */
[----:B------:R-:W-:Y:S05]  /*b0f0*/  @!P0 BRA `(.L_x_172) ;  /* 0x0000000000408947 */ /* 0x000fea0003800000 */
        /* <DEDUP_REMOVED lines=16> */
.L_x_172:
        /* <DEDUP_REMOVED lines=23> */
.L_x_173:
[----:B------:R-:W-:Y:S05]  /*b370*/  WARPSYNC.ALL ;  /* 0x0000000000007948 */ /* 0x000fea0003800000 */
[----:B------:R-:W-:Y:S11]  /*b380*/  R2UR UR4, R23 ;  /* 0x00000000170472ca */ /* 0x000ff600000e0000 */
[----:B------:R-:W-:Y:S02]  /*b390*/  @!UPT UIADD3 URZ, UPT, UPT, URZ, URZ, URZ ;  /* 0x000000fffffff290 */ /* 0x000fe4000fffe0ff */
[----:B------:R-:W1:Y:S02]  /*b3a0*/  LDTM.x16 R4, tmem[UR4+0x40] ;  /* 0x00004004000479ee */ /* 0x000e640008240000 */
[----:B-1----:R-:W-:Y:S01]  /*b3b0*/  NOP ;  /* 0x0000000000007918 */ /* 0x002fe20000000000 */
.L_x_171:
[----:B------:R-:W-:Y:S01]  /*b3c0*/  ISETP.NE.AND P2, PT, R105, RZ, PT ;  /* 0x000000ff6900720c */ /* 0x000fe20003f45270 */
[----:B------:R-:W-:Y:S01]  /*b3d0*/  FMUL R0, R52, R24 ;  /* 0x0000001834007220 */ /* 0x000fe20000400000 */
        /* <DEDUP_REMOVED lines=22> */
[----:B--2---:R-:W-:Y:S01]  /*b540*/  LOP3.LUT R41, R66, 0xffff0000, RZ, 0xc0, !PT ;  /* 0xffff000042297812 */ /* 0x004fe200078ec0ff */
        /* <DEDUP_REMOVED lines=106> */
[----:B--2---:R-:W2:Y:S02]  /*bbf0*/  FENCE.VIEW.ASYNC.S ;  /* 0x00000000000073c6 */ /* 0x004ea40000000000 */
[----:B------:R-:W-:Y:S05]  /*bc00*/  WARPSYNC.ALL ;  /* 0x0000000000007948 */ /* 0x000fea0003800000 */
[----:B------:R-:W-:Y:S01]  /*bc10*/  BSSY.RECONVERGENT B0, `(.L_x_174) ;  /* 0x0000012000007945 */ /* 0x000fe20003800200 */
[----:B--2---:R-:W-:Y:S06]  /*bc20*/  BAR.SYNC.DEFER_BLOCKING 0x1, 0x80 ;  /* 0x0042000000007b1d */ /* 0x004fec0000010000 */
[----:B------:R-:W-:Y:S05]  /*bc30*/  @P0 BRA `(.L_x_175) ;  /* 0x00000000003c0947 */ /* 0x000fea0003800000 */
[----:B------:R-:W-:Y:S02]  /*bc40*/  UIADD3 UR4, UPT, UPT, UR45, 0x300, URZ ;  /* 0x000003002d047890 */ /* 0x000fe4000fffe0ff */
[----:B------:R-:W-:Y:S01]  /*bc50*/  UIADD3 UR8, UP0, UPT, UR58, 0xa80, URZ ;  /* 0x00000a803a087890 */ /* 0x000fe2000ff1e0ff */
[----:B------:R-:W-:Y:S01]  /*bc60*/  UMOV UR54, UR42 ;  /* 0x0000002a00367c82 */ /* 0x000fe20008000000 */
[----:B------:R-:W-:Y:S02]  /*bc70*/  UMOV UR55, UR44 ;  /* 0x0000002c00377c82 */ /* 0x000fe40008000000 */
[----:B------:R-:W-:Y:S01]  /*bc80*/  MOV R88, UR4 ;  /* 0x0000000400587c02 */ /* 0x000fe20008000f00 */
[----:B------:R-:W-:Y:S02]  /*bc90*/  UIADD3.X UR9, UPT, UPT, URZ, UR59, URZ, UP0, !UPT ;  /* 0x0000003bff097290 */ /* 0x000fe400087fe4ff */
[----:B------:R-:W-:Y:S01]  /*bca0*/  UIADD3 UR5, UPT, UPT, UR41, 0x60, URZ ;  /* 0x0000006029057890 */ /* 0x000fe2000fffe0ff */
[----:B------:R-:W-:Y:S01]  /*bcb0*/  R2UR UR52, R88 ;  /* 0x00000000583472ca */ /* 0x000fe200000e0000 */
[----:B------:R-:W-:Y:S01]  /*bcc0*/  UIADD3 UR4, UPT, UPT, UR45, 0xb00, URZ ;  /* 0x00000b002d047890 */ /* 0x000fe2000fffe0ff */
[----:B------:R-:W-:Y:S01]  /*bcd0*/  UMOV UR6, UR42 ;  /* 0x0000002a00067c82 */ /* 0x000fe20008000000 */
[----:B------:R-:W-:Y:S10]  /*bce0*/  UMOV UR7, UR44 ;  /* 0x0000002c00077c82 */ /* 0x000ff40008000000 */
[----:B------:R2:W-:Y:S01]  /*bcf0*/  UTMASTG.3D [UR52], [UR8] ;  /* 0x00000034080073b5 */ /* 0x0005e20008010000 */
[----:B------:R2:W-:Y:S01]  /*bd00*/  UTMASTG.3D [UR4], [UR8] ;  /* 0x00000004080073b5 */ /* 0x0005e20008010000 */
[----:B------:R0:W-:Y:S01]  /*bd10*/  UTMACMDFLUSH ;  /* 0x00000000000079b7 */ /* 0x0001e20000000000 */
[----:B--2---:R-:W-:Y:S04]  /*bd20*/  DEPBAR.LE SB0, 0x1 ;  /* 0x000080400000791a */ /* 0x004fe80000000000 */
.L_x_175:
[----:B------:R-:W-:Y:S05]  /*bd30*/  BSYNC.RECONVERGENT B0 ;  /* 0x0000000000007941 */ /* 0x000fea0003800200 */
.L_x_174:
[----:B------:R-:W-:Y:S01]  /*bd40*/  BAR.SYNC.DEFER_BLOCKING 0x1, 0x80 ;  /* 0x0042000000007b1d */ /* 0x000fe20000010000 */
[----:B------:R-:W-:Y:S04]  /*bd50*/  UIADD3 UR40, UPT, UPT, UR43, 0x1, URZ ;  /* 0x000000012b287890 */ /* 0x000fe8000fffe0ff */
[----:B------:R-:W-:Y:S04]  /*bd60*/  UISETP.NE.AND UP0, UPT, UR40, 0x4, UPT ;  /* 0x000000042800788c */ /* 0x000fe8000bf05270 */
[----:B------:R-:W-:Y:S01]  /*bd70*/  USEL UR40, UR40, URZ, UP0 ;  /* 0x000000ff28287287 */ /* 0x000fe20008000000 */
[----:B------:R2:W-:Y:S01]  /*bd80*/  @P2 SYNCS.ARRIVE.TRANS64.RED.A1T0 RZ, [R107+URZ], RZ ;  /* 0x000000ff6bff29a7 */ /* 0x0005e200081004ff */
[----:B------:R-:W-:Y:S01]  /*bd90*/  BSSY B1, `(.L_x_176) ;  /* 0x000001a000017945 */ /* 0x000fe20003800000 */
[----:B------:R-:W3:Y:S02]  /*bda0*/  @P2 SYNCS.PHASECHK.TRANS64.TRYWAIT P0, [R0+URZ+0x170], R2 ;  /* 0x00017002000025a7 */ /* 0x000ee400080011ff */
[----:B---3--:R-:W-:Y:S01]  /*bdb0*/  @P2 SEL R70, RZ, 0x1, !P0 ;  /* 0x00000001ff462807 */ /* 0x008fe20004000000 */
[----:B--2---:R-:W-:Y:S06]  /*bdc0*/  @!P2 BRA `(.L_x_177) ;  /* 0x000000000058a947 */ /* 0x004fec0003800000 */
[----:B------:R-:W-:Y:S01]  /*bdd0*/  ISETP.NE.AND P1, PT, R71, RZ, PT ;  /* 0x000000ff4700720c */ /* 0x000fe20003f25270 */
[----:B------:R-:W-:Y:S01]  /*bde0*/  BSSY B0, `(.L_x_178) ;  /* 0x0000009000007945 */ /* 0x000fe20003800000 */
[----:B------:R-:W-:Y:S11]  /*bdf0*/  ISETP.NE.AND P0, PT, R70, RZ, PT ;  /* 0x000000ff4600720c */ /* 0x000ff60003f05270 */
[----:B------:R-:W-:Y:S05]  /*be00*/  @P1 IMAD R3, R68, 0x1000, R104 ;  /* 0x0000100044031824 */ /* 0x000fea00078e0268 */
[----:B------:R-:W-:Y:S05]  /*be10*/  @P1 IADD3 R2, PT, PT, R3, UR45, RZ ;  /* 0x0000002d03021c10 */ /* 0x000fea000fffe0ff */
[----:B------:R-:W-:Y:S01]  /*be20*/  @P1 IMAD.IADD R2, R69, 0x1, R2 ;  /* 0x0000000145021824 */ /* 0x000fe200078e0202 */
[----:B------:R-:W-:Y:S06]  /*be30*/  @P0 BRA `(.L_x_179) ;  /* 0x00000000000c0947 */ /* 0x000fec0003800000 */
[----:B-1----:R-:W-:Y:S04]  /*be40*/  SHF.L.U32 R20, R106, 0x1f, RZ ;  /* 0x0000001f6a147819 */ /* 0x002fe800000006ff */
[----:B------:R-:W1:Y:S02]  /*be50*/  SYNCS.PHASECHK.TRANS64.TRYWAIT P0, [R0+URZ+0x170], R20 ;  /* 0x00017014000075a7 */ /* 0x000e6400080011ff */
[----:B-1----:R-:W-:Y:S05]  /*be60*/  @!P0 BRA `(.L_x_180) ;  /* 0x0000004000748947 */ /* 0x002fea0003800000 */
.L_x_179:
[----:B------:R-:W-:Y:S05]  /*be70*/  BSYNC B0 ;  /* 0x0000000000007941 */ /* 0x000fea0003800000 */
.L_x_178:
[----:B------:R-:W-:Y:S01]  /*be80*/  ISETP.NE.AND P0, PT, R71, RZ, PT ;  /* 0x000000ff4700720c */ /* 0x000fe20003f05270 */
[----:B------:R-:W-:Y:S11]  /*be90*/  VIADD R68, R68, 0x1 ;  /* 0x0000000144447836 */ /* 0x000ff60000000000 */
[----:B------:R-:W-:Y:S01]  /*bea0*/  @!UPT UIADD3 URZ, UPT, UPT, URZ, URZ, URZ ;  /* 0x000000fffffff290 */ /* 0x000fe2000fffe0ff */
[----:B------:R2:W3:Y:S04]  /*beb0*/  @P0 LDS.128 R60, [R3+UR45+0x300] ;  /* 0x0003002d033c0984 */ /* 0x0004e80008000c00 */
[----:B------:R2:W4:Y:S04]  /*bec0*/  @P0 LDS.128 R72, [R3+UR45+0xb00] ;  /* 0x000b002d03480984 */ /* 0x0005280008000c00 */
[----:B------:R2:W2:Y:S04]  /*bed0*/  @P0 LDS.128 R64, [R2+0x300] ;  /* 0x0003000002400984 */ /* 0x0004a80000000c00 */
[----:B------:R2:W2:Y:S01]  /*bee0*/  @P0 LDS.128 R76, [R2+0xb00] ;  /* 0x000b0000024c0984 */ /* 0x0004a20000000c00 */
[C---:B------:R-:W-:Y:S04]  /*bef0*/  ISETP.NE.AND P0, PT, R68.reuse, 0x4, PT ;  /* 0x000000044400780c */ /* 0x040fe80003f05270 */
[----:B-1----:R-:W-:Y:S02]  /*bf00*/  SEL R0, RZ, 0x1, P0 ;  /* 0x00000001ff007807 */ /* 0x002fe40000000000 */
[----:B------:R-:W-:Y:S02]  /*bf10*/  SEL R68, R68, RZ, P0 ;  /* 0x000000ff44447207 */ /* 0x000fe40000000000 */
[----:B------:R-:W-:Y:S02]  /*bf20*/  LOP3.LUT R106, R106, R0, RZ, 0x3c, !PT ;  /* 0x000000006a6a7212 */ /* 0x000fe400078e3cff */
.L_x_177:
[----:B------:R-:W-:Y:S05]  /*bf30*/  BSYNC B1 ;  /* 0x0000000000017941 */ /* 0x000fea0003800000 */
.L_x_176:
[----:B--2---:R-:W-:Y:S05]  /*bf40*/  VIADD R3, R59, 0x400020 ;  /* 0x004000203b037836 */ /* 0x004fea0000000000 */
[----:B------:R-:W-:Y:S04]  /*bf50*/  SHF.R.U32.HI R0, RZ, 0x15, R3 ;  /* 0x00000015ff007819 */ /* 0x000fe80000011603 */
[----:B-1----:R-:W-:Y:S04]  /*bf60*/  LOP3.LUT R22, R0, 0x3, RZ, 0xc0, !PT ;  /* 0x0000000300167812 */ /* 0x002fe800078ec0ff */
        /* <DEDUP_REMOVED lines=11> */
[----:B------:R-:W2:Y:S01]  /*c020*/  LDCU.64 UR6, c[0x4][0x78] ;  /* 0x01000f00ff0677ac */ /* 0x000ea20008000a00 */
[----:B------:R-:W3:Y:S01]  /*c030*/  LDC.64 R14, c[0x4][R15] ;  /* 0x010000000f0e7b82 */ /* 0x000ee20000000a00 */
[----:B------:R-:W5:Y:S01]  /*c040*/  LDCU.64 UR4, c[0x4][0x10] ;  /* 0x01000200ff0477ac */ /* 0x000f620008000a00 */
[----:B-1----:R-:W-:Y:S01]  /*c050*/  MOV R5, UR9 ;  /* 0x0000000900057c02 */ /* 0x002fe20008000f00 */
[----:B------:R-:W-:Y:S01]  /*c060*/  IMAD.U32 R4, RZ, RZ, UR8 ;  /* 0x00000008ff047e24 */ /* 0x000fe2000f8e00ff */
[----:B--2---:R-:W-:Y:S01]  /*c070*/  MOV R7, UR7 ;  /* 0x0000000700077c02 */ /* 0x004fe20008000f00 */
[----:B------:R-:W-:Y:S01]  /*c080*/  IMAD.U32 R6, RZ, RZ, UR6 ;  /* 0x00000006ff067e24 */ /* 0x000fe2000f8e00ff */
[----:B-----5:R-:W-:Y:S01]  /*c090*/  MOV R11, UR5 ;  /* 0x00000005000b7c02 */ /* 0x020fe20008000f00 */
[----:B------:R-:W-:Y:S02]  /*c0a0*/  IMAD.U32 R10, RZ, RZ, UR4 ;  /* 0x00000004ff0a7e24 */ /* 0x000fe4000f8e00ff */
[----:B------:R-:W-:Y:S07]  /*c0b0*/  LEPC R20, `(.L_x_182) ;  /* 0x000000001014794e */ /* 0x000fee0000000000 */
[----:B---34-:R-:W-:Y:S05]  /*c0c0*/  CALL.ABS.NOINC R14 ;  /* 0x000000000e007343 */ /* 0x018fea0003c00000 */
.L_x_182:
        /* <DEDUP_REMOVED lines=23> */
.L_x_183:
[----:B------:R-:W-:Y:S05]  /*c240*/  WARPSYNC.ALL ;  /* 0x0000000000007948 */ /* 0x000fea0003800000 */
[----:B------:R-:W-:Y:S11]  /*c250*/  R2UR UR4, R2 ;  /* 0x00000000020472ca */ /* 0x000ff600000e0000 */
[----:B------:R-:W-:Y:S02]  /*c260*/  @!UPT UIADD3 URZ, UPT, UPT, URZ, URZ, URZ ;  /* 0x000000fffffff290 */ /* 0x000fe4000fffe0ff */
[----:B------:R-:W1:Y:S02]  /*c270*/  LDTM.x16 R4, tmem[UR4+0x40] ;  /* 0x00004004000479ee */ /* 0x000e640008240000 */
[----:B-1----:R-:W-:Y:S01]  /*c280*/  NOP ;  /* 0x0000000000007918 */ /* 0x002fe20000000000 */
.L_x_181:
[----:B------:R-:W-:Y:S01]  /*c290*/  ISETP.NE.AND P2, PT, R105, RZ, PT ;  /* 0x000000ff6900720c */ /* 0x000fe20003f45270 */
[----:B------:R-:W-:Y:S01]  /*c2a0*/  FMUL R0, R52, R24 ;  /* 0x0000001834007220 */ /* 0x000fe20000400000 */
[----:B---3--:R-:W-:Y:S01]  /*c2b0*/  SHF.L.U32 R3, R60, 0x10, RZ ;  /* 0x000000103c037819 */ /* 0x008fe200000006ff */
        /* <DEDUP_REMOVED lines=145> */
[----:B--2---:R-:W-:Y:S04]  /*cbd0*/  DEPBAR.LE SB0, 0x1 ;  /* 0x000080400000791a */ /* 0x004fe80000000000 */
.L_x_185:
[----:B------:R-:W-:Y:S05]  /*cbe0*/  BSYNC.RECONVERGENT B0 ;  /* 0x0000000000007941 */ /* 0x000fea0003800200 */
.L_x_184:
        /* <DEDUP_REMOVED lines=10> */
[----:B------:R-:W2:Y:S02]  /*cc90*/  @P2 SYNCS.PHASECHK.TRANS64.TRYWAIT P0, [R0+URZ+0x170], R2 ;  /* 0x00017002000025a7 */ /* 0x000ea400080011ff */
[----:B--2---:R-:W-:Y:S01]  /*cca0*/  @P2 SEL R70, RZ, 0x1, !P0 ;  /* 0x00000001ff462807 */ /* 0x004fe20004000000 */
        /* <DEDUP_REMOVED lines=11> */
.L_x_189:
[----:B------:R-:W-:Y:S05]  /*cd60*/  BSYNC B0 ;  /* 0x0000000000007941 */ /* 0x000fea0003800000 */
.L_x_188:
        /* <DEDUP_REMOVED lines=11> */
.L_x_187:
[----:B------:R-:W-:Y:S05]  /*ce20*/  BSYNC B1 ;  /* 0x0000000000017941 */ /* 0x000fea0003800000 */
.L_x_186:
[----:B------:R-:W-:Y:S11]  /*ce30*/  ISETP.NE.AND P0, PT, R98, R22, PT ;  /* 0x000000166200720c */ /* 0x000ff60003f05270 */
[----:B------:R-:W-:Y:S02]  /*ce40*/  @!UPT UIADD3 URZ, UPT, UPT, URZ, URZ, URZ ;  /* 0x000000fffffff290 */ /* 0x000fe4000fffe0ff */
[----:B------:R-:W-:Y:S05]  /*ce50*/  @P0 BRA `(.L_x_191) ;  /* 0x0000000000bc0947 */ /* 0x000fea0003800000 */
[----:B------:R-:W-:Y:S11]  /*ce60*/  LOP3.LUT P0, RZ, R21, 0x3, R99, 0x48, !PT ;  /* 0x0000000315ff7812 */ /* 0x000ff60007804863 */
[----:B------:R-:W-:Y:S02]  /*ce70*/  @!UPT UIADD3 URZ, UPT, UPT, URZ, URZ, URZ ;  /* 0x000000fffffff290 */ /* 0x000fe4000fffe0ff */
[----:B------:R-:W-:Y:S05]  /*ce80*/  @!P0 BRA `(.L_x_192) ;  /* 0x0000000000408947 */ /* 0x000fea0003800000 */
[----:B------:R-:W1:Y:S01]  /*ce90*/  LDCU.64 UR8, c[0x4][0x70] ;  /* 0x01000e00ff0877ac */ /* 0x000e620008000a00 */
[----:B--2---:R-:W-:Y:S01]  /*cea0*/  MOV R3, 0x0 ;  /* 0x0000000000037802 */ /* 0x004fe20000000f00 */
        /* <DEDUP_REMOVED lines=14> */
.L_x_192:
        /* <DEDUP_REMOVED lines=23> */
.L_x_193:
[----:B------:R-:W-:Y:S05]  /*d100*/  WARPSYNC.ALL ;  /* 0x0000000000007948 */ /* 0x000fea0003800000 */
[----:B------:R-:W-:Y:S11]  /*d110*/  R2UR UR4, R23 ;  /* 0x00000000170472ca */ /* 0x000ff600000e0000 */
[----:B------:R-:W-:Y:S02]  /*d120*/  @!UPT UIADD3 URZ, UPT, UPT, URZ, URZ, URZ ;  /* 0x000000fffffff290 */ /* 0x000fe4000fffe0ff */
[----:B------:R-:W1:Y:S02]  /*d130*/  LDTM.x16 R4, tmem[UR4+0x40] ;  /* 0x00004004000479ee */ /* 0x000e640008240000 */
[----:B-1----:R-:W-:Y:S01]  /*d140*/  NOP ;  /* 0x0000000000007918 */ /* 0x002fe20000000000 */
.L_x_191:
[----:B------:R-:W-:Y:S01]  /*d150*/  ISETP.NE.AND P2, PT, R105, RZ, PT ;  /* 0x000000ff6900720c */ /* 0x000fe20003f45270 */
[----:B------:R-:W-:Y:S01]  /*d160*/  FMUL R0, R52, R24 ;  /* 0x0000001834007220 */ /* 0x000fe20000400000 */
[----:B--23--:R-:W-:Y:S01]  /*d170*/  SHF.L.U32 R3, R60, 0x10, RZ ;  /* 0x000000103c037819 */ /* 0x00cfe200000006ff */
        /* <DEDUP_REMOVED lines=145> */
[----:B--2---:R-:W-:Y:S04]  /*da90*/  DEPBAR.LE SB0, 0x1 ;  /* 0x000080400000791a */ /* 0x004fe80000000000 */
.L_x_195:
[----:B------:R-:W-:Y:S05]  /*daa0*/  BSYNC.RECONVERGENT B0 ;  /* 0x0000000000007941 */ /* 0x000fea0003800200 */
.L_x_194:
        /* <DEDUP_REMOVED lines=17> */
[----:B------:R-:W2:Y:S02]  /*dbc0*/  SYNCS.PHASECHK.TRANS64.TRYWAIT P0, [R0+URZ+0x170], R106 ;  /* 0x0001706a000075a7 */ /* 0x000ea400080011ff */
[----:B--2---:R-:W-:Y:S05]  /*dbd0*/  @!P0 BRA `(.L_x_200) ;  /* 0x0000002400408947 */ /* 0x004fea0003800000 */
.L_x_199:
[----:B------:R-:W-:Y:S05]  /*dbe0*/  BSYNC B0 ;  /* 0x0000000000007941 */ /* 0x000fea0003800000 */
.L_x_198:
[----:B------:R-:W-:Y:S11]  /*dbf0*/  ISETP.NE.AND P0, PT, R71, RZ, PT ;  /* 0x000000ff4700720c */ /* 0x000ff60003f05270 */
[----:B------:R-:W-:Y:S02]  /*dc00*/  @!UPT UIADD3 URZ, UPT, UPT, URZ, URZ, URZ ;  /* 0x000000fffffff290 */ /* 0x000fe4000fffe0ff */
[----:B------:R3:W4:Y:S04]  /*dc10*/  @P0 LDS.128 R60, [R68+UR45+0x300] ;  /* 0x0003002d443c0984 */ /* 0x0007280008000c00 */
[----:B------:R3:W1:Y:S04]  /*dc20*/  @P0 LDS.128 R72, [R68+UR45+0xb00] ;  /* 0x000b002d44480984 */ /* 0x0006680008000c00 */
[----:B------:R3:W1:Y:S04]  /*dc30*/  @P0 LDS.128 R64, [R2+0x300] ;  /* 0x0003000002400984 */ /* 0x0006680000000c00 */
[----:B------:R3:W1:Y:S02]  /*dc40*/  @P0 LDS.128 R76, [R2+0xb00] ;  /* 0x000b0000024c0984 */ /* 0x0006640000000c00 */
.L_x_197:
[----:B------:R-:W-:Y:S05]  /*dc50*/  BSYNC B1 ;  /* 0x0000000000017941 */ /* 0x000fea0003800000 */
.L_x_196:
[----:B------:R-:W-:Y:S05]  /*dc60*/  VIADD R59, R59, 0x400030 ;  /* 0x004000303b3b7836 */ /* 0x000fea0000000000 */
[----:B--2---:R-:W-:Y:S04]  /*dc70*/  SHF.R.U32.HI R0, RZ, 0x15, R59 ;  /* 0x00000015ff007819 */ /* 0x004fe8000001163b */
[----:B---3--:R-:W-:Y:S04]  /*dc80*/  LOP3.LUT R2, R0, 0x3, RZ, 0xc0, !PT ;  /* 0x0000000300027812 */ /* 0x008fe800078ec0ff */
[----:B------:R-:W-:Y:S11]  /*dc90*/  ISETP.NE.AND P0, PT, R98, R2, PT ;  /* 0x000000026200720c */ /* 0x000ff60003f05270 */
[----:B------:R-:W-:Y:S02]  /*dca0*/  @!UPT UIADD3 URZ, UPT, UPT, URZ, URZ, URZ ;  /* 0x000000fffffff290 */ /* 0x000fe4000fffe0ff */
[----:B------:R-:W-:Y:S05]  /*dcb0*/  @P0 BRA `(.L_x_201) ;  /* 0x0000000000bc0947 */ /* 0x000fea0003800000 */
[----:B------:R-:W-:Y:S02]  /*dcc0*/  LOP3.LUT P0, RZ, R0, 0x3, R99, 0x48, !PT ;  /* 0x0000000300ff7812 */ /* 0x000fe40007804863 */
[----:B------:R-:W-:Y:S11]  /*dcd0*/  MOV R16, R59 ;  /* 0x0000003b00107202 */ /* 0x000ff60000000f00 */
[----:B------:R-:W-:Y:S05]  /*dce0*/  @!P0 BRA `(.L_x_202) ;  /* 0x0000000000408947 */ /* 0x000fea0003800000 */
[----:B------:R-:W2:Y:S01]  /*dcf0*/  LDCU.64 UR8, c[0x4][0x70] ;  /* 0x01000e00ff0877ac */ /* 0x000ea20008000a00 */
[----:B------:R-:W-:Y:S01]  /*dd00*/  MOV R15, 0x0 ;  /* 0x00000000000f7802 */ /* 0x000fe20000000f00 */
[----:B------:R-:W-:Y:S02]  /*dd10*/  HFMA2 R12, -RZ, RZ, 0, 5.9604644775390625e-08 ;  /* 0x00000001ff0c7431 */ /* 0x000fe400000001ff */
[----:B------:R-:W-:Y:S02]  /*dd20*/  IMAD.MOV.U32 R8, RZ, RZ, 0x192 ;  /* 0x00000192ff087424 */ /* 0x000fe400078e00ff */
[----:B------:R-:W-:Y:S01]  /*dd30*/  IMAD.MOV.U32 R13, RZ, RZ, RZ ;  /* 0x000000ffff0d7224 */ /* 0x000fe200078e00ff */
[----:B------:R-:W3:Y:S01]  /*dd40*/  LDCU.64 UR6, c[0x4][0x78] ;  /* 0x01000f00ff0677ac */ /* 0x000ee20008000a00 */
[----:B------:R-:W1:Y:S01]  /*dd50*/  LDC.64 R14, c[0x4][R15] ;  /* 0x010000000f0e7b82 */ /* 0x000e620000000a00 */
[----:B------:R-:W5:Y:S01]  /*dd60*/  LDCU.64 UR4, c[0x4][0x10] ;  /* 0x01000200ff0477ac */ /* 0x000f620008000a00 */
[----:B--2---:R-:W-:Y:S01]  /*dd70*/  MOV R5, UR9 ;  /* 0x0000000900057c02 */ /* 0x004fe20008000f00 */
[----:B------:R-:W-:Y:S01]  /*dd80*/  IMAD.U32 R4, RZ, RZ, UR8 ;  /* 0x00000008ff047e24 */ /* 0x000fe2000f8e00ff */
[----:B---3--:R-:W-:Y:S01]  /*dd90*/  MOV R7, UR7 ;  /* 0x0000000700077c02 */ /* 0x008fe20008000f00 */
[----:B------:R-:W-:Y:S01]  /*dda0*/  IMAD.U32 R6, RZ, RZ, UR6 ;  /* 0x00000006ff067e24 */ /* 0x000fe2000f8e00ff */
[----:B-----5:R-:W-:Y:S01]  /*ddb0*/  MOV R11, UR5 ;  /* 0x00000005000b7c02 */ /* 0x020fe20008000f00 */
[----:B------:R-:W-:Y:S02]  /*ddc0*/  IMAD.U32 R10, RZ, RZ, UR4 ;  /* 0x00000004ff0a7e24 */ /* 0x000fe4000f8e00ff */
[----:B-1----:R-:W-:Y:S07]  /*ddd0*/  LEPC R20, `(.L_x_202) ;  /* 0x000000001014794e */ /* 0x002fee0000000000 */
[----:B----4-:R-:W-:Y:S05]  /*dde0*/  CALL.ABS.NOINC R14 ;  /* 0x000000000e007343 */ /* 0x010fea0003c00000 */
.L_x_202:
[----:B------:R-:W-:Y:S05]  /*ddf0*/  WARPSYNC.ALL ;  /* 0x0000000000007948 */ /* 0x000fea0003800000 */
[C---:B------:R-:W-:Y:S01]  /*de00*/  R2UR UR4, R16.reuse ;  /* 0x00000000100472ca */ /* 0x040fe200000e0000 */
[----:B------:R-:W-:Y:S05]  /*de10*/  VIADD R0, R16, 0x40 ;  /* 0x0000004010007836 */ /* 0x000fea0000000000 */
[----:B------:R-:W-:Y:S04]  /*de20*/  SHF.R.U32.HI R0, RZ, 0x15, R0 ;  /* 0x00000015ff007819 */ /* 0x000fe80000011600 */
[----:B------:R-:W-:Y:S03]  /*de30*/  LOP3.LUT P0, RZ, R0, 0x3, R99, 0x48, !PT ;  /* 0x0000000300ff7812 */ /* 0x000fe60007804863 */
[----:B------:R-:W2:Y:S10]  /*de40*/  LDTM.x16 R24, tmem[UR4] ;  /* 0x00000004001879ee */ /* 0x000eb40008240000 */
[----:B--2---:R-:W-:Y:S05]  /*de50*/  @!P0 BRA `(.L_x_203) ;  /* 0x0000000000408947 */ /* 0x004fea0003800000 */
        /* <DEDUP_REMOVED lines=16> */
.L_x_203:
[----:B------:R-:W-:Y:S05]  /*df60*/  WARPSYNC.ALL ;  /* 0x0000000000007948 */ /* 0x000fea0003800000 */
[----:B------:R-:W-:Y:S11]  /*df70*/  R2UR UR4, R16 ;  /* 0x00000000100472ca */ /* 0x000ff600000e0000 */
[----:B------:R-:W-:Y:S02]  /*df80*/  @!UPT UIADD3 URZ, UPT, UPT, URZ, URZ, URZ ;  /* 0x000000fffffff290 */ /* 0x000fe4000fffe0ff */
[----:B------:R-:W2:Y:S02]  /*df90*/  LDTM.x16 R4, tmem[UR4+0x40] ;  /* 0x00004004000479ee */ /* 0x000ea40008240000 */
[----:B--2---:R-:W-:Y:S01]  /*dfa0*/  NOP ;  /* 0x0000000000007918 */ /* 0x004fe20000000000 */
.L_x_201:
[----:B------:R-:W-:Y:S01]  /*dfb0*/  ISETP.NE.AND P1, PT, R98, R2, PT ;  /* 0x000000026200720c */ /* 0x000fe20003f25270 */
[----:B------:R-:W-:Y:S05]  /*dfc0*/  WARPSYNC.ALL ;  /* 0x0000000000007948 */ /* 0x000fea0003800000 */
[C---:B----4-:R-:W-:Y:S01]  /*dfd0*/  SHF.L.U32 R3, R60.reuse, 0x10, RZ ;  /* 0x000000103c037819 */ /* 0x050fe200000006ff */
[----:B------:R-:W-:Y:S01]  /*dfe0*/  NOP ;  /* 0x0000000000007918 */ /* 0x000fe20000000000 */
[----:B------:R-:W-:Y:S01]  /*dff0*/  LOP3.LUT R40, R60, 0xffff0000, RZ, 0xc0, !PT ;  /* 0xffff00003c287812 */ /* 0x000fe200078ec0ff */
[C---:B------:R-:W-:Y:S01]  /*e000*/  FMUL R0, R52.reuse, R24 ;  /* 0x0000001834007220 */ /* 0x040fe20000400000 */
[C---:B------:R-:W-:Y:S01]  /*e010*/  SHF.L.U32 R41, R61.reuse, 0x10, RZ ;  /* 0x000000103d297819 */ /* 0x040fe200000006ff */
[----:B------:R-:W-:Y:S01]  /*e020*/  FMUL R2, R52, R25 ;  /* 0x0000001934027220 */ /* 0x000fe20000400000 */
[----:B------:R-:W-:Y:S01]  /*e030*/  LOP3.LUT R42, R61, 0xffff0000, RZ, 0xc0, !PT ;  /* 0xffff00003d2a7812 */ /* 0x000fe200078ec0ff */
[C---:B------:R-:W-:Y:S01]  /*e040*/  FFMA R0, R53.reuse, R3, R0 ;  /* 0x0000000335007223 */ /* 0x040fe20000000000 */
[----:B------:R-:W-:Y:S01]  /*e050*/  R2UR UR4, R58 ;  /* 0x000000003a0472ca */ /* 0x000fe200000e0000 */
[----:B------:R-:W-:Y:S01]  /*e060*/  FFMA R2, R53, R40, R2 ;  /* 0x0000002835027223 */ /* 0x000fe20000000002 */
[----:B------:R-:W-:Y:S01]  /*e070*/  SHF.L.U32 R54, R62, 0x10, RZ ;  /* 0x000000103e367819 */ /* 0x000fe200000006ff */
[----:B-1----:R-:W-:Y:S01]  /*e080*/  FMUL R20, R52, R4 ;  /* 0x0000000434147220 */ /* 0x002fe20000400000 */
[----:B------:R-:W-:Y:S01]  /*e090*/  LOP3.LUT R55, R62, 0xffff0000, RZ, 0xc0, !PT ;  /* 0xffff00003e377812 */ /* 0x000fe200078ec0ff */
[----:B------:R-:W-:Y:S01]  /*e0a0*/  FMUL R3, R52, R26 ;  /* 0x0000001a34037220 */ /* 0x000fe20000400000 */
[----:B------:R-:W-:Y:S01]  /*e0b0*/  F2FP.BF16.F32.PACK_AB R108, R2, R0 ;  /* 0x00000000026c723e */ /* 0x000fe200000010ff */
[----:B------:R-:W-:Y:S01]  /*e0c0*/  FMUL R4, R52, R27 ;  /* 0x0000001b34047220 */ /* 0x000fe20000400000 */
[----:B------:R-:W-:Y:S01]  /*e0d0*/  SHF.L.U32 R56, R63, 0x10, RZ ;  /* 0x000000103f387819 */ /* 0x000fe200000006ff */
[----:B------:R-:W-:Y:S01]  /*e0e0*/  FFMA R3, R53, R41, R3 ;  /* 0x0000002935037223 */ /* 0x000fe20000000003 */
[----:B------:R-:W-:Y:S01]  /*e0f0*/  LOP3.LUT R57, R63, 0xffff0000, RZ, 0xc0, !PT ;  /* 0xffff00003f397812 */ /* 0x000fe200078ec0ff */
[----:B------:R-:W-:Y:S01]  /*e100*/  FFMA R4, R53, R42, R4 ;  /* 0x0000002a35047223 */ /* 0x000fe20000000004 */
[----:B------:R-:W-:Y:S01]  /*e110*/  SHF.L.U32 R58, R64, 0x10, RZ ;  /* 0x00000010403a7819 */ /* 0x000fe200000006ff */
[----:B------:R-:W-:Y:S01]  /*e120*/  FMUL R0, R52, R28 ;  /* 0x0000001c34007220 */ /* 0x000fe20000400000 */
[----:B------:R-:W-:Y:S01]  /*e130*/  LOP3.LUT R59, R64, 0xffff0000, RZ, 0xc0, !PT ;  /* 0xffff0000403b7812 */ /* 0x000fe200078ec0ff */
[----:B------:R-:W-:Y:S01]  /*e140*/  FMUL R2, R52, R29 ;  /* 0x0000001d34027220 */ /* 0x000fe20000400000 */
[----:B------:R-:W-:Y:S01]  /*e150*/  F2FP.BF16.F32.PACK_AB R109, R4, R3 ;  /* 0x00000003046d723e */ /* 0x000fe200000010ff */
[C---:B------:R-:W-:Y:S01]  /*e160*/  FMUL R21, R52.reuse, R5 ;  /* 0x0000000534157220 */ /* 0x040fe20000400000 */
[C---:B------:R-:W-:Y:S01]  /*e170*/  SHF.L.U32 R60, R65.reuse, 0x10, RZ ;  /* 0x00000010413c7819 */ /* 0x040fe200000006ff */
[C---:B------:R-:W-:Y:S01]  /*e180*/  FMUL R5, R52.reuse, R30 ;  /* 0x0000001e34057220 */ /* 0x040fe20000400000 */
[----:B------:R-:W-:Y:S01]  /*e190*/  LOP3.LUT R61, R65, 0xffff0000, RZ, 0xc0, !PT ;  /* 0xffff0000413d7812 */ /* 0x000fe200078ec0ff */
[----:B------:R-:W-:Y:S01]  /*e1a0*/  FMUL R22, R52, R6 ;  /* 0x0000000634167220 */ /* 0x000fe20000400000 */
[----:B------:R-:W-:Y:S01]  /*e1b0*/  SHF.L.U32 R62, R66, 0x10, RZ ;  /* 0x00000010423e7819 */ /* 0x000fe200000006ff */
        /* <DEDUP_REMOVED lines=10> */
[----:B------:R-:W-:Y:S01]  /*e260*/  FMUL R3, R52, R33 ;  /* 0x0000002134037220 */ /* 0x000fe20000400000 */
[----:B------:R-:W-:Y:S01]  /*e270*/  F2FP.BF16.F32.PACK_AB R110, R2, R0 ;  /* 0x00000000026e723e */ /* 0x000fe200000010ff */
[----:B------:R-:W-:Y:S01]  /*e280*/  FFMA R5, R53, R56, R5 ;  /* 0x0000003835057223 */ /* 0x000fe20000000005 */
[----:B------:R-:W-:Y:S01]  /*e290*/  SHF.L.U32 R68, R73, 0x10, RZ ;  /* 0x0000001049447819 */ /* 0x000fe200000006ff */
[----:B------:R-:W-:Y:S01]  /*e2a0*/  FFMA R6, R53, R57, R6 ;  /* 0x0000003935067223 */ /* 0x000fe20000000006 */
[----:B------:R-:W-:Y:S01]  /*e2b0*/  LOP3.LUT R69, R73, 0xffff0000, RZ, 0xc0, !PT ;  /* 0xffff000049457812 */ /* 0x000fe200078ec0ff */
[C---:B------:R-:W-:Y:S01]  /*e2c0*/  FFMA R7, R53.reuse, R58, R7 ;  /* 0x0000003a35077223 */ /* 0x040fe20000000007 */
[----:B------:R-:W-:Y:S01]  /*e2d0*/  SHF.L.U32 R70, R74, 0x10, RZ ;  /* 0x000000104a467819 */ /* 0x000fe200000006ff */
[----:B------:R-:W-:Y:S01]  /*e2e0*/  UIADD3 UR4, UPT, UPT, UR4, 0x1f0, URZ ;  /* 0x000001f004047890 */ /* 0x000fe2000fffe0ff */
[----:B------:R-:W-:Y:S01]  /*e2f0*/  F2FP.BF16.F32.PACK_AB R111, R6, R5 ;  /* 0x00000005066f723e */ /* 0x000fe200000010ff */
[----:B------:R-:W-:Y:S01]  /*e300*/  FFMA R3, R53, R59, R3 ;  /* 0x0000003b35037223 */ /* 0x000fe20000000003 */
[----:B------:R-:W-:Y:S01]  /*e310*/  LOP3.LUT R71, R74, 0xffff0000, RZ, 0xc0, !PT ;  /* 0xffff00004a477812 */ /* 0x000fe200078ec0ff */
[C---:B------:R-:W-:Y:S01]  /*e320*/  FMUL R0, R52.reuse, R34 ;  /* 0x0000002234007220 */ /* 0x040fe20000400000 */
[----:B------:R-:W-:Y:S01]  /*e330*/  SHF.L.U32 R72, R75, 0x10, RZ ;  /* 0x000000104b487819 */ /* 0x000fe200000006ff */
[C---:B------:R-:W-:Y:S01]  /*e340*/  FMUL R2, R52.reuse, R35 ;  /* 0x0000002334027220 */ /* 0x040fe20000400000 */
[----:B------:R-:W-:Y:S01]  /*e350*/  UPRMT UR4, UR37, 0x654, UR4 ;  /* 0x0000065425047896 */ /* 0x000fe20008000004 */
[C---:B------:R-:W-:Y:S01]  /*e360*/  FMUL R4, R52.reuse, R36 ;  /* 0x0000002434047220 */ /* 0x040fe20000400000 */
[C---:B------:R-:W-:Y:S01]  /*e370*/  FMUL R5, R52.reuse, R37 ;  /* 0x0000002534057220 */ /* 0x040fe20000400000 */
[----:B------:R-:W-:Y:S01]  /*e380*/  F2FP.BF16.F32.PACK_AB R28, R3, R7 ;  /* 0x00000007031c723e */ /* 0x000fe200000010ff */
[C---:B------:R-:W-:Y:S01]  /*e390*/  FFMA R0, R53.reuse, R60, R0 ;  /* 0x0000003c35007223 */ /* 0x040fe20000000000 */
[C---:B------:R-:W-:Y:S01]  /*e3a0*/  FMUL R6, R52.reuse, R38 ;  /* 0x0000002634067220 */ /* 0x040fe20000400000 */
[C---:B------:R-:W-:Y:S01]  /*e3b0*/  FFMA R2, R53.reuse, R61, R2 ;  /* 0x0000003d35027223 */ /* 0x040fe20000000002 */
[C---:B------:R-:W-:Y:S01]  /*e3c0*/  FMUL R3, R52.reuse, R39 ;  /* 0x0000002734037220 */ /* 0x040fe20000400000 */
[C---:B------:R-:W-:Y:S01]  /*e3d0*/  FFMA R4, R53.reuse, R62, R4 ;  /* 0x0000003e35047223 */ /* 0x040fe20000000004 */
[C---:B------:R-:W-:Y:S01]  /*e3e0*/  FFMA R5, R53.reuse, R63, R5 ;  /* 0x0000003f35057223 */ /* 0x040fe20000000005 */
[C---:B------:R-:W-:Y:S01]  /*e3f0*/  FFMA R6, R53.reuse, R64, R6 ;  /* 0x0000004035067223 */ /* 0x040fe20000000006 */
[C---:B------:R-:W-:Y:S01]  /*e400*/  FFMA R3, R53.reuse, R65, R3 ;  /* 0x0000004135037223 */ /* 0x040fe20000000003 */
[----:B------:R-:W-:Y:S01]  /*e410*/  FFMA R20, R53, R66, R20 ;  /* 0x0000004235147223 */ /* 0x000fe20000000014 */
[----:B------:R-:W-:Y:S01]  /*e420*/  FMUL R8, R52, R8 ;  /* 0x0000000834087220 */ /* 0x000fe20000400000 */
[----:B------:R-:W-:Y:S01]  /*e430*/  SYNCS.ARRIVE.TRANS64.RED.A1T0 RZ, [UR4], RZ ;  /* 0x000000ffffff79a7 */ /* 0x000fe20008100404 */
[----:B------:R1:W-:Y:S01]  /*e440*/  @!P1 STS.128 [R104+UR45+0x3300], R108 ;  /* 0x0033006c68009988 */ /* 0x0003e20008000c2d */
[----:B------:R-:W-:Y:S01]  /*e450*/  LOP3.LUT R73, R75, 0xffff0000, RZ, 0xc0, !PT ;  /* 0xffff00004b497812 */ /* 0x000fe200078ec0ff */
[C---:B------:R-:W-:Y:S01]  /*e460*/  FFMA R21, R53.reuse, R67, R21 ;  /* 0x0000004335157223 */ /* 0x040fe20000000015 */
[----:B------:R-:W-:Y:S01]  /*e470*/  SHF.L.U32 R24, R76, 0x10, RZ ;  /* 0x000000104c187819 */ /* 0x000fe200000006ff */
[----:B------:R-:W-:Y:S01]  /*e480*/  FMUL R9, R52, R9 ;  /* 0x0000000934097220 */ /* 0x000fe20000400000 */
[----:B------:R-:W-:Y:S01]  /*e490*/  LOP3.LUT R25, R76, 0xffff0000, RZ, 0xc0, !PT ;  /* 0xffff00004c197812 */ /* 0x000fe200078ec0ff */
[C---:B------:R-:W-:Y:S01]  /*e4a0*/  FFMA R22, R53.reuse, R68, R22 ;  /* 0x0000004435167223 */ /* 0x040fe20000000016 */
[C---:B------:R-:W-:Y:S01]  /*e4b0*/  FMUL R10, R52.reuse, R10 ;  /* 0x0000000a340a7220 */ /* 0x040fe20000400000 */
[C---:B------:R-:W-:Y:S01]  /*e4c0*/  FFMA R23, R53.reuse, R69, R23 ;  /* 0x0000004535177223 */ /* 0x040fe20000000017 */
[----:B------:R-:W-:Y:S01]  /*e4d0*/  FMUL R11, R52, R11 ;  /* 0x0000000b340b7220 */ /* 0x000fe20000400000 */
[----:B------:R-:W-:Y:S01]  /*e4e0*/  F2FP.BF16.F32.PACK_AB R29, R2, R0 ;  /* 0x00000000021d723e */ /* 0x000fe200000010ff */
[----:B------:R-:W-:Y:S01]  /*e4f0*/  FFMA R8, R53, R70, R8 ;  /* 0x0000004635087223 */ /* 0x000fe20000000008 */
[----:B------:R-:W-:Y:S01]  /*e500*/  F2FP.BF16.F32.PACK_AB R30, R5, R4 ;  /* 0x00000004051e723e */ /* 0x000fe200000010ff */
[C---:B------:R-:W-:Y:S01]  /*e510*/  FMUL R12, R52.reuse, R12 ;  /* 0x0000000c340c7220 */ /* 0x040fe20000400000 */
[----:B------:R-:W-:Y:S01]  /*e520*/  F2FP.BF16.F32.PACK_AB R31, R3, R6 ;  /* 0x00000006031f723e */ /* 0x000fe200000010ff */
[----:B------:R-:W-:Y:S01]  /*e530*/  FFMA R9, R53, R71, R9 ;  /* 0x0000004735097223 */ /* 0x000fe20000000009 */
[C---:B------:R-:W-:Y:S01]  /*e540*/  FMUL R13, R52.reuse, R13 ;  /* 0x0000000d340d7220 */ /* 0x040fe20000400000 */
[----:B------:R-:W-:Y:S01]  /*e550*/  SHF.L.U32 R26, R77, 0x10, RZ ;  /* 0x000000104d1a7819 */ /* 0x000fe200000006ff */
[----:B------:R-:W-:Y:S01]  /*e560*/  FFMA R10, R53, R72, R10 ;  /* 0x00000048350a7223 */ /* 0x000fe2000000000a */
[----:B------:R1:W-:Y:S01]  /*e570*/  @!P1 STS.128 [R103+0x3300], R28 ;  /* 0x0033001c67009388 */ /* 0x0003e20000000c00 */
[C---:B------:R-:W-:Y:S01]  /*e580*/  FMUL R14, R52.reuse, R14 ;  /* 0x0000000e340e7220 */ /* 0x040fe20000400000 */
[----:B------:R-:W-:Y:S01]  /*e590*/  LOP3.LUT R27, R77, 0xffff0000, RZ, 0xc0, !PT ;  /* 0xffff00004d1b7812 */ /* 0x000fe200078ec0ff */
[C---:B------:R-:W-:Y:S01]  /*e5a0*/  FFMA R11, R53.reuse, R73, R11 ;  /* 0x00000049350b7223 */ /* 0x040fe2000000000b */
[----:B------:R-:W-:Y:S01]  /*e5b0*/  FMUL R15, R52, R15 ;  /* 0x0000000f340f7220 */ /* 0x000fe20000400000 */
[----:B------:R-:W-:Y:S01]  /*e5c0*/  SHF.L.U32 R40, R78, 0x10, RZ ;  /* 0x000000104e287819 */ /* 0x000fe200000006ff */
[C---:B------:R-:W-:Y:S01]  /*e5d0*/  FFMA R12, R53.reuse, R24, R12 ;  /* 0x00000018350c7223 */ /* 0x040fe2000000000c */
[----:B------:R-:W-:Y:S01]  /*e5e0*/  FMUL R16, R52, R16 ;  /* 0x0000001034107220 */ /* 0x000fe20000400000 */
[----:B------:R-:W-:Y:S01]  /*e5f0*/  LOP3.LUT R74, R78, 0xffff0000, RZ, 0xc0, !PT ;  /* 0xffff00004e4a7812 */ /* 0x000fe200078ec0ff */
[----:B------:R-:W-:Y:S01]  /*e600*/  FFMA R13, R53, R25, R13 ;  /* 0x00000019350d7223 */ /* 0x000fe2000000000d */
[C---:B------:R-:W-:Y:S01]  /*e610*/  FMUL R17, R52.reuse, R17 ;  /* 0x0000001134117220 */ /* 0x040fe20000400000 */
[----:B------:R-:W-:Y:S01]  /*e620*/  SHF.L.U32 R75, R79, 0x10, RZ ;  /* 0x000000104f4b7819 */ /* 0x000fe200000006ff */
[----:B------:R-:W-:Y:S01]  /*e630*/  FFMA R14, R53, R26, R14 ;  /* 0x0000001a350e7223 */ /* 0x000fe2000000000e */
[----:B------:R-:W-:Y:S01]  /*e640*/  F2FP.BF16.F32.PACK_AB R20, R21, R20 ;  /* 0x000000141514723e */ /* 0x000fe200000010ff */
[C---:B------:R-:W-:Y:S01]  /*e650*/  FMUL R18, R52.reuse, R18 ;  /* 0x0000001234127220 */ /* 0x040fe20000400000 */
[----:B------:R-:W-:Y:S01]  /*e660*/  LOP3.LUT R76, R79, 0xffff0000, RZ, 0xc0, !PT ;  /* 0xffff00004f4c7812 */ /* 0x000fe200078ec0ff */
[----:B------:R-:W-:Y:S01]  /*e670*/  FFMA R15, R53, R27, R15 ;  /* 0x0000001b350f7223 */ /* 0x000fe2000000000f */
[----:B------:R-:W-:Y:S01]  /*e680*/  F2FP.BF16.F32.PACK_AB R21, R23, R22 ;  /* 0x000000161715723e */ /* 0x000fe200000010ff */
[----:B------:R-:W-:Y:S01]  /*e690*/  FMUL R19, R52, R19 ;  /* 0x0000001334137220 */ /* 0x000fe20000400000 */
[----:B------:R-:W-:Y:S01]  /*e6a0*/  F2FP.BF16.F32.PACK_AB R22, R9, R8 ;  /* 0x000000080916723e */ /* 0x000fe200000010ff */
[----:B------:R-:W-:Y:S01]  /*e6b0*/  FFMA R16, R53, R40, R16 ;  /* 0x0000002835107223 */ /* 0x000fe20000000010 */
[----:B------:R-:W-:Y:S01]  /*e6c0*/  F2FP.BF16.F32.PACK_AB R23, R11, R10 ;  /* 0x0000000a0b17723e */ /* 0x000fe200000010ff */
[C---:B------:R-:W-:Y:S01]  /*e6d0*/  FFMA R17, R53.reuse, R74, R17 ;  /* 0x0000004a35117223 */ /* 0x040fe20000000011 */
[C---:B------:R-:W-:Y:S01]  /*e6e0*/  FFMA R18, R53.reuse, R75, R18 ;  /* 0x0000004b35127223 */ /* 0x040fe20000000012 */
[----:B------:R-:W-:Y:S01]  /*e6f0*/  FFMA R19, R53, R76, R19 ;  /* 0x0000004c35137223 */ /* 0x000fe20000000013 */
[----:B------:R-:W-:Y:S01]  /*e700*/  F2FP.BF16.F32.PACK_AB R12, R13, R12 ;  /* 0x0000000c0d0c723e */ /* 0x000fe200000010ff */
[----:B------:R1:W-:Y:S01]  /*e710*/  @!P1 STS.128 [R104+UR45+0x3b00], R20 ;  /* 0x003b001468009988 */ /* 0x0003e20008000c2d */
[----:B------:R-:W-:Y:S01]  /*e720*/  F2FP.BF16.F32.PACK_AB R13, R15, R14 ;  /* 0x0000000e0f0d723e */ /* 0x000fe200000010ff */
[----:B------:R-:W-:Y:S01]  /*e730*/  BSSY.RECONVERGENT B0, `(.L_x_204) ;  /* 0x000001a000007945 */ /* 0x000fe20003800200 */
[----:B------:R-:W-:Y:S02]  /*e740*/  F2FP.BF16.F32.PACK_AB R14, R17, R16 ;  /* 0x00000010110e723e */ /* 0x000fe400000010ff */
[----:B------:R-:W-:Y:S02]  /*e750*/  F2FP.BF16.F32.PACK_AB R15, R19, R18 ;  /* 0x00000012130f723e */ /* 0x000fe400000010ff */
[----:B------:R-:W-:Y:S03]  /*e760*/  ISETP.NE.AND P0, PT, R98, RZ, PT ;  /* 0x000000ff6200720c */ /* 0x000fe60003f05270 */
[----:B------:R1:W-:Y:S01]  /*e770*/  @!P1 STS.128 [R103+0x3b00], R12 ;  /* 0x003b000c67009388 */ /* 0x0003e20000000c00 */
[----:B------:R-:W-:Y:S01]  /*e780*/  @!PT LDS RZ, [RZ] ;  /* 0x00000000fffff984 */ /* 0x000fe20000000800 */
[----:B------:R-:W-:Y:S01]  /*e790*/  @!PT LDS RZ, [RZ] ;  /* 0x00000000fffff984 */ /* 0x000fe20000000800 */
[----:B------:R-:W-:Y:S01]  /*e7a0*/  @!PT LDS RZ, [RZ] ;  /* 0x00000000fffff984 */ /* 0x000fe20000000800 */
[----:B------:R-:W-:Y:S01]  /*e7b0*/  @!PT LDS RZ, [RZ] ;  /* 0x00000000fffff984 */ /* 0x000fe20000000800 */
[----:B------:R2:W-:Y:S07]  /*e7c0*/  MEMBAR.ALL.CTA ;  /* 0x0000000000007992 */ /* 0x0005ee0000008000 */
[----:B--2---:R-:W2:Y:S02]  /*e7d0*/  FENCE.VIEW.ASYNC.S ;  /* 0x00000000000073c6 */ /* 0x004ea40000000000 */
        /* <DEDUP_REMOVED lines=15> */
.L_x_205:
[----:B------:R-:W-:Y:S05]  /*e8d0*/  BSYNC.RECONVERGENT B0 ;  /* 0x0000000000007941 */ /* 0x000fea0003800200 */
.L_x_204:
[----:B------:R-:W-:Y:S01]  /*e8e0*/  BAR.SYNC.DEFER_BLOCKING 0x1, 0x80 ;  /* 0x0042000000007b1d */ /* 0x000fe20000010000 */
[----:B------:R-:W-:Y:S01]  /*e8f0*/  UISETP.NE.AND UP0, UPT, UR56, -0x8, UPT ;  /* 0xfffffff83800788c */ /* 0x000fe2000bf05270 */
[----:B------:R-:W-:Y:S08]  /*e900*/  IADD3 R94, PT, PT, R94, 0x1, RZ ;  /* 0x000000015e5e7810 */ /* 0x000ff00007ffe0ff */
[----:B------:R-:W-:Y:S05]  /*e910*/  BRA.U !UP0, `(.L_x_206) ;  /* 0x0000000108287547 */ /* 0x000fea000b800000 */
[----:B------:R-:W-:Y:S01]  /*e920*/  ISETP.NE.AND P0, PT, R105, RZ, PT ;  /* 0x000000ff6900720c */ /* 0x000fe20003f05270 */
[----:B------:R-:W-:Y:S01]  /*e930*/  IMAD.U32 R2, RZ, RZ, UR57 ;  /* 0x00000039ff027e24 */ /* 0x000fe2000f8e00ff */
[----:B------:R-:W-:Y:S01]  /*e940*/  UIADD3 UR57, UPT, UPT, UR57, 0x1, URZ ;  /* 0x0000000139397890 */ /* 0x000fe2000fffe0ff */
[----:B------:R-:W-:Y:S03]  /*e950*/  IMAD.U32 R0, RZ, RZ, UR37 ;  /* 0x00000025ff007e24 */ /* 0x000fe6000f8e00ff */
[----:B------:R-:W-:Y:S04]  /*e960*/  UISETP.NE.AND UP0, UPT, UR57, 0x4, UPT ;  /* 0x000000043900788c */ /* 0x000fe8000bf05270 */
[----:B------:R-:W-:Y:S03]  /*e970*/  USEL UR57, UR57, URZ, UP0 ;  /* 0x000000ff39397287 */ /* 0x000fe60008000000 */
[----:B------:R-:W-:Y:S05]  /*e980*/  @P0 LEA R2, R2, UR45, 0x3 ;  /* 0x0000002d02020c11 */ /* 0x000fea000f8e18ff */
[----:B------:R-:W-:Y:S05]  /*e990*/  @P0 VIADD R2, R2, 0x190 ;  /* 0x0000019002020836 */ /* 0x000fea0000000000 */
[----:B------:R-:W-:Y:S04]  /*e9a0*/  @P0 PRMT R0, R0, 0x654, R2 ;  /* 0x0000065400000816 */ /* 0x000fe80000000002 */
[----:B------:R2:W-:Y:S03]  /*e9b0*/  @P0 SYNCS.ARRIVE.TRANS64.RED.A1T0 RZ, [R0+URZ], RZ ;  /* 0x000000ff00ff09a7 */ /* 0x0005e600081004ff */
.L_x_206:
[----:B------:R-:W-:Y:S01]  /*e9c0*/  ISETP.NE.AND P2, PT, R100, RZ, PT ;  /* 0x000000ff6400720c */ /* 0x000fe20003f45270 */
[----:B------:R-:W-:Y:S01]  /*e9d0*/  VIADD R2, R50, UR38 ;  /* 0x0000002632027c36 */ /* 0x000fe20008000000 */
[----:B------:R-:W-:Y:S01]  /*e9e0*/  ISETP.NE.AND P0, PT, R102, 0x2, PT ;  /* 0x000000026600780c */ /* 0x000fe20003f05270 */
[----:B--2---:R-:W-:Y:S01]  /*e9f0*/  VIADD R0, R51, UR39 ;  /* 0x0000002733007c36 */ /* 0x004fe20008000000 */
[----:B------:R-:W-:Y:S01]  /*ea00*/  ISETP.NE.AND P1, PT, R94, 0x2, PT ;  /* 0x000000025e00780c */ /* 0x000fe20003f25270 */
[----:B------:R-:W-:Y:S01]  /*ea10*/  UIADD3 UR56, UPT, UPT, UR56, 0x8, URZ ;  /* 0x0000000838387890 */ /* 0x000fe2000fffe0ff */
[----:B------:R-:W-:Y:S02]  /*ea20*/  R2UR UR11, R2 ;  /* 0x00000000020b72ca */ /* 0x000fe400000e0000 */
[----:B------:R-:W-:Y:S02]  /*ea30*/  R2UR UR27, R0 ;  /* 0x00000000001b72ca */ /* 0x000fe400000e0000 */
[----:B------:R-:W-:Y:S02]  /*ea40*/  SEL R2, RZ, 0x1, P0 ;  /* 0x00000001ff027807 */ /* 0x000fe40000000000 */
[----:B------:R-:W-:Y:S02]  /*ea50*/  SEL R0, RZ, 0x1, P1 ;  /* 0x00000001ff007807 */ /* 0x000fe40000800000 */
[----:B------:R-:W-:Y:S02]  /*ea60*/  @P2 R2UR UR44, R91 ;  /* 0x000000005b2c22ca */ /* 0x000fe400000e0000 */
[----:B------:R-:W-:Y:S02]  /*ea70*/  LOP3.LUT R92, R92, R2, RZ, 0x3c, !PT ;  /* 0x000000025c5c7212 */ /* 0x000fe400078e3cff */
[----:B------:R-:W-:Y:S02]  /*ea80*/  LOP3.LUT R93, R93, R0, RZ, 0x3c, !PT ;  /* 0x000000005d5d7212 */ /* 0x000fe400078e3cff */
[----:B------:R-:W-:Y:S02]  /*ea90*/  SEL R102, R102, RZ, P0 ;  /* 0x000000ff66667207 */ /* 0x000fe40000000000 */
[----:B------:R-:W-:Y:S01]  /*eaa0*/  SEL R94, R94, RZ, P1 ;  /* 0x000000ff5e5e7207 */ /* 0x000fe20000800000 */
[----:B------:R-:W-:Y:S06]  /*eab0*/  @P2 BRA `(.L_x_207) ;  /* 0xffffff7c00202947 */ /* 0x000fec000383ffff */
[----:B------:R-:W-:-:S09]  /*eac0*/  UISETP.NE.AND UP0, UPT, UR36, URZ, UPT ;  /* 0x000000ff2400728c */ /* 0x000fd2000bf05270 */
[----:B------:R-:W-:Y:S05]  /*ead0*/  BRA.U !UP0, `(.L_x_208) ;  /* 0x0000000108487547 */ /* 0x000fea000b800000 */
[----:B------:R-:W2:Y:S02]  /*eae0*/  LDCU.64 UR4, c[0x0][0xc90] ;  /* 0x00019200ff0477ac */ /* 0x000ea40008000a00 */
[----:B--2---:R-:W-:-:S04]  /*eaf0*/  UISETP.NE.U32.AND UP0, UPT, UR4, URZ, UPT ;  /* 0x000000ff0400728c */ /* 0x004fc8000bf05070 */
[----:B------:R-:W-:-:S09]  /*eb00*/  UISETP.NE.AND.EX UP0, UPT, UR5, URZ, UPT, UP0 ;  /* 0x000000ff0500728c */ /* 0x000fd2000bf05300 */
[----:B------:R-:W-:Y:S05]  /*eb10*/  BRA.U UP0, `(.L_x_209) ;  /* 0x00000001000c7547 */ /* 0x000fea000b800000 */
[----:B------:R-:W-:-:S13]  /*eb20*/  FSETP.NEU.AND P0, PT, R53, RZ, PT ;  /* 0x000000ff3500720b */ /* 0x000fda0003f0d000 */
[----:B------:R-:W-:Y:S05]  /*eb30*/  @!P0 EXIT ;  /* 0x000000000000894d */ /* 0x000fea0003800000 */
[----:B------:R-:W-:Y:S05]  /*eb40*/  BRA `(.L_x_208) ;  /* 0x00000000002c7947 */ /* 0x000fea0003800000 */
.L_x_209:
[----:B------:R-:W-:Y:S01]  /*eb50*/  ISETP.NE.AND P0, PT, R101, RZ, PT ;  /* 0x000000ff6500720c */ /* 0x000fe20003f05270 */
[----:B------:R-:W-:-:S12]  /*eb60*/  BSSY.RECONVERGENT B0, `(.L_x_208) ;  /* 0x0000009000007945 */ /* 0x000fd80003800200 */
[----:B------:R-:W-:Y:S05]  /*eb70*/  @P0 BRA `(.L_x_210) ;  /* 0x0000000000140947 */ /* 0x000fea0003800000 */
[----:B------:R-:W2:Y:S02]  /*eb80*/  LDCU.64 UR4, c[0x0][0xc88] ;  /* 0x00019100ff0477ac */ /* 0x000ea40008000a00 */
[----:B--2---:R-:W-:-:S04]  /*eb90*/  ISETP.NE.U32.AND P0, PT, RZ, UR4, PT ;  /* 0x00000004ff007c0c */ /* 0x004fc8000bf05070 */
[----:B------:R-:W-:-:S13]  /*eba0*/  ISETP.NE.AND.EX P0, PT, RZ, UR5, PT, P0 ;  /* 0x00000005ff007c0c */ /* 0x000fda000bf05300 */
[----:B------:R-:W-:Y:S05]  /*ebb0*/  @!P0 EXIT ;  /* 0x000000000000894d */ /* 0x000fea0003800000 */
[----:B------:R-:W-:Y:S05]  /*ebc0*/  BRA `(.L_x_211) ;  /* 0x0000000000087947 */ /* 0x000fea0003800000 */
.L_x_210:
[----:B------:R-:W-:-:S13]  /*ebd0*/  FSETP.NEU.AND P0, PT, R53, RZ, PT ;  /* 0x000000ff3500720b */ /* 0x000fda0003f0d000 */
[----:B------:R-:W-:Y:S05]  /*ebe0*/  @!P0 EXIT ;  /* 0x000000000000894d */ /* 0x000fea0003800000 */
.L_x_211:
[----:B------:R-:W-:Y:S05]  /*ebf0*/  BSYNC.RECONVERGENT B0 ;  /* 0x0000000000007941 */ /* 0x000fea0003800200 */
.L_x_208:
[----:B------:R-:W-:Y:S01]  /*ec00*/  ULEA UR4, UR57, UR45, 0x3 ;  /* 0x0000002d39047291 */ /* 0x000fe2000f8e18ff */
[----:B------:R-:W-:-:S04]  /*ec10*/  DEPBAR.LE SB0, 0x0 ;  /* 0x000080000000791a */ /* 0x000fc80000000000 */
[----:B------:R-:W-:-:S04]  /*ec20*/  UIADD3 UR4, UPT, UPT, UR4, 0x190, URZ ;  /* 0x0000019004047890 */ /* 0x000fc8000fffe0ff */
[----:B------:R-:W-:-:S09]  /*ec30*/  UPRMT UR4, UR37, 0x654, UR4 ;  /* 0x0000065425047896 */ /* 0x000fd20008000004 */
[----:B------:R-:W-:Y:S01]  /*ec40*/  SYNCS.ARRIVE.TRANS64.RED.A1T0 RZ, [UR4], RZ ;  /* 0x000000ffffff79a7 */ /* 0x000fe20008100404 */
[----:B------:R-:W-:Y:S05]  /*ec50*/  EXIT ;  /* 0x000000000000794d */ /* 0x000fea0003800000 */
.L_x_25:
[----:B--2---:R2:W1:Y:S02]  /*ec60*/  SYNCS.PHASECHK.TRANS64.TRYWAIT P0, [R2+URZ+0x210], R3 ;  /* 0x00021003020075a7 */ /* 0x00446400080011ff */
[----:B-1----:R-:W-:Y:S05]  /*ec70*/  @!P0 NANOSLEEP.SYNCS 0x989680 ;  /* 0x009896800000895d */ /* 0x002fea0003900000 */
[----:B------:R-:W1:Y:S02]  /*ec80*/  @!P0 SYNCS.PHASECHK.TRANS64 P0, [R2+URZ+0x210], R3 ;  /* 0x00021003020085a7 */ /* 0x000e6400080010ff */
[----:B-1----:R-:W-:Y:S05]  /*ec90*/  @!P0 BRA `(.L_x_25) ;  /* 0xfffffffc00f08947 */ /* 0x002fea000383ffff */
[----:B------:R-:W-:Y:S05]  /*eca0*/  BRA `(.L_x_212) ;  /* 0xffffff2c00947947 */ /* 0x000fea000383ffff */
.L_x_28:
[----:B-1----:R-:W-:-:S07]  /*ecb0*/  MOV R2, UR41 ;  /* 0x0000002900027c02 */ /* 0x002fce0008000f00 */
.L_x_213:
[----:B-1----:R1:W2:Y:S02]  /*ecc0*/  SYNCS.PHASECHK.TRANS64.TRYWAIT P0, [R2+URZ+0xb8], R4 ;  /* 0x0000b804020075a7 */ /* 0x0022a400080011ff */
[----:B--2---:R-:W-:Y:S05]  /*ecd0*/  @!P0 NANOSLEEP.SYNCS 0x989680 ;  /* 0x009896800000895d */ /* 0x004fea0003900000 */
[----:B------:R-:W2:Y:S02]  /*ece0*/  @!P0 SYNCS.PHASECHK.TRANS64 P0, [R2+URZ+0xb8], R4 ;  /* 0x0000b804020085a7 */ /* 0x000ea400080010ff */
[----:B--2---:R-:W-:Y:S05]  /*ecf0*/  @!P0 BRA `(.L_x_213) ;  /* 0xfffffffc00f08947 */ /* 0x004fea000383ffff */
[----:B------:R-:W-:Y:S05]  /*ed00*/  BRA `(.L_x_27) ;  /* 0xffffff2c00dc7947 */ /* 0x000fea000383ffff */
.L_x_37:
[----:B------:R-:W-:-:S07]  /*ed10*/  MOV R2, UR41 ;  /* 0x0000002900027c02 */ /* 0x000fce0008000f00 */
.L_x_214:
[----:B-1----:R1:W2:Y:S02]  /*ed20*/  SYNCS.PHASECHK.TRANS64.TRYWAIT P0, [R2+URZ+0xb8], R4 ;  /* 0x0000b804020075a7 */ /* 0x0022a400080011ff */
[----:B--2---:R-:W-:Y:S05]  /*ed30*/  @!P0 NANOSLEEP.SYNCS 0x989680 ;  /* 0x009896800000895d */ /* 0x004fea0003900000 */
[----:B------:R-:W2:Y:S02]  /*ed40*/  @!P0 SYNCS.PHASECHK.TRANS64 P0, [R2+URZ+0xb8], R4 ;  /* 0x0000b804020085a7 */ /* 0x000ea400080010ff */
[----:B--2---:R-:W-:Y:S05]  /*ed50*/  @!P0 BRA `(.L_x_214) ;  /* 0xfffffffc00f08947 */ /* 0x004fea000383ffff */
[----:B------:R-:W-:Y:S05]  /*ed60*/  BRA `(.L_x_36) ;  /* 0xffffff3000ec7947 */ /* 0x000fea000383ffff */
.L_x_44:
[----:B-1----:R1:W2:Y:S02]  /*ed70*/  SYNCS.PHASECHK.TRANS64.TRYWAIT P0, [R2+URZ+0x1c0], R3 ;  /* 0x0001c003020075a7 */ /* 0x0022a400080011ff */
[----:B--2---:R-:W-:Y:S05]  /*ed80*/  @!P0 NANOSLEEP.SYNCS 0x989680 ;  /* 0x009896800000895d */ /* 0x004fea0003900000 */
[----:B------:R-:W2:Y:S02]  /*ed90*/  @!P0 SYNCS.PHASECHK.TRANS64 P0, [R2+URZ+0x1c0], R3 ;  /* 0x0001c003020085a7 */ /* 0x000ea400080010ff */
[----:B--2---:R-:W-:Y:S05]  /*eda0*/  @!P0 BRA `(.L_x_44) ;  /* 0xfffffffc00f08947 */ /* 0x004fea000383ffff */
[----:B------:R-:W-:Y:S05]  /*edb0*/  BRA `(.L_x_215) ;  /* 0xffffff3400e07947 */ /* 0x000fea000383ffff */
.L_x_48:
[----:B----4-:R-:W-:-:S07]  /*edc0*/  MOV R0, UR5 ;  /* 0x0000000500007c02 */ /* 0x010fce0008000f00 */
.L_x_216:
[----:B-1----:R1:W2:Y:S02]  /*edd0*/  SYNCS.PHASECHK.TRANS64.TRYWAIT P0, [R0+URZ], R2 ;  /* 0x00000002000075a7 */ /* 0x0022a400080011ff */
[----:B--2---:R-:W-:Y:S05]  /*ede0*/  @!P0 NANOSLEEP.SYNCS 0x989680 ;  /* 0x009896800000895d */ /* 0x004fea0003900000 */
[----:B------:R-:W2:Y:S02]  /*edf0*/  @!P0 SYNCS.PHASECHK.TRANS64 P0, [R0+URZ], R2 ;  /* 0x00000002000085a7 */ /* 0x000ea400080010ff */
[----:B--2---:R-:W-:Y:S05]  /*ee00*/  @!P0 BRA `(.L_x_216) ;  /* 0xfffffffc00f08947 */ /* 0x004fea000383ffff */
[----:B------:R-:W-:Y:S05]  /*ee10*/  BRA `(.L_x_217) ;  /* 0xffffff3c00587947 */ /* 0x000fea000383ffff */
.L_x_49:
[----:B----4-:R-:W-:-:S07]  /*ee20*/  MOV R0, UR5 ;  /* 0x0000000500007c02 */ /* 0x010fce0008000f00 */
.L_x_218:
[----:B-1----:R1:W2:Y:S02]  /*ee30*/  SYNCS.PHASECHK.TRANS64.TRYWAIT P0, [R0+URZ], R3 ;  /* 0x00000003000075a7 */ /* 0x0022a400080011ff */
[----:B--2---:R-:W-:Y:S05]  /*ee40*/  @!P0 NANOSLEEP.SYNCS 0x989680 ;  /* 0x009896800000895d */ /* 0x004fea0003900000 */
[----:B------:R-:W2:Y:S02]  /*ee50*/  @!P0 SYNCS.PHASECHK.TRANS64 P0, [R0+URZ], R3 ;  /* 0x00000003000085a7 */ /* 0x000ea400080010ff */
[----:B--2---:R-:W-:Y:S05]  /*ee60*/  @!P0 BRA `(.L_x_218) ;  /* 0xfffffffc00f08947 */ /* 0x004fea000383ffff */
[----:B------:R-:W-:Y:S05]  /*ee70*/  BRA `(.L_x_219) ;  /* 0xffffff3c00647947 */ /* 0x000fea000383ffff */
.L_x_50:
[----:B----4-:R-:W-:-:S07]  /*ee80*/  MOV R0, UR5 ;  /* 0x0000000500007c02 */ /* 0x010fce0008000f00 */
.L_x_220:
[----:B-1----:R1:W2:Y:S02]  /*ee90*/  SYNCS.PHASECHK.TRANS64.TRYWAIT P0, [R0+URZ], R3 ;  /* 0x00000003000075a7 */ /* 0x0022a400080011ff */
[----:B--2---:R-:W-:Y:S05]  /*eea0*/  @!P0 NANOSLEEP.SYNCS 0x989680 ;  /* 0x009896800000895d */ /* 0x004fea0003900000 */
[----:B------:R-:W2:Y:S02]  /*eeb0*/  @!P0 SYNCS.PHASECHK.TRANS64 P0, [R0+URZ], R3 ;  /* 0x00000003000085a7 */ /* 0x000ea400080010ff */
[----:B--2---:R-:W-:Y:S05]  /*eec0*/  @!P0 BRA `(.L_x_220) ;  /* 0xfffffffc00f08947 */ /* 0x004fea000383ffff */
[----:B------:R-:W-:Y:S05]  /*eed0*/  BRA `(.L_x_221) ;  /* 0xffffff3c00707947 */ /* 0x000fea000383ffff */
.L_x_51:
[----:B----4-:R-:W-:-:S07]  /*eee0*/  MOV R0, UR5 ;  /* 0x0000000500007c02 */ /* 0x010fce0008000f00 */
.L_x_222:
[----:B-1----:R1:W2:Y:S02]  /*eef0*/  SYNCS.PHASECHK.TRANS64.TRYWAIT P0, [R0+URZ], R3 ;  /* 0x00000003000075a7 */ /* 0x0022a400080011ff */
[----:B--2---:R-:W-:Y:S05]  /*ef00*/  @!P0 NANOSLEEP.SYNCS 0x989680 ;  /* 0x009896800000895d */ /* 0x004fea0003900000 */
[----:B------:R-:W2:Y:S02]  /*ef10*/  @!P0 SYNCS.PHASECHK.TRANS64 P0, [R0+URZ], R3 ;  /* 0x00000003000085a7 */ /* 0x000ea400080010ff */
[----:B--2---:R-:W-:Y:S05]  /*ef20*/  @!P0 BRA `(.L_x_222) ;  /* 0xfffffffc00f08947 */ /* 0x004fea000383ffff */
[----:B------:R-:W-:Y:S05]  /*ef30*/  BRA `(.L_x_223) ;  /* 0xffffff3c007c7947 */ /* 0x000fea000383ffff */
.L_x_52:
[----:B----4-:R-:W-:-:S07]  /*ef40*/  MOV R0, UR5 ;  /* 0x0000000500007c02 */ /* 0x010fce0008000f00 */
.L_x_224:
[----:B-1----:R1:W2:Y:S02]  /*ef50*/  SYNCS.PHASECHK.TRANS64.TRYWAIT P0, [R0+URZ], R3 ;  /* 0x00000003000075a7 */ /* 0x0022a400080011ff */
[----:B--2---:R-:W-:Y:S05]  /*ef60*/  @!P0 NANOSLEEP.SYNCS 0x989680 ;  /* 0x009896800000895d */ /* 0x004fea0003900000 */
[----:B------:R-:W2:Y:S02]  /*ef70*/  @!P0 SYNCS.PHASECHK.TRANS64 P0, [R0+URZ], R3 ;  /* 0x00000003000085a7 */ /* 0x000ea400080010ff */
[----:B--2---:R-:W-:Y:S05]  /*ef80*/  @!P0 BRA `(.L_x_224) ;  /* 0xfffffffc00f08947 */ /* 0x004fea000383ffff */
[----:B------:R-:W-:Y:S05]  /*ef90*/  BRA `(.L_x_225) ;  /* 0xffffff3c00887947 */ /* 0x000fea000383ffff */
.L_x_53:
[----:B----4-:R-:W-:-:S07]  /*efa0*/  MOV R0, UR5 ;  /* 0x0000000500007c02 */ /* 0x010fce0008000f00 */
.L_x_226:
[----:B-1----:R1:W2:Y:S02]  /*efb0*/  SYNCS.PHASECHK.TRANS64.TRYWAIT P0, [R0+URZ], R3 ;  /* 0x00000003000075a7 */ /* 0x0022a400080011ff */
[----:B--2---:R-:W-:Y:S05]  /*efc0*/  @!P0 NANOSLEEP.SYNCS 0x989680 ;  /* 0x009896800000895d */ /* 0x004fea0003900000 */
[----:B------:R-:W2:Y:S02]  /*efd0*/  @!P0 SYNCS.PHASECHK.TRANS64 P0, [R0+URZ], R3 ;  /* 0x00000003000085a7 */ /* 0x000ea400080010ff */
[----:B--2---:R-:W-:Y:S05]  /*efe0*/  @!P0 BRA `(.L_x_226) ;  /* 0xfffffffc00f08947 */ /* 0x004fea000383ffff */
[----:B------:R-:W-:Y:S05]  /*eff0*/  BRA `(.L_x_227) ;  /* 0xffffff3c00947947 */ /* 0x000fea000383ffff */
.L_x_54:
[----:B----4-:R-:W-:-:S07]  /*f000*/  MOV R0, UR5 ;  /* 0x0000000500007c02 */ /* 0x010fce0008000f00 */
.L_x_228:
[----:B-1----:R1:W2:Y:S02]  /*f010*/  SYNCS.PHASECHK.TRANS64.TRYWAIT P0, [R0+URZ], R3 ;  /* 0x00000003000075a7 */ /* 0x0022a400080011ff */
[----:B--2---:R-:W-:Y:S05]  /*f020*/  @!P0 NANOSLEEP.SYNCS 0x989680 ;  /* 0x009896800000895d */ /* 0x004fea0003900000 */
[----:B------:R-:W2:Y:S02]  /*f030*/  @!P0 SYNCS.PHASECHK.TRANS64 P0, [R0+URZ], R3 ;  /* 0x00000003000085a7 */ /* 0x000ea400080010ff */
[----:B--2---:R-:W-:Y:S05]  /*f040*/  @!P0 BRA `(.L_x_228) ;  /* 0xfffffffc00f08947 */ /* 0x004fea000383ffff */
[----:B------:R-:W-:Y:S05]  /*f050*/  BRA `(.L_x_229) ;  /* 0xffffff3c00a07947 */ /* 0x000fea000383ffff */
.L_x_55:
[----:B----4-:R-:W-:-:S07]  /*f060*/  MOV R0, UR5 ;  /* 0x0000000500007c02 */ /* 0x010fce0008000f00 */
.L_x_230:
[----:B-1----:R1:W2:Y:S02]  /*f070*/  SYNCS.PHASECHK.TRANS64.TRYWAIT P0, [R0+URZ], R3 ;  /* 0x00000003000075a7 */ /* 0x0022a400080011ff */
[----:B--2---:R-:W-:Y:S05]  /*f080*/  @!P0 NANOSLEEP.SYNCS 0x989680 ;  /* 0x009896800000895d */ /* 0x004fea0003900000 */
[----:B------:R-:W2:Y:S02]  /*f090*/  @!P0 SYNCS.PHASECHK.TRANS64 P0, [R0+URZ], R3 ;  /* 0x00000003000085a7 */ /* 0x000ea400080010ff */
[----:B--2---:R-:W-:Y:S05]  /*f0a0*/  @!P0 BRA `(.L_x_230) ;  /* 0xfffffffc00f08947 */ /* 0x004fea000383ffff */
[----:B------:R-:W-:Y:S05]  /*f0b0*/  BRA `(.L_x_231) ;  /* 0xffffff3c00ac7947 */ /* 0x000fea000383ffff */
.L_x_56:
[----:B----4-:R-:W-:-:S07]  /*f0c0*/  MOV R0, UR5 ;  /* 0x0000000500007c02 */ /* 0x010fce0008000f00 */
.L_x_232:
[----:B-1----:R1:W2:Y:S02]  /*f0d0*/  SYNCS.PHASECHK.TRANS64.TRYWAIT P0, [R0+URZ], R3 ;  /* 0x00000003000075a7 */ /* 0x0022a400080011ff */
[----:B--2---:R-:W-:Y:S05]  /*f0e0*/  @!P0 NANOSLEEP.SYNCS 0x989680 ;  /* 0x009896800000895d */ /* 0x004fea0003900000 */
[----:B------:R-:W2:Y:S02]  /*f0f0*/  @!P0 SYNCS.PHASECHK.TRANS64 P0, [R0+URZ], R3 ;  /* 0x00000003000085a7 */ /* 0x000ea400080010ff */
[----:B--2---:R-:W-:Y:S05]  /*f100*/  @!P0 BRA `(.L_x_232) ;  /* 0xfffffffc00f08947 */ /* 0x004fea000383ffff */
[----:B------:R-:W-:Y:S05]  /*f110*/  BRA `(.L_x_233) ;  /* 0xffffff3c00b87947 */ /* 0x000fea000383ffff */
.L_x_57:
[----:B----4-:R-:W-:-:S07]  /*f120*/  MOV R0, UR5 ;  /* 0x0000000500007c02 */ /* 0x010fce0008000f00 */
.L_x_234:
[----:B-1----:R1:W2:Y:S02]  /*f130*/  SYNCS.PHASECHK.TRANS64.TRYWAIT P0, [R0+URZ], R3 ;  /* 0x00000003000075a7 */ /* 0x0022a400080011ff */
[----:B--2---:R-:W-:Y:S05]  /*f140*/  @!P0 NANOSLEEP.SYNCS 0x989680 ;  /* 0x009896800000895d */ /* 0x004fea0003900000 */
[----:B------:R-:W2:Y:S02]  /*f150*/  @!P0 SYNCS.PHASECHK.TRANS64 P0, [R0+URZ], R3 ;  /* 0x00000003000085a7 */ /* 0x000ea400080010ff */
[----:B--2---:R-:W-:Y:S05]  /*f160*/  @!P0 BRA `(.L_x_234) ;  /* 0xfffffffc00f08947 */ /* 0x004fea000383ffff */
[----:B------:R-:W-:Y:S05]  /*f170*/  BRA `(.L_x_235) ;  /* 0xffffff3c00c47947 */ /* 0x000fea000383ffff */
.L_x_58:
[----:B----4-:R-:W-:-:S07]  /*f180*/  MOV R0, UR5 ;  /* 0x0000000500007c02 */ /* 0x010fce0008000f00 */
.L_x_236:
[----:B-1----:R1:W2:Y:S02]  /*f190*/  SYNCS.PHASECHK.TRANS64.TRYWAIT P0, [R0+URZ], R3 ;  /* 0x00000003000075a7 */ /* 0x0022a400080011ff */
[----:B--2---:R-:W-:Y:S05]  /*f1a0*/  @!P0 NANOSLEEP.SYNCS 0x989680 ;  /* 0x009896800000895d */ /* 0x004fea0003900000 */
[----:B------:R-:W2:Y:S02]  /*f1b0*/  @!P0 SYNCS.PHASECHK.TRANS64 P0, [R0+URZ], R3 ;  /* 0x00000003000085a7 */ /* 0x000ea400080010ff */
[----:B--2---:R-:W-:Y:S05]  /*f1c0*/  @!P0 BRA `(.L_x_236) ;  /* 0xfffffffc00f08947 */ /* 0x004fea000383ffff */
[----:B------:R-:W-:Y:S05]  /*f1d0*/  BRA `(.L_x_237) ;  /* 0xffffff3c00d07947 */ /* 0x000fea000383ffff */
.L_x_59:
[----:B----4-:R-:W-:-:S07]  /*f1e0*/  MOV R0, UR5 ;  /* 0x0000000500007c02 */ /* 0x010fce0008000f00 */
.L_x_238:
[----:B-1----:R1:W2:Y:S02]  /*f1f0*/  SYNCS.PHASECHK.TRANS64.TRYWAIT P0, [R0+URZ], R3 ;  /* 0x00000003000075a7 */ /* 0x0022a400080011ff */
[----:B--2---:R-:W-:Y:S05]  /*f200*/  @!P0 NANOSLEEP.SYNCS 0x989680 ;  /* 0x009896800000895d */ /* 0x004fea0003900000 */
[----:B------:R-:W2:Y:S02]  /*f210*/  @!P0 SYNCS.PHASECHK.TRANS64 P0, [R0+URZ], R3 ;  /* 0x00000003000085a7 */ /* 0x000ea400080010ff */
[----:B--2---:R-:W-:Y:S05]  /*f220*/  @!P0 BRA `(.L_x_238) ;  /* 0xfffffffc00f08947 */ /* 0x004fea000383ffff */
[----:B------:R-:W-:Y:S05]  /*f230*/  BRA `(.L_x_239) ;  /* 0xffffff3c00dc7947 */ /* 0x000fea000383ffff */
.L_x_60:
[----:B----4-:R-:W-:-:S07]  /*f240*/  MOV R0, UR5 ;  /* 0x0000000500007c02 */ /* 0x010fce0008000f00 */
.L_x_240:
[----:B-1----:R1:W2:Y:S02]  /*f250*/  SYNCS.PHASECHK.TRANS64.TRYWAIT P0, [R0+URZ], R3 ;  /* 0x00000003000075a7 */ /* 0x0022a400080011ff */
[----:B--2---:R-:W-:Y:S05]  /*f260*/  @!P0 NANOSLEEP.SYNCS 0x989680 ;  /* 0x009896800000895d */ /* 0x004fea0003900000 */
[----:B------:R-:W2:Y:S02]  /*f270*/  @!P0 SYNCS.PHASECHK.TRANS64 P0, [R0+URZ], R3 ;  /* 0x00000003000085a7 */ /* 0x000ea400080010ff */
[----:B--2---:R-:W-:Y:S05]  /*f280*/  @!P0 BRA `(.L_x_240) ;  /* 0xfffffffc00f08947 */ /* 0x004fea000383ffff */
[----:B------:R-:W-:Y:S05]  /*f290*/  BRA `(.L_x_241) ;  /* 0xffffff3c00e87947 */ /* 0x000fea000383ffff */
.L_x_61:
[----:B----4-:R-:W-:-:S07]  /*f2a0*/  MOV R0, UR5 ;  /* 0x0000000500007c02 */ /* 0x010fce0008000f00 */
.L_x_242:
[----:B-1----:R1:W2:Y:S02]  /*f2b0*/  SYNCS.PHASECHK.TRANS64.TRYWAIT P0, [R0+URZ], R3 ;  /* 0x00000003000075a7 */ /* 0x0022a400080011ff */
[----:B--2---:R-:W-:Y:S05]  /*f2c0*/  @!P0 NANOSLEEP.SYNCS 0x989680 ;  /* 0x009896800000895d */ /* 0x004fea0003900000 */
[----:B------:R-:W2:Y:S02]  /*f2d0*/  @!P0 SYNCS.PHASECHK.TRANS64 P0, [R0+URZ], R3 ;  /* 0x00000003000085a7 */ /* 0x000ea400080010ff */
[----:B--2---:R-:W-:Y:S05]  /*f2e0*/  @!P0 BRA `(.L_x_242) ;  /* 0xfffffffc00f08947 */ /* 0x004fea000383ffff */
[----:B------:R-:W-:Y:S05]  /*f2f0*/  BRA `(.L_x_243) ;  /* 0xffffff3c00f47947 */ /* 0x000fea000383ffff */
.L_x_62:
[----:B----4-:R-:W-:-:S07]  /*f300*/  MOV R0, UR5 ;  /* 0x0000000500007c02 */ /* 0x010fce0008000f00 */
.L_x_244:
[----:B-1----:R1:W2:Y:S02]  /*f310*/  SYNCS.PHASECHK.TRANS64.TRYWAIT P0, [R0+URZ], R3 ;  /* 0x00000003000075a7 */ /* 0x0022a400080011ff */
[----:B--2---:R-:W-:Y:S05]  /*f320*/  @!P0 NANOSLEEP.SYNCS 0x989680 ;  /* 0x009896800000895d */ /* 0x004fea0003900000 */
[----:B------:R-:W2:Y:S02]  /*f330*/  @!P0 SYNCS.PHASECHK.TRANS64 P0, [R0+URZ], R3 ;  /* 0x00000003000085a7 */ /* 0x000ea400080010ff */
[----:B--2---:R-:W-:Y:S05]  /*f340*/  @!P0 BRA `(.L_x_244) ;  /* 0xfffffffc00f08947 */ /* 0x004fea000383ffff */
[----:B------:R-:W-:Y:S05]  /*f350*/  BRA `(.L_x_245) ;  /* 0xffffff4000007947 */ /* 0x000fea000383ffff */
.L_x_63:
[----:B----4-:R-:W-:-:S07]  /*f360*/  MOV R0, UR5 ;  /* 0x0000000500007c02 */ /* 0x010fce0008000f00 */
.L_x_246:
[----:B-1----:R1:W2:Y:S02]  /*f370*/  SYNCS.PHASECHK.TRANS64.TRYWAIT P0, [R0+URZ], R3 ;  /* 0x00000003000075a7 */ /* 0x0022a400080011ff */
[----:B--2---:R-:W-:Y:S05]  /*f380*/  @!P0 NANOSLEEP.SYNCS 0x989680 ;  /* 0x009896800000895d */ /* 0x004fea0003900000 */
[----:B------:R-:W2:Y:S02]  /*f390*/  @!P0 SYNCS.PHASECHK.TRANS64 P0, [R0+URZ], R3 ;  /* 0x00000003000085a7 */ /* 0x000ea400080010ff */
[----:B--2---:R-:W-:Y:S05]  /*f3a0*/  @!P0 BRA `(.L_x_246) ;  /* 0xfffffffc00f08947 */ /* 0x004fea000383ffff */
[----:B------:R-:W-:Y:S05]  /*f3b0*/  BRA `(.L_x_247) ;  /* 0xffffff40000c7947 */ /* 0x000fea000383ffff */
.L_x_64:
[----:B----4-:R-:W-:-:S07]  /*f3c0*/  MOV R0, UR5 ;  /* 0x0000000500007c02 */ /* 0x010fce0008000f00 */
.L_x_248:
[----:B-1----:R1:W2:Y:S02]  /*f3d0*/  SYNCS.PHASECHK.TRANS64.TRYWAIT P0, [R0+URZ], R3 ;  /* 0x00000003000075a7 */ /* 0x0022a400080011ff */
[----:B--2---:R-:W-:Y:S05]  /*f3e0*/  @!P0 NANOSLEEP.SYNCS 0x989680 ;  /* 0x009896800000895d */ /* 0x004fea0003900000 */
[----:B------:R-:W2:Y:S02]  /*f3f0*/  @!P0 SYNCS.PHASECHK.TRANS64 P0, [R0+URZ], R3 ;  /* 0x00000003000085a7 */ /* 0x000ea400080010ff */
[----:B--2---:R-:W-:Y:S05]  /*f400*/  @!P0 BRA `(.L_x_248) ;  /* 0xfffffffc00f08947 */ /* 0x004fea000383ffff */
[----:B------:R-:W-:Y:S05]  /*f410*/  BRA `(.L_x_249) ;  /* 0xffffff4000187947 */ /* 0x000fea000383ffff */
.L_x_65:
[----:B----4-:R-:W-:-:S07]  /*f420*/  MOV R0, UR5 ;  /* 0x0000000500007c02 */ /* 0x010fce0008000f00 */
.L_x_250:
[----:B-1----:R1:W2:Y:S02]  /*f430*/  SYNCS.PHASECHK.TRANS64.TRYWAIT P0, [R0+URZ], R3 ;  /* 0x00000003000075a7 */ /* 0x0022a400080011ff */
[----:B--2---:R-:W-:Y:S05]  /*f440*/  @!P0 NANOSLEEP.SYNCS 0x989680 ;  /* 0x009896800000895d */ /* 0x004fea0003900000 */
[----:B------:R-:W2:Y:S02]  /*f450*/  @!P0 SYNCS.PHASECHK.TRANS64 P0, [R0+URZ], R3 ;  /* 0x00000003000085a7 */ /* 0x000ea400080010ff */
[----:B--2---:R-:W-:Y:S05]  /*f460*/  @!P0 BRA `(.L_x_250) ;  /* 0xfffffffc00f08947 */ /* 0x004fea000383ffff */
[----:B------:R-:W-:Y:S05]  /*f470*/  BRA `(.L_x_251) ;  /* 0xffffff4000247947 */ /* 0x000fea000383ffff */
.L_x_66:
[----:B----4-:R-:W-:-:S07]  /*f480*/  MOV R0, UR5 ;  /* 0x0000000500007c02 */ /* 0x010fce0008000f00 */
.L_x_252:
[----:B-1----:R1:W2:Y:S02]  /*f490*/  SYNCS.PHASECHK.TRANS64.TRYWAIT P0, [R0+URZ], R3 ;  /* 0x00000003000075a7 */ /* 0x0022a400080011ff */
[----:B--2---:R-:W-:Y:S05]  /*f4a0*/  @!P0 NANOSLEEP.SYNCS 0x989680 ;  /* 0x009896800000895d */ /* 0x004fea0003900000 */
[----:B------:R-:W2:Y:S02]  /*f4b0*/  @!P0 SYNCS.PHASECHK.TRANS64 P0, [R0+URZ], R3 ;  /* 0x00000003000085a7 */ /* 0x000ea400080010ff */
[----:B--2---:R-:W-:Y:S05]  /*f4c0*/  @!P0 BRA `(.L_x_252) ;  /* 0xfffffffc00f08947 */ /* 0x004fea000383ffff */
[----:B------:R-:W-:Y:S05]  /*f4d0*/  BRA `(.L_x_253) ;  /* 0xffffff4000307947 */ /* 0x000fea000383ffff */
.L_x_67:
[----:B----4-:R-:W-:-:S07]  /*f4e0*/  MOV R0, UR5 ;  /* 0x0000000500007c02 */ /* 0x010fce0008000f00 */
.L_x_254:
[----:B-1----:R1:W2:Y:S02]  /*f4f0*/  SYNCS.PHASECHK.TRANS64.TRYWAIT P0, [R0+URZ], R3 ;  /* 0x00000003000075a7 */ /* 0x0022a400080011ff */
[----:B--2---:R-:W-:Y:S05]  /*f500*/  @!P0 NANOSLEEP.SYNCS 0x989680 ;  /* 0x009896800000895d */ /* 0x004fea0003900000 */
[----:B------:R-:W2:Y:S02]  /*f510*/  @!P0 SYNCS.PHASECHK.TRANS64 P0, [R0+URZ], R3 ;  /* 0x00000003000085a7 */ /* 0x000ea400080010ff */
[----:B--2---:R-:W-:Y:S05]  /*f520*/  @!P0 BRA `(.L_x_254) ;  /* 0xfffffffc00f08947 */ /* 0x004fea000383ffff */
[----:B------:R-:W-:Y:S05]  /*f530*/  BRA `(.L_x_255) ;  /* 0xffffff40003c7947 */ /* 0x000fea000383ffff */
.L_x_68:
[----:B----4-:R-:W-:-:S07]  /*f540*/  MOV R0, UR5 ;  /* 0x0000000500007c02 */ /* 0x010fce0008000f00 */
.L_x_256:
[----:B-1----:R1:W2:Y:S02]  /*f550*/  SYNCS.PHASECHK.TRANS64.TRYWAIT P0, [R0+URZ], R3 ;  /* 0x00000003000075a7 */ /* 0x0022a400080011ff */
[----:B--2---:R-:W-:Y:S05]  /*f560*/  @!P0 NANOSLEEP.SYNCS 0x989680 ;  /* 0x009896800000895d */ /* 0x004fea0003900000 */
[----:B------:R-:W2:Y:S02]  /*f570*/  @!P0 SYNCS.PHASECHK.TRANS64 P0, [R0+URZ], R3 ;  /* 0x00000003000085a7 */ /* 0x000ea400080010ff */
[----:B--2---:R-:W-:Y:S05]  /*f580*/  @!P0 BRA `(.L_x_256) ;  /* 0xfffffffc00f08947 */ /* 0x004fea000383ffff */
[----:B------:R-:W-:Y:S05]  /*f590*/  BRA `(.L_x_257) ;  /* 0xffffff4000487947 */ /* 0x000fea000383ffff */
.L_x_69:
[----:B----4-:R-:W-:-:S07]  /*f5a0*/  MOV R0, UR5 ;  /* 0x0000000500007c02 */ /* 0x010fce0008000f00 */
.L_x_258:
[----:B-1----:R1:W2:Y:S02]  /*f5b0*/  SYNCS.PHASECHK.TRANS64.TRYWAIT P0, [R0+URZ], R3 ;  /* 0x00000003000075a7 */ /* 0x0022a400080011ff */
[----:B--2---:R-:W-:Y:S05]  /*f5c0*/  @!P0 NANOSLEEP.SYNCS 0x989680 ;  /* 0x009896800000895d */ /* 0x004fea0003900000 */
[----:B------:R-:W2:Y:S02]  /*f5d0*/  @!P0 SYNCS.PHASECHK.TRANS64 P0, [R0+URZ], R3 ;  /* 0x00000003000085a7 */ /* 0x000ea400080010ff */
[----:B--2---:R-:W-:Y:S05]  /*f5e0*/  @!P0 BRA `(.L_x_258) ;  /* 0xfffffffc00f08947 */ /* 0x004fea000383ffff */
[----:B------:R-:W-:Y:S05]  /*f5f0*/  BRA `(.L_x_259) ;  /* 0xffffff4000547947 */ /* 0x000fea000383ffff */
.L_x_72:
[----:B--2---:R2:W3:Y:S02]  /*f600*/  SYNCS.PHASECHK.TRANS64.TRYWAIT P0, [R0+URZ+0x200], R4 ;  /* 0x00020004000075a7 */ /* 0x0044e400080011ff */
[----:B---3--:R-:W-:Y:S05]  /*f610*/  @!P0 NANOSLEEP.SYNCS 0x989680 ;  /* 0x009896800000895d */ /* 0x008fea0003900000 */
[----:B------:R-:W3:Y:S02]  /*f620*/  @!P0 SYNCS.PHASECHK.TRANS64 P0, [R0+URZ+0x200], R4 ;  /* 0x00020004000085a7 */ /* 0x000ee400080010ff */
[----:B---3--:R-:W-:Y:S05]  /*f630*/  @!P0 BRA `(.L_x_72) ;  /* 0xfffffffc00f08947 */ /* 0x008fea000383ffff */
[----:B------:R-:W-:Y:S05]  /*f640*/  BRA `(.L_x_260) ;  /* 0xffffff4000b07947 */ /* 0x000fea000383ffff */
.L_x_73:
[----:B------:R-:W-:-:S07]  /*f650*/  MOV R0, UR5 ;  /* 0x0000000500007c02 */ /* 0x000fce0008000f00 */
.L_x_261:
[----:B--2---:R2:W3:Y:S02]  /*f660*/  SYNCS.PHASECHK.TRANS64.TRYWAIT P0, [R0+URZ+0x1d0], R5 ;  /* 0x0001d005000075a7 */ /* 0x0044e400080011ff */
[----:B---3--:R-:W-:Y:S05]  /*f670*/  @!P0 NANOSLEEP.SYNCS 0x989680 ;  /* 0x009896800000895d */ /* 0x008fea0003900000 */
[----:B------:R-:W3:Y:S02]  /*f680*/  @!P0 SYNCS.PHASECHK.TRANS64 P0, [R0+URZ+0x1d0], R5 ;  /* 0x0001d005000085a7 */ /* 0x000ee400080010ff */
[----:B---3--:R-:W-:Y:S05]  /*f690*/  @!P0 BRA `(.L_x_261) ;  /* 0xfffffffc00f08947 */ /* 0x008fea000383ffff */
[----:B------:R-:W-:Y:S05]  /*f6a0*/  BRA `(.L_x_262) ;  /* 0xffffff4000c07947 */ /* 0x000fea000383ffff */
.L_x_74:
[----:B--2---:R2:W3:Y:S02]  /*f6b0*/  SYNCS.PHASECHK.TRANS64.TRYWAIT P1, [R0+URZ+0x1c0], R4 ;  /* 0x0001c004000075a7 */ /* 0x0044e400080211ff */
[----:B---3--:R-:W-:Y:S05]  /*f6c0*/  @!P1 NANOSLEEP.SYNCS 0x989680 ;  /* 0x009896800000995d */ /* 0x008fea0003900000 */
[----:B------:R-:W3:Y:S02]  /*f6d0*/  @!P1 SYNCS.PHASECHK.TRANS64 P1, [R0+URZ+0x1c0], R4 ;  /* 0x0001c004000095a7 */ /* 0x000ee400080210ff */
[----:B---3--:R-:W-:Y:S05]  /*f6e0*/  @!P1 BRA `(.L_x_74) ;  /* 0xfffffffc00f09947 */ /* 0x008fea000383ffff */
[----:B------:R-:W-:Y:S05]  /*f6f0*/  BRA `(.L_x_263) ;  /* 0xffffff4000f07947 */ /* 0x000fea000383ffff */
.L_x_77:
[----:B------:R-:W-:-:S07]  /*f700*/  MOV R0, UR5 ;  /* 0x0000000500007c02 */ /* 0x000fce0008000f00 */
.L_x_264:
[----:B--2---:R2:W3:Y:S02]  /*f710*/  SYNCS.PHASECHK.TRANS64.TRYWAIT P0, [R0+URZ+0x1d0], R2 ;  /* 0x0001d002000075a7 */ /* 0x0044e400080011ff */
[----:B---3--:R-:W-:Y:S05]  /*f720*/  @!P0 NANOSLEEP.SYNCS 0x989680 ;  /* 0x009896800000895d */ /* 0x008fea0003900000 */
[----:B------:R-:W3:Y:S02]  /*f730*/  @!P0 SYNCS.PHASECHK.TRANS64 P0, [R0+URZ+0x1d0], R2 ;  /* 0x0001d002000085a7 */ /* 0x000ee400080010ff */
[----:B---3--:R-:W-:Y:S05]  /*f740*/  @!P0 BRA `(.L_x_264) ;  /* 0xfffffffc00f08947 */ /* 0x008fea000383ffff */
[----:B------:R-:W-:Y:S05]  /*f750*/  BRA `(.L_x_76) ;  /* 0xffffff4400447947 */ /* 0x000fea000383ffff */
.L_x_84:
[----:B--2---:R2:W3:Y:S02]  /*f760*/  SYNCS.PHASECHK.TRANS64.TRYWAIT P1, [R0+URZ+0x1c0], R2 ;  /* 0x0001c002000075a7 */ /* 0x0044e400080211ff */
[----:B---3--:R-:W-:Y:S05]  /*f770*/  @!P1 NANOSLEEP.SYNCS 0x989680 ;  /* 0x009896800000995d */ /* 0x008fea0003900000 */
[----:B------:R-:W3:Y:S02]  /*f780*/  @!P1 SYNCS.PHASECHK.TRANS64 P1, [R0+URZ+0x1c0], R2 ;  /* 0x0001c002000095a7 */ /* 0x000ee400080210ff */
[----:B---3--:R-:W-:Y:S05]  /*f790*/  @!P1 BRA `(.L_x_84) ;  /* 0xfffffffc00f09947 */ /* 0x008fea000383ffff */
[----:B------:R-:W-:Y:S05]  /*f7a0*/  BRA `(.L_x_265) ;  /* 0xffffff4800e07947 */ /* 0x000fea000383ffff */
.L_x_85:
[----:B------:R-:W-:-:S07]  /*f7b0*/  MOV R2, UR10 ;  /* 0x0000000a00027c02 */ /* 0x000fce0008000f00 */
.L_x_266:
[----:B--2---:R2:W3:Y:S02]  /*f7c0*/  SYNCS.PHASECHK.TRANS64.TRYWAIT P0, [R2+URZ+0x1f0], R0 ;  /* 0x0001f000020075a7 */ /* 0x0044e400080011ff */
[----:B---3--:R-:W-:Y:S05]  /*f7d0*/  @!P0 NANOSLEEP.SYNCS 0x989680 ;  /* 0x009896800000895d */ /* 0x008fea0003900000 */
[----:B------:R-:W3:Y:S02]  /*f7e0*/  @!P0 SYNCS.PHASECHK.TRANS64 P0, [R2+URZ+0x1f0], R0 ;  /* 0x0001f000020085a7 */ /* 0x000ee400080010ff */
[----:B---3--:R-:W-:Y:S05]  /*f7f0*/  @!P0 BRA `(.L_x_266) ;  /* 0xfffffffc00f08947 */ /* 0x008fea000383ffff */
[----:B------:R-:W-:Y:S05]  /*f800*/  BRA `(.L_x_267) ;  /* 0xffffff4c00147947 */ /* 0x000fea000383ffff */
.L_x_88:
[----:B------:R-:W-:Y:S07]  /*f810*/  MOV R0, UR8 ;  /* 0x0000000800007c02 */ /* 0x000fee0008000f00 */
.L_x_268:
[----:B--2---:R2:W3:Y:S02]  /*f820*/  SYNCS.PHASECHK.TRANS64.TRYWAIT P0, [R0+URZ], R2 ;  /* 0x00000002000075a7 */ /* 0x0044e400080011ff */
[----:B---3--:R-:W-:Y:S05]  /*f830*/  @!P0 NANOSLEEP.SYNCS 0x989680 ;  /* 0x009896800000895d */ /* 0x008fea0003900000 */
[----:B------:R-:W3:Y:S02]  /*f840*/  @!P0 SYNCS.PHASECHK.TRANS64 P0, [R0+URZ], R2 ;  /* 0x00000002000085a7 */ /* 0x000ee400080010ff */
[----:B---3--:R-:W-:Y:S05]  /*f850*/  @!P0 BRA `(.L_x_268) ;  /* 0xfffffffc00f08947 */ /* 0x008fea000383ffff */
[----:B------:R-:W-:Y:S05]  /*f860*/  BRA `(.L_x_87) ;  /* 0xffffff4c00347947 */ /* 0x000fea000383ffff */
.L_x_91:
[----:B------:R-:W-:-:S07]  /*f870*/  MOV R0, UR5 ;  /* 0x0000000500007c02 */ /* 0x000fce0008000f00 */
.L_x_269:
[----:B-1----:R1:W3:Y:S02]  /*f880*/  SYNCS.PHASECHK.TRANS64.TRYWAIT P0, [R0+URZ], R2 ;  /* 0x00000002000075a7 */ /* 0x0022e400080011ff */
[----:B---3--:R-:W-:Y:S05]  /*f890*/  @!P0 NANOSLEEP.SYNCS 0x989680 ;  /* 0x009896800000895d */ /* 0x008fea0003900000 */
[----:B------:R-:W3:Y:S02]  /*f8a0*/  @!P0 SYNCS.PHASECHK.TRANS64 P0, [R0+URZ], R2 ;  /* 0x00000002000085a7 */ /* 0x000ee400080010ff */
[----:B---3--:R-:W-:Y:S05]  /*f8b0*/  @!P0 BRA `(.L_x_269) ;  /* 0xfffffffc00f08947 */ /* 0x008fea000383ffff */
[----:B------:R-:W-:Y:S05]  /*f8c0*/  BRA `(.L_x_270) ;  /* 0xffffff4c00f07947 */ /* 0x000fea000383ffff */
.L_x_92:
[----:B------:R-:W-:-:S07]  /*f8d0*/  MOV R0, UR6 ;  /* 0x0000000600007c02 */ /* 0x000fce0008000f00 */
.L_x_271:
[----:B-1----:R1:W3:Y:S02]  /*f8e0*/  SYNCS.PHASECHK.TRANS64.TRYWAIT P0, [R0+URZ], R2 ;  /* 0x00000002000075a7 */ /* 0x0022e400080011ff */
[----:B---3--:R-:W-:Y:S05]  /*f8f0*/  @!P0 NANOSLEEP.SYNCS 0x989680 ;  /* 0x009896800000895d */ /* 0x008fea0003900000 */
[----:B------:R-:W3:Y:S02]  /*f900*/  @!P0 SYNCS.PHASECHK.TRANS64 P0, [R0+URZ], R2 ;  /* 0x00000002000085a7 */ /* 0x000ee400080010ff */
[----:B---3--:R-:W-:Y:S05]  /*f910*/  @!P0 BRA `(.L_x_271) ;  /* 0xfffffffc00f08947 */ /* 0x008fea000383ffff */
[----:B------:R-:W-:Y:S05]  /*f920*/  BRA `(.L_x_272) ;  /* 0xffffff4c00fc7947 */ /* 0x000fea000383ffff */
.L_x_97:
[----:B--2---:R2:W1:Y:S02]  /*f930*/  SYNCS.PHASECHK.TRANS64.TRYWAIT P0, [R0+URZ+0x1c0], R2 ;  /* 0x0001c002000075a7 */ /* 0x00446400080011ff */
[----:B-1----:R-:W-:Y:S05]  /*f940*/  @!P0 NANOSLEEP.SYNCS 0x989680 ;  /* 0x009896800000895d */ /* 0x002fea0003900000 */
[----:B------:R-:W1:Y:S02]  /*f950*/  @!P0 SYNCS.PHASECHK.TRANS64 P0, [R0+URZ+0x1c0], R2 ;  /* 0x0001c002000085a7 */ /* 0x000e6400080010ff */
[----:B-1----:R-:W-:Y:S05]  /*f960*/  @!P0 BRA `(.L_x_97) ;  /* 0xfffffffc00f08947 */ /* 0x002fea000383ffff */
[----:B------:R-:W-:Y:S05]  /*f970*/  BRA `(.L_x_273) ;  /* 0xffffff5400007947 */ /* 0x000fea000383ffff */
.L_x_100:
[----:B------:R-:W-:Y:S07]  /*f980*/  MOV R0, UR6 ;  /* 0x0000000600007c02 */ /* 0x000fee0008000f00 */
.L_x_274:
[----:B-1----:R1:W2:Y:S02]  /*f990*/  SYNCS.PHASECHK.TRANS64.TRYWAIT P0, [R0+URZ+0x1b8], R2 ;  /* 0x0001b802000075a7 */ /* 0x0022a400080011ff */
[----:B--2---:R-:W-:Y:S05]  /*f9a0*/  @!P0 NANOSLEEP.SYNCS 0x989680 ;  /* 0x009896800000895d */ /* 0x004fea0003900000 */
[----:B------:R-:W2:Y:S02]  /*f9b0*/  @!P0 SYNCS.PHASECHK.TRANS64 P0, [R0+URZ+0x1b8], R2 ;  /* 0x0001b802000085a7 */ /* 0x000ea400080010ff */
[----:B--2---:R-:W-:Y:S05]  /*f9c0*/  @!P0 BRA `(.L_x_274) ;  /* 0xfffffffc00f08947 */ /* 0x004fea000383ffff */
[----:B------:R-:W-:Y:S05]  /*f9d0*/  BRA `(.L_x_99) ;  /* 0xffffff5400f87947 */ /* 0x000fea000383ffff */
.L_x_103:
[----:B------:R-:W-:Y:S07]  /*f9e0*/  MOV R0, UR6 ;  /* 0x0000000600007c02 */ /* 0x000fee0008000f00 */
.L_x_275:
[----:B-1----:R1:W2:Y:S02]  /*f9f0*/  SYNCS.PHASECHK.TRANS64.TRYWAIT P0, [R0+URZ+0x190], R24 ;  /* 0x00019018000075a7 */ /* 0x0022a400080011ff */
[----:B--2---:R-:W-:Y:S05]  /*fa00*/  @!P0 NANOSLEEP.SYNCS 0x989680 ;  /* 0x009896800000895d */ /* 0x004fea0003900000 */
[----:B------:R-:W2:Y:S02]  /*fa10*/  @!P0 SYNCS.PHASECHK.TRANS64 P0, [R0+URZ+0x190], R24 ;  /* 0x00019018000085a7 */ /* 0x000ea400080010ff */
[----:B--2---:R-:W-:Y:S05]  /*fa20*/  @!P0 BRA `(.L_x_275) ;  /* 0xfffffffc00f08947 */ /* 0x004fea000383ffff */
[----:B------:R-:W-:Y:S05]  /*fa30*/  BRA `(.L_x_276) ;  /* 0xffffff5800547947 */ /* 0x000fea000383ffff */
.L_x_104:
[----:B------:R-:W-:Y:S07]  /*fa40*/  MOV R0, UR6 ;  /* 0x0000000600007c02 */ /* 0x000fee0008000f00 */
.L_x_277:
[----:B-1----:R1:W2:Y:S02]  /*fa50*/  SYNCS.PHASECHK.TRANS64.TRYWAIT P0, [R0+URZ+0x198], R24 ;  /* 0x00019818000075a7 */ /* 0x0022a400080011ff */
[----:B--2---:R-:W-:Y:S05]  /*fa60*/  @!P0 NANOSLEEP.SYNCS 0x989680 ;  /* 0x009896800000895d */ /* 0x004fea0003900000 */
[----:B------:R-:W2:Y:S02]  /*fa70*/  @!P0 SYNCS.PHASECHK.TRANS64 P0, [R0+URZ+0x198], R24 ;  /* 0x00019818000085a7 */ /* 0x000ea400080010ff */
[----:B--2---:R-:W-:Y:S05]  /*fa80*/  @!P0 BRA `(.L_x_277) ;  /* 0xfffffffc00f08947 */ /* 0x004fea000383ffff */
[----:B------:R-:W-:Y:S05]  /*fa90*/  BRA `(.L_x_278) ;  /* 0xffffff5800ac7947 */ /* 0x000fea000383ffff */
.L_x_105:
[----:B------:R-:W-:Y:S07]  /*faa0*/  MOV R0, UR6 ;  /* 0x0000000600007c02 */ /* 0x000fee0008000f00 */
.L_x_279:
[----:B-1----:R1:W2:Y:S02]  /*fab0*/  SYNCS.PHASECHK.TRANS64.TRYWAIT P0, [R0+URZ+0x1a0], R24 ;  /* 0x0001a018000075a7 */ /* 0x0022a400080011ff */
[----:B--2---:R-:W-:Y:S05]  /*fac0*/  @!P0 NANOSLEEP.SYNCS 0x989680 ;  /* 0x009896800000895d */ /* 0x004fea0003900000 */
[----:B------:R-:W2:Y:S02]  /*fad0*/  @!P0 SYNCS.PHASECHK.TRANS64 P0, [R0+URZ+0x1a0], R24 ;  /* 0x0001a018000085a7 */ /* 0x000ea400080010ff */
[----:B--2---:R-:W-:Y:S05]  /*fae0*/  @!P0 BRA `(.L_x_279) ;  /* 0xfffffffc00f08947 */ /* 0x004fea000383ffff */
[----:B------:R-:W-:Y:S05]  /*faf0*/  BRA `(.L_x_280) ;  /* 0xffffff5c000c7947 */ /* 0x000fea000383ffff */
.L_x_106:
[----:B------:R-:W-:Y:S07]  /*fb00*/  MOV R0, UR6 ;  /* 0x0000000600007c02 */ /* 0x000fee0008000f00 */
.L_x_281:
[----:B-1----:R1:W2:Y:S02]  /*fb10*/  SYNCS.PHASECHK.TRANS64.TRYWAIT P0, [R0+URZ+0x1a8], R24 ;  /* 0x0001a818000075a7 */ /* 0x0022a400080011ff */
[----:B--2---:R-:W-:Y:S05]  /*fb20*/  @!P0 NANOSLEEP.SYNCS 0x989680 ;  /* 0x009896800000895d */ /* 0x004fea0003900000 */
[----:B------:R-:W2:Y:S02]  /*fb30*/  @!P0 SYNCS.PHASECHK.TRANS64 P0, [R0+URZ+0x1a8], R24 ;  /* 0x0001a818000085a7 */ /* 0x000ea400080010ff */
[----:B--2---:R-:W-:Y:S05]  /*fb40*/  @!P0 BRA `(.L_x_281) ;  /* 0xfffffffc00f08947 */ /* 0x004fea000383ffff */
[----:B------:R-:W-:Y:S05]  /*fb50*/  BRA `(.L_x_282) ;  /* 0xffffff5c00687947 */ /* 0x000fea000383ffff */
.L_x_107:
[----:B------:R-:W-:Y:S07]  /*fb60*/  MOV R0, UR6 ;  /* 0x0000000600007c02 */ /* 0x000fee0008000f00 */
.L_x_283:
[----:B-1----:R1:W2:Y:S02]  /*fb70*/  SYNCS.PHASECHK.TRANS64.TRYWAIT P0, [R0+URZ+0x190], R30 ;  /* 0x0001901e000075a7 */ /* 0x0022a400080011ff */
[----:B--2---:R-:W-:Y:S05]  /*fb80*/  @!P0 NANOSLEEP.SYNCS 0x989680 ;  /* 0x009896800000895d */ /* 0x004fea0003900000 */
[----:B------:R-:W2:Y:S02]  /*fb90*/  @!P0 SYNCS.PHASECHK.TRANS64 P0, [R0+URZ+0x190], R30 ;  /* 0x0001901e000085a7 */ /* 0x000ea400080010ff */
[----:B--2---:R-:W-:Y:S05]  /*fba0*/  @!P0 BRA `(.L_x_283) ;  /* 0xfffffffc00f08947 */ /* 0x004fea000383ffff */
[----:B------:R-:W-:Y:S05]  /*fbb0*/  BRA `(.L_x_284) ;  /* 0xffffff5c00cc7947 */ /* 0x000fea000383ffff */
.L_x_108:
[----:B------:R-:W-:Y:S07]  /*fbc0*/  MOV R0, UR6 ;  /* 0x0000000600007c02 */ /* 0x000fee0008000f00 */
.L_x_285:
[----:B-1----:R1:W2:Y:S02]  /*fbd0*/  SYNCS.PHASECHK.TRANS64.TRYWAIT P0, [R0+URZ+0x198], R30 ;  /* 0x0001981e000075a7 */ /* 0x0022a400080011ff */
[----:B--2---:R-:W-:Y:S05]  /*fbe0*/  @!P0 NANOSLEEP.SYNCS 0x989680 ;  /* 0x009896800000895d */ /* 0x004fea0003900000 */
[----:B------:R-:W2:Y:S02]  /*fbf0*/  @!P0 SYNCS.PHASECHK.TRANS64 P0, [R0+URZ+0x198], R30 ;  /* 0x0001981e000085a7 */ /* 0x000ea400080010ff */
[----:B--2---:R-:W-:Y:S05]  /*fc00*/  @!P0 BRA `(.L_x_285) ;  /* 0xfffffffc00f08947 */ /* 0x004fea000383ffff */
[----:B------:R-:W-:Y:S05]  /*fc10*/  BRA `(.L_x_286) ;  /* 0xffffff60002c7947 */ /* 0x000fea000383ffff */
.L_x_109:
[----:B------:R-:W-:Y:S07]  /*fc20*/  MOV R0, UR6 ;  /* 0x0000000600007c02 */ /* 0x000fee0008000f00 */
.L_x_287:
[----:B-1----:R1:W2:Y:S02]  /*fc30*/  SYNCS.PHASECHK.TRANS64.TRYWAIT P0, [R0+URZ+0x1a0], R30 ;  /* 0x0001a01e000075a7 */ /* 0x0022a400080011ff */
[----:B--2---:R-:W-:Y:S05]  /*fc40*/  @!P0 NANOSLEEP.SYNCS 0x989680 ;  /* 0x009896800000895d */ /* 0x004fea0003900000 */
[----:B------:R-:W2:Y:S02]  /*fc50*/  @!P0 SYNCS.PHASECHK.TRANS64 P0, [R0+URZ+0x1a0], R30 ;  /* 0x0001a01e000085a7 */ /* 0x000ea400080010ff */
[----:B--2---:R-:W-:Y:S05]  /*fc60*/  @!P0 BRA `(.L_x_287) ;  /* 0xfffffffc00f08947 */ /* 0x004fea000383ffff */
[----:B------:R-:W-:Y:S05]  /*fc70*/  BRA `(.L_x_288) ;  /* 0xffffff6000887947 */ /* 0x000fea000383ffff */
.L_x_110:
[----:B------:R-:W-:Y:S07]  /*fc80*/  MOV R0, UR6 ;  /* 0x0000000600007c02 */ /* 0x000fee0008000f00 */
.L_x_289:
[----:B-1----:R1:W2:Y:S02]  /*fc90*/  SYNCS.PHASECHK.TRANS64.TRYWAIT P0, [R0+URZ+0x1a8], R30 ;  /* 0x0001a81e000075a7 */ /* 0x0022a400080011ff */
[----:B--2---:R-:W-:Y:S05]  /*fca0*/  @!P0 NANOSLEEP.SYNCS 0x989680 ;  /* 0x009896800000895d */ /* 0x004fea0003900000 */
[----:B------:R-:W2:Y:S02]  /*fcb0*/  @!P0 SYNCS.PHASECHK.TRANS64 P0, [R0+URZ+0x1a8], R30 ;  /* 0x0001a81e000085a7 */ /* 0x000ea400080010ff */
[----:B--2---:R-:W-:Y:S05]  /*fcc0*/  @!P0 BRA `(.L_x_289) ;  /* 0xfffffffc00f08947 */ /* 0x004fea000383ffff */
[----:B------:R-:W-:Y:S05]  /*fcd0*/  BRA `(.L_x_290) ;  /* 0xffffff6400287947 */ /* 0x000fea000383ffff */
.L_x_112:
[----:B------:R-:W-:-:S07]  /*fce0*/  MOV R0, UR6 ;  /* 0x0000000600007c02 */ /* 0x000fce0008000f00 */
.L_x_291:
[----:B-1----:R1:W3:Y:S02]  /*fcf0*/  SYNCS.PHASECHK.TRANS64.TRYWAIT P0, [R0+URZ+0x190], R24 ;  /* 0x00019018000075a7 */ /* 0x0022e400080011ff */
[----:B---3--:R-:W-:Y:S05]  /*fd00*/  @!P0 NANOSLEEP.SYNCS 0x989680 ;  /* 0x009896800000895d */ /* 0x008fea0003900000 */
[----:B------:R-:W3:Y:S02]  /*fd10*/  @!P0 SYNCS.PHASECHK.TRANS64 P0, [R0+URZ+0x190], R24 ;  /* 0x00019018000085a7 */ /* 0x000ee400080010ff */
[----:B---3--:R-:W-:Y:S05]  /*fd20*/  @!P0 BRA `(.L_x_291) ;  /* 0xfffffffc00f08947 */ /* 0x008fea000383ffff */
[----:B------:R-:W-:Y:S05]  /*fd30*/  BRA `(.L_x_292) ;  /* 0xffffff6400ac7947 */ /* 0x000fea000383ffff */
.L_x_113:
[----:B-1----:R-:W-:-:S07]  /*fd40*/  MOV R0, UR6 ;  /* 0x0000000600007c02 */ /* 0x002fce0008000f00 */
.L_x_293:
[----:B-1----:R1:W3:Y:S02]  /*fd50*/  SYNCS.PHASECHK.TRANS64.TRYWAIT P0, [R0+URZ+0x198], R24 ;  /* 0x00019818000075a7 */ /* 0x0022e400080011ff */
[----:B---3--:R-:W-:Y:S05]  /*fd60*/  @!P0 NANOSLEEP.SYNCS 0x989680 ;  /* 0x009896800000895d */ /* 0x008fea0003900000 */
[----:B------:R-:W3:Y:S02]  /*fd70*/  @!P0 SYNCS.PHASECHK.TRANS64 P0, [R0+URZ+0x198], R24 ;  /* 0x00019818000085a7 */ /* 0x000ee400080010ff */
[----:B---3--:R-:W-:Y:S05]  /*fd80*/  @!P0 BRA `(.L_x_293) ;  /* 0xfffffffc00f08947 */ /* 0x008fea000383ffff */
[----:B------:R-:W-:Y:S05]  /*fd90*/  BRA `(.L_x_294) ;  /* 0xffffff64009c7947 */ /* 0x000fea000383ffff */
.L_x_114:
[----:B------:R-:W-:-:S07]  /*fda0*/  MOV R2, UR6 ;  /* 0x0000000600027c02 */ /* 0x000fce0008000f00 */
.L_x_295:
[----:B-1----:R1:W3:Y:S02]  /*fdb0*/  SYNCS.PHASECHK.TRANS64.TRYWAIT P0, [R2+URZ+0x1a0], R24 ;  /* 0x0001a018020075a7 */ /* 0x0022e400080011ff */
[----:B---3--:R-:W-:Y:S05]  /*fdc0*/  @!P0 NANOSLEEP.SYNCS 0x989680 ;  /* 0x009896800000895d */ /* 0x008fea0003900000 */
[----:B------:R-:W3:Y:S02]  /*fdd0*/  @!P0 SYNCS.PHASECHK.TRANS64 P0, [R2+URZ+0x1a0], R24 ;  /* 0x0001a018020085a7 */ /* 0x000ee400080010ff */
[----:B---3--:R-:W-:Y:S05]  /*fde0*/  @!P0 BRA `(.L_x_295) ;  /* 0xfffffffc00f08947 */ /* 0x008fea000383ffff */
[----:B------:R-:W-:Y:S05]  /*fdf0*/  BRA `(.L_x_296) ;  /* 0xffffff6400907947 */ /* 0x000fea000383ffff */
.L_x_116:
[----:B--2---:R2:W4:Y:S02]  /*fe00*/  SYNCS.PHASECHK.TRANS64.TRYWAIT P0, [R0+URZ+0x1c0], R2 ;  /* 0x0001c002000075a7 */ /* 0x00452400080011ff */
[----:B----4-:R-:W-:Y:S05]  /*fe10*/  @!P0 NANOSLEEP.SYNCS 0x989680 ;  /* 0x009896800000895d */ /* 0x010fea0003900000 */
[----:B------:R-:W4:Y:S02]  /*fe20*/  @!P0 SYNCS.PHASECHK.TRANS64 P0, [R0+URZ+0x1c0], R2 ;  /* 0x0001c002000085a7 */ /* 0x000f2400080010ff */
[----:B----4-:R-:W-:Y:S05]  /*fe30*/  @!P0 BRA `(.L_x_116) ;  /* 0xfffffffc00f08947 */ /* 0x010fea000383ffff */
[----:B------:R-:W-:Y:S05]  /*fe40*/  BRA `(.L_x_297) ;  /* 0xffffff6800507947 */ /* 0x000fea000383ffff */
.L_x_127:
[----:B-1----:R-:W-:Y:S04]  /*fe50*/  MOV R4, UR45 ;  /* 0x0000002d00047c02 */ /* 0x002fe80008000f00 */
[----:B------:R1:W2:Y:S03]  /*fe60*/  SYNCS.PHASECHK.TRANS64.TRYWAIT P1, [R4+URZ+0x170], R5 ;  /* 0x00017005040075a7 */ /* 0x0002a600080211ff */
[----:B--2---:R-:W-:Y:S05]  /*fe70*/  @!P1 NANOSLEEP.SYNCS 0x989680 ;  /* 0x009896800000995d */ /* 0x004fea0003900000 */
[----:B------:R-:W2:Y:S02]  /*fe80*/  @!P1 SYNCS.PHASECHK.TRANS64 P1, [R4+URZ+0x170], R5 ;  /* 0x00017005040095a7 */ /* 0x000ea400080210ff */
[----:B--2---:R-:W-:Y:S05]  /*fe90*/  @!P1 BRA `(.L_x_127) ;  /* 0xfffffffc00ec9947 */ /* 0x004fea000383ffff */
[----:B------:R-:W-:Y:S05]  /*fea0*/  BRA `(.L_x_126) ;  /* 0xffffff74006c7947 */ /* 0x000fea000383ffff */
.L_x_129:
[----:B------:R1:W1:Y:S02]  /*feb0*/  SYNCS.PHASECHK.TRANS64.TRYWAIT P0, [R58+URZ+0x1e0], R3 ;  /* 0x0001e0033a0075a7 */ /* 0x00026400080011ff */
[----:B-1----:R-:W-:Y:S05]  /*fec0*/  @!P0 NANOSLEEP.SYNCS 0x989680 ;  /* 0x009896800000895d */ /* 0x002fea0003900000 */
[----:B------:R-:W1:Y:S02]  /*fed0*/  @!P0 SYNCS.PHASECHK.TRANS64 P0, [R58+URZ+0x1e0], R3 ;  /* 0x0001e0033a0085a7 */ /* 0x000e6400080010ff */
[----:B-1----:R-:W-:Y:S05]  /*fee0*/  @!P0 BRA `(.L_x_129) ;  /* 0xfffffffc00f08947 */ /* 0x002fea000383ffff */
[----:B------:R-:W-:Y:S05]  /*fef0*/  BRA `(.L_x_128) ;  /* 0xffffff7400907947 */ /* 0x000fea000383ffff */
.L_x_140:
[----:B-1----:R1:W3:Y:S02]  /*ff00*/  SYNCS.PHASECHK.TRANS64.TRYWAIT P0, [R2+URZ+0x170], R0 ;  /* 0x00017000020075a7 */ /* 0x0022e400080011ff */
[----:B---3--:R-:W-:Y:S05]  /*ff10*/  @!P0 NANOSLEEP.SYNCS 0x989680 ;  /* 0x009896800000895d */ /* 0x008fea0003900000 */
[----:B------:R-:W3:Y:S02]  /*ff20*/  @!P0 SYNCS.PHASECHK.TRANS64 P0, [R2+URZ+0x170], R0 ;  /* 0x00017000020085a7 */ /* 0x000ee400080010ff */
[----:B---3--:R-:W-:Y:S05]  /*ff30*/  @!P0 BRA `(.L_x_140) ;  /* 0xfffffffc00f08947 */ /* 0x008fea000383ffff */
[----:B------:R-:W-:Y:S05]  /*ff40*/  BRA `(.L_x_139) ;  /* 0xffffff84002c7947 */ /* 0x000fea000383ffff */
.L_x_150:
[----:B-1----:R1:W3:Y:S02]  /*ff50*/  SYNCS.PHASECHK.TRANS64.TRYWAIT P0, [R0+URZ+0x170], R20 ;  /* 0x00017014000075a7 */ /* 0x0022e400080011ff */
[----:B---3--:R-:W-:Y:S05]  /*ff60*/  @!P0 NANOSLEEP.SYNCS 0x989680 ;  /* 0x009896800000895d */ /* 0x008fea0003900000 */
[----:B------:R-:W3:Y:S02]  /*ff70*/  @!P0 SYNCS.PHASECHK.TRANS64 P0, [R0+URZ+0x170], R20 ;  /* 0x00017014000085a7 */ /* 0x000ee400080010ff */
[----:B---3--:R-:W-:Y:S05]  /*ff80*/  @!P0 BRA `(.L_x_150) ;  /* 0xfffffffc00f08947 */ /* 0x008fea000383ffff */
[----:B------:R-:W-:Y:S05]  /*ff90*/  BRA `(.L_x_149) ;  /* 0xffffff9000c47947 */ /* 0x000fea000383ffff */
.L_x_160:
[----:B-1----:R1:W3:Y:S02]  /*ffa0*/  SYNCS.PHASECHK.TRANS64.TRYWAIT P0, [R0+URZ+0x170], R20 ;  /* 0x00017014000075a7 */ /* 0x0022e400080011ff */
[----:B---3--:R-:W-:Y:S05]  /*ffb0*/  @!P0 NANOSLEEP.SYNCS 0x989680 ;  /* 0x009896800000895d */ /* 0x008fea0003900000 */
[----:B------:R-:W3:Y:S02]  /*ffc0*/  @!P0 SYNCS.PHASECHK.TRANS64 P0, [R0+URZ+0x170], R20 ;  /* 0x00017014000085a7 */ /* 0x000ee400080010ff */
[----:B---3--:R-:W-:Y:S05]  /*ffd0*/  @!P0 BRA `(.L_x_160) ;  /* 0xfffffffc00f08947 */ /* 0x008fea000383ffff */
[----:B------:R-:W-:Y:S05]  /*ffe0*/  BRA `(.L_x_159) ;  /* 0xffffffa000407947 */ /* 0x000fea000383ffff */
.L_x_170:
[----:B-1----:R1:W3:Y:S02]  /*fff0*/  SYNCS.PHASECHK.TRANS64.TRYWAIT P0, [R0+URZ+0x170], R20 ;  /* 0x00017014000075a7 */ /* 0x0022e400080011ff */
[----:B---3--:R-:W-:Y:S05]  /*10000*/  @!P0 NANOSLEEP.SYNCS 0x989680 ;  /* 0x009896800000895d */ /* 0x008fea0003900000 */
[----:B------:R-:W3:Y:S02]  /*10010*/  @!P0 SYNCS.PHASECHK.TRANS64 P0, [R0+URZ+0x170], R20 ;  /* 0x00017014000085a7 */ /* 0x000ee400080010ff */
[----:B---3--:R-:W-:Y:S05]  /*10020*/  @!P0 BRA `(.L_x_170) ;  /* 0xfffffffc00f08947 */ /* 0x008fea000383ffff */
[----:B------:R-:W-:Y:S05]  /*10030*/  BRA `(.L_x_169) ;  /* 0xffffffac00e47947 */ /* 0x000fea000383ffff */
.L_x_180:
[----:B-1----:R1:W2:Y:S02]  /*10040*/  SYNCS.PHASECHK.TRANS64.TRYWAIT P0, [R0+URZ+0x170], R20 ;  /* 0x00017014000075a7 */ /* 0x0022a400080011ff */
[----:B--2---:R-:W-:Y:S05]  /*10050*/  @!P0 NANOSLEEP.SYNCS 0x989680 ;  /* 0x009896800000895d */ /* 0x004fea0003900000 */
[----:B------:R-:W2:Y:S02]  /*10060*/  @!P0 SYNCS.PHASECHK.TRANS64 P0, [R0+URZ+0x170], R20 ;  /* 0x00017014000085a7 */ /* 0x000ea400080010ff */
[----:B--2---:R-:W-:Y:S05]  /*10070*/  @!P0 BRA `(.L_x_180) ;  /* 0xfffffffc00f08947 */ /* 0x004fea000383ffff */
[----:B------:R-:W-:Y:S05]  /*10080*/  BRA `(.L_x_179) ;  /* 0xffffffbc00787947 */ /* 0x000fea000383ffff */
.L_x_190:
[----:B-1----:R1:W2:Y:S02]  /*10090*/  SYNCS.PHASECHK.TRANS64.TRYWAIT P0, [R0+URZ+0x170], R20 ;  /* 0x00017014000075a7 */ /* 0x0022a400080011ff */
[----:B--2---:R-:W-:Y:S05]  /*100a0*/  @!P0 NANOSLEEP.SYNCS 0x989680 ;  /* 0x009896800000895d */ /* 0x004fea0003900000 */
[----:B------:R-:W2:Y:S02]  /*100b0*/  @!P0 SYNCS.PHASECHK.TRANS64 P0, [R0+URZ+0x170], R20 ;  /* 0x00017014000085a7 */ /* 0x000ea400080010ff */
[----:B--2---:R-:W-:Y:S05]  /*100c0*/  @!P0 BRA `(.L_x_190) ;  /* 0xfffffffc00f08947 */ /* 0x004fea000383ffff */
[----:B------:R-:W-:Y:S05]  /*100d0*/  BRA `(.L_x_189) ;  /* 0xffffffcc00207947 */ /* 0x000fea000383ffff */
.L_x_200:
[----:B--2---:R2:W3:Y:S02]  /*100e0*/  SYNCS.PHASECHK.TRANS64.TRYWAIT P0, [R0+URZ+0x170], R106 ;  /* 0x0001706a000075a7 */ /* 0x0044e400080011ff */
[----:B---3--:R-:W-:Y:S05]  /*100f0*/  @!P0 NANOSLEEP.SYNCS 0x989680 ;  /* 0x009896800000895d */ /* 0x008fea0003900000 */
[----:B------:R-:W3:Y:S02]  /*10100*/  @!P0 SYNCS.PHASECHK.TRANS64 P0, [R0+URZ+0x170], R106 ;  /* 0x0001706a000085a7 */ /* 0x000ee400080010ff */
[----:B---3--:R-:W-:Y:S05]  /*10110*/  @!P0 BRA `(.L_x_200) ;  /* 0xfffffffc00f08947 */ /* 0x008fea000383ffff */
[----:B------:R-:W-:Y:S05]  /*10120*/  BRA `(.L_x_199) ;  /* 0xffffffd800ac7947 */ /* 0x000fea000383ffff */
        .weak           $__internal_0_$__cuda_sm10x_tcgen05_guardrail_trap_col_being_dealloced_not_returned_by_alloc
        .type           $__internal_0_$__cuda_sm10x_tcgen05_guardrail_trap_col_being_dealloced_not_returned_by_alloc,@function
        .size           $__internal_0_$__cuda_sm10x_tcgen05_guardrail_trap_col_being_dealloced_not_returned_by_alloc,($__internal_1_$__cuda_sm10x_tcgen05_guardrail_trap_phase_invalid_during_alloc - $__internal_0_$__cuda_sm10x_tcgen05_guardrail_trap_col_being_dealloced_not_returned_by_alloc)
$__internal_0_$__cuda_sm10x_tcgen05_guardrail_trap_col_being_dealloced_not_returned_by_alloc:
[----:B------:R-:W-:Y:S05]  /*10130*/  BPT.TRAP 0x1 ;  /* 0x000000040000795c */ /* 0x000fea0000300000 */
[----:B------:R-:W-:-:S04]  /*10140*/  HFMA2 R3, -RZ, RZ, 0, 0 ;  /* 0x00000000ff037431 */ /* 0x000fc800000001ff */
[----:B------:R-:W-:Y:S05]  /*10150*/  RET.REL.NODEC R2 `(_ZN7cutlass13device_kernelINS_4gemm6kernel13GemmUniversalIN4cute5tupleIJiiiiEEENS1_10collective13CollectiveMmaINS1_46MainloopSm100TmaUmmaWarpSpecializedBlockScaledILi23ELi2ELi2ENS5_IJNS4_1CILi2EEENSA_ILi1EEESC_EEEEENS5_IJNSA_ILi128EEESF_NSA_ILi64EEEEEENS5_IJNS_12float_e2m1_tENS_13float_ue4m3_tEEEENS5_IJNS5_IJlSC_lEEENS4_6LayoutINS5_IJNS5_IJNS5_IJNSA_ILi32EEENSA_ILi4EEEEEEiEEENS5_IJNS5_IJNSA_ILi16EEESO_EEEiEEENS5_IJSC_iEEEEEENS5_IJST_NS5_IJNS5_IJNSA_ILi0EEESC_EEENSA_ILi512EEEEEENS5_IJSW_iEEEEEEEEEEESK_S13_NS4_8TiledMMAINS4_8MMA_AtomIJNS4_17SM100_MMA_MXF4_SSISI_SI_fSJ_Li128ELi128ELi16ELNS4_4UMMA5MajorE0ELS18_0ELNS17_7ScaleInE0ELS19_0EEEEEENSM_INS5_IJSC_SC_SC_EEENS5_IJSW_SW_SW_EEEEENS5_IJNS4_10UnderscoreES1F_S1F_EEEEENS5_IJNS4_13SM90_TMA_LOADES1I_EEENS5_IJNS4_14ComposedLayoutINS4_7SwizzleILi1ELi4ELi3EEENS4_18smem_ptr_flag_bitsILi4EEENSM_INS5_IJNSA_ILi8EEESG_EEENS5_IJSG_SC_EEEEEEENSM_INS5_IJNS5_IJNS5_IJSP_SC_EEESS_EEESC_NS5_IJSC_SC_EEEEEENS5_IJNS5_IJNS5_IJSS_SY_EEESX_EEESW_NS5_IJSO_SY_EEEEEEEEEEEvNS4_8identityENS5_IJNS4_23SM90_TMA_LOAD_MULTICASTES25_EEES23_vS24_EENS_8epilogue10collective18CollectiveEpilogueINS28_23Sm100TmaWarpSpecializedILi4ELi2ELi16ELb1ELb0EEEJNS5_IJSG_SF_SG_EEENS5_IJNSM_ISG_SC_EENSM_INS5_IJSR_SB_EEENS5_IJSC_SG_EEEEEEEENS_10bfloat16_tESL_S2J_SL_NS28_6fusion15FusionCallbacksIS2C_NS2K_17LinearCombinationIS2J_fS2J_fLNS_15FloatRoundStyleE2EEES2D_S2I_JEEENS4_5SM1004TMEM4LOAD26SM100_TMEM_LOAD_32dp32b16xES1I_NS1K_IS1M_NS1N_ILi16EEENSM_INS5_IJS1P_SR_EEENS5_IJSR_SC_EEEEEEENS4_39AutoVectorizingCopyWithAssumedAlignmentILi128EEENS4_14SM90_TMA_STOREES2Y_S30_S30_EEEvvEEEEvNT_6ParamsE) ;  /* 0xfffffefc02a87950 */ /* 0x000fea0003c3ffff */
        .weak           $__internal_1_$__cuda_sm10x_tcgen05_guardrail_trap_phase_invalid_during_alloc
        .type           $__internal_1_$__cuda_sm10x_tcgen05_guardrail_trap_phase_invalid_during_alloc,@function
        .size           $__internal_1_$__cuda_sm10x_tcgen05_guardrail_trap_phase_invalid_during_alloc,($__internal_2_$__cuda_sm10x_tcgen05_guardrail_trap_unallocated_columns_being_dealloced - $__internal_1_$__cuda_sm10x_tcgen05_guardrail_trap_phase_invalid_during_alloc)
$__internal_1_$__cuda_sm10x_tcgen05_guardrail_trap_phase_invalid_during_alloc:
[----:B------:R-:W-:Y:S05]  /*10160*/  BPT.TRAP 0x1 ;  /* 0x000000040000795c */ /* 0x000fea0000300000 */
[----:B------:R-:W-:-:S04]  /*10170*/  MOV R3, 0x0 ;  /* 0x0000000000037802 */ /* 0x000fc80000000f00 */
[----:B------:R-:W-:Y:S05]  /*10180*/  RET.REL.NODEC R2 `(_ZN7cutlass13device_kernelINS_4gemm6kernel13GemmUniversalIN4cute5tupleIJiiiiEEENS1_10collective13CollectiveMmaINS1_46MainloopSm100TmaUmmaWarpSpecializedBlockScaledILi23ELi2ELi2ENS5_IJNS4_1CILi2EEENSA_ILi1EEESC_EEEEENS5_IJNSA_ILi128EEESF_NSA_ILi64EEEEEENS5_IJNS_12float_e2m1_tENS_13float_ue4m3_tEEEENS5_IJNS5_IJlSC_lEEENS4_6LayoutINS5_IJNS5_IJNS5_IJNSA_ILi32EEENSA_ILi4EEEEEEiEEENS5_IJNS5_IJNSA_ILi16EEESO_EEEiEEENS5_IJSC_iEEEEEENS5_IJST_NS5_IJNS5_IJNSA_ILi0EEESC_EEENSA_ILi512EEEEEENS5_IJSW_iEEEEEEEEEEESK_S13_NS4_8TiledMMAINS4_8MMA_AtomIJNS4_17SM100_MMA_MXF4_SSISI_SI_fSJ_Li128ELi128ELi16ELNS4_4UMMA5MajorE0ELS18_0ELNS17_7ScaleInE0ELS19_0EEEEEENSM_INS5_IJSC_SC_SC_EEENS5_IJSW_SW_SW_EEEEENS5_IJNS4_10UnderscoreES1F_S1F_EEEEENS5_IJNS4_13SM90_TMA_LOADES1I_EEENS5_IJNS4_14ComposedLayoutINS4_7SwizzleILi1ELi4ELi3EEENS4_18smem_ptr_flag_bitsILi4EEENSM_INS5_IJNSA_ILi8EEESG_EEENS5_IJSG_SC_EEEEEEENSM_INS5_IJNS5_IJNS5_IJSP_SC_EEESS_EEESC_NS5_IJSC_SC_EEEEEENS5_IJNS5_IJNS5_IJSS_SY_EEESX_EEESW_NS5_IJSO_SY_EEEEEEEEEEEvNS4_8identityENS5_IJNS4_23SM90_TMA_LOAD_MULTICASTES25_EEES23_vS24_EENS_8epilogue10collective18CollectiveEpilogueINS28_23Sm100TmaWarpSpecializedILi4ELi2ELi16ELb1ELb0EEEJNS5_IJSG_SF_SG_EEENS5_IJNSM_ISG_SC_EENSM_INS5_IJSR_SB_EEENS5_IJSC_SG_EEEEEEEENS_10bfloat16_tESL_S2J_SL_NS28_6fusion15FusionCallbacksIS2C_NS2K_17LinearCombinationIS2J_fS2J_fLNS_15FloatRoundStyleE2EEES2D_S2I_JEEENS4_5SM1004TMEM4LOAD26SM100_TMEM_LOAD_32dp32b16xES1I_NS1K_IS1M_NS1N_ILi16EEENSM_INS5_IJS1P_SR_EEENS5_IJSR_SC_EEEEEEENS4_39AutoVectorizingCopyWithAssumedAlignmentILi128EEENS4_14SM90_TMA_STOREES2Y_S30_S30_EEEvvEEEEvNT_6ParamsE) ;  /* 0xfffffefc029c7950 */ /* 0x000fea0003c3ffff */
        .weak           $__internal_2_$__cuda_sm10x_tcgen05_guardrail_trap_unallocated_columns_being_dealloced
        .type           $__internal_2_$__cuda_sm10x_tcgen05_guardrail_trap_unallocated_columns_being_dealloced,@function
        .size           $__internal_2_$__cuda_sm10x_tcgen05_guardrail_trap_unallocated_columns_being_dealloced,(.L_x_299 - $__internal_2_$__cuda_sm10x_tcgen05_guardrail_trap_unallocated_columns_being_dealloced)
$__internal_2_$__cuda_sm10x_tcgen05_guardrail_trap_unallocated_columns_being_dealloced:
[----:B------:R-:W-:Y:S05]  /*10190*/  BPT.TRAP 0x1 ;  /* 0x000000040000795c */ /* 0x000fea0000300000 */
[----:B------:R-:W-:-:S04]  /*101a0*/  HFMA2 R3, -RZ, RZ, 0, 0 ;  /* 0x00000000ff037431 */ /* 0x000fc800000001ff */
[----:B------:R-:W-:Y:S05]  /*101b0*/  RET.REL.NODEC R2 `(_ZN7cutlass13device_kernelINS_4gemm6kernel13GemmUniversalIN4cute5tupleIJiiiiEEENS1_10collective13CollectiveMmaINS1_46MainloopSm100TmaUmmaWarpSpecializedBlockScaledILi23ELi2ELi2ENS5_IJNS4_1CILi2EEENSA_ILi1EEESC_EEEEENS5_IJNSA_ILi128EEESF_NSA_ILi64EEEEEENS5_IJNS_12float_e2m1_tENS_13float_ue4m3_tEEEENS5_IJNS5_IJlSC_lEEENS4_6LayoutINS5_IJNS5_IJNS5_IJNSA_ILi32EEENSA_ILi4EEEEEEiEEENS5_IJNS5_IJNSA_ILi16EEESO_EEEiEEENS5_IJSC_iEEEEEENS5_IJST_NS5_IJNS5_IJNSA_ILi0EEESC_EEENSA_ILi512EEEEEENS5_IJSW_iEEEEEEEEEEESK_S13_NS4_8TiledMMAINS4_8MMA_AtomIJNS4_17SM100_MMA_MXF4_SSISI_SI_fSJ_Li128ELi128ELi16ELNS4_4UMMA5MajorE0ELS18_0ELNS17_7ScaleInE0ELS19_0EEEEEENSM_INS5_IJSC_SC_SC_EEENS5_IJSW_SW_SW_EEEEENS5_IJNS4_10UnderscoreES1F_S1F_EEEEENS5_IJNS4_13SM90_TMA_LOADES1I_EEENS5_IJNS4_14ComposedLayoutINS4_7SwizzleILi1ELi4ELi3EEENS4_18smem_ptr_flag_bitsILi4EEENSM_INS5_IJNSA_ILi8EEESG_EEENS5_IJSG_SC_EEEEEEENSM_INS5_IJNS5_IJNS5_IJSP_SC_EEESS_EEESC_NS5_IJSC_SC_EEEEEENS5_IJNS5_IJNS5_IJSS_SY_EEESX_EEESW_NS5_IJSO_SY_EEEEEEEEEEEvNS4_8identityENS5_IJNS4_23SM90_TMA_LOAD_MULTICASTES25_EEES23_vS24_EENS_8epilogue10collective18CollectiveEpilogueINS28_23Sm100TmaWarpSpecializedILi4ELi2ELi16ELb1ELb0EEEJNS5_IJSG_SF_SG_EEENS5_IJNSM_ISG_SC_EENSM_INS5_IJSR_SB_EEENS5_IJSC_SG_EEEEEEEENS_10bfloat16_tESL_S2J_SL_NS28_6fusion15FusionCallbacksIS2C_NS2K_17LinearCombinationIS2J_fS2J_fLNS_15FloatRoundStyleE2EEES2D_S2I_JEEENS4_5SM1004TMEM4LOAD26SM100_TMEM_LOAD_32dp32b16xES1I_NS1K_IS1M_NS1N_ILi16EEENSM_INS5_IJS1P_SR_EEENS5_IJSR_SC_EEEEEEENS4_39AutoVectorizingCopyWithAssumedAlignmentILi128EEENS4_14SM90_TMA_STOREES2Y_S30_S30_EEEvvEEEEvNT_6ParamsE) ;  /* 0xfffffefc02907950 */ /* 0x000fea0003c3ffff */
.L_x_298:
[----:B------:R-:W-:-:S00]  /*101c0*/  BRA `(.L_x_298) ;  /* 0xfffffffc00fc7947 */ /* 0x000fc0000383ffff */
[----:B------:R-:W-:-:S00]  /*101d0*/  NOP ;  /* 0x0000000000007918 */ /* 0x000fc00000000000 */
        /* <DEDUP_REMOVED lines=10> */
.L_x_299:


//--------------------- .nv.global.init           --------------------------
	.section	.nv.global.init,"aw",@progbits
.nv.global.init:
	.type		$str$29,@object
	.size		$str$29,($str$30 - $str$29)
$str$29:
        /*0000*/ 	.byte	0x28, 0x61, 0x64, 0x64, 0x72, 0x65, 0x73, 0x73, 0x20, 0x26, 0x20, 0x6d, 0x61, 0x73, 0x6b, 0x29
        /*0010*/ 	.byte	0x20, 0x3d, 0x3d, 0x20, 0x30, 0x00
	.type		$str$30,@object
	.size		$str$30,($str$26 - $str$30)
$str$30:
        /*0016*/ 	.byte	0x2f, 0x74, 0x6d, 0x70, 0x2f, 0x63, 0x75, 0x74, 0x6c, 0x61, 0x73, 0x73, 0x5f, 0x73, 0x77, 0x65
        /*0026*/ 	.byte	0x65, 0x70, 0x5f, 0x73, 0x72, 0x63, 0x2f, 0x69, 0x6e, 0x63, 0x6c, 0x75, 0x64, 0x65, 0x2f, 0x63
        /*0036*/ 	.byte	0x75, 0x74, 0x65, 0x2f, 0x70, 0x6f, 0x69, 0x6e, 0x74, 0x65, 0x72, 0x5f, 0x66, 0x6c, 0x61, 0x67
        /*0046*/ 	.byte	0x67, 0x65, 0x64, 0x2e, 0x68, 0x70, 0x70, 0x00
	.type		$str$26,@object
	.size		$str$26,($str$25 - $str$26)
$str$26:
        /*004e*/ 	.byte	0x2f, 0x74, 0x6d, 0x70, 0x2f, 0x63, 0x75, 0x74, 0x6c, 0x61, 0x73, 0x73, 0x5f, 0x73, 0x77, 0x65
        /*005e*/ 	.byte	0x65, 0x70, 0x5f, 0x73, 0x72, 0x63, 0x2f, 0x69, 0x6e, 0x63, 0x6c, 0x75, 0x64, 0x65, 0x2f, 0x63
        /*006e*/ 	.byte	0x75, 0x74, 0x65, 0x2f, 0x61, 0x74, 0x6f, 0x6d, 0x2f, 0x63, 0x6f, 0x70, 0x79, 0x5f, 0x74, 0x72
        /*007e*/ 	.byte	0x61, 0x69, 0x74, 0x73, 0x5f, 0x73, 0x6d, 0x31, 0x30, 0x30, 0x2e, 0x68, 0x70, 0x70, 0x00
	.type		$str$25,@object
	.size		$str$25,(__unnamed_1 - $str$25)
$str$25:
        /*008d*/ 	.byte	0x28, 0x28, 0x75, 0x69, 0x6e, 0x74, 0x33, 0x32, 0x5f, 0x74, 0x28, 0x74, 0x68, 0x72, 0x65, 0x61
        /*009d*/ 	.byte	0x64, 0x49, 0x64, 0x78, 0x2e, 0x78, 0x29, 0x20, 0x2f, 0x20, 0x33, 0x32, 0x29, 0x20, 0x25, 0x20
        /*00ad*/ 	.byte	0x34, 0x29, 0x20, 0x3d, 0x3d, 0x20, 0x28, 0x28, 0x28, 0x74, 0x6d, 0x65, 0x6d, 0x5f, 0x61, 0x64
        /*00bd*/ 	.byte	0x64, 0x72, 0x20, 0x3e, 0x3e, 0x20, 0x31, 0x36, 0x29, 0x20, 0x2f, 0x20, 0x33, 0x32, 0x29, 0x20
        /*00cd*/ 	.byte	0x25, 0x20, 0x34, 0x29, 0x00
	.type		__unnamed_1,@object
	.size		__unnamed_1,(__unnamed_2 - __unnamed_1)
__unnamed_1:
        /*00d2*/ 	.byte	0x61, 0x75, 0x74, 0x6f, 0x20, 0x63, 0x75, 0x74, 0x65, 0x3a, 0x3a, 0x61, 0x73, 0x5f, 0x70, 0x6f
        /* <DEDUP_REMOVED lines=24> */
        /*0262*/ 	.byte	0x43, 0x3c, 0x32, 0x30, 0x34, 0x38, 0x3e, 0x3e, 0x3e, 0x3e, 0x5d, 0x00
	.type		__unnamed_2,@object
	.size		__unnamed_2,(.L_2 - __unnamed_2)
__unnamed_2:
        /* <DEDUP_REMOVED lines=40> */
        /*04ee*/ 	.byte	0x3a, 0x3a, 0x43, 0x3c, 0x30, 0x3e, 0x3e, 0x3e, 0x3e, 0x5d, 0x00
.L_2:


//--------------------- .nv.shared._ZN7cutlass13device_kernelINS_4gemm6kernel13GemmUniversalIN4cute5tupleIJiiiiEEENS1_10collective13CollectiveMmaINS1_46MainloopSm100TmaUmmaWarpSpecializedBlockScaledILi23ELi2ELi2ENS5_IJNS4_1CILi2EEENSA_ILi1EEESC_EEEEENS5_IJNSA_ILi128EEESF_NSA_ILi64EEEEEENS5_IJNS_12float_e2m1_tENS_13float_ue4m3_tEEEENS5_IJNS5_IJlSC_lEEENS4_6LayoutINS5_IJNS5_IJNS5_IJNSA_ILi32EEENSA_ILi4EEEEEEiEEENS5_IJNS5_IJNSA_ILi16EEESO_EEEiEEENS5_IJSC_iEEEEEENS5_IJST_NS5_IJNS5_IJNSA_ILi0EEESC_EEENSA_ILi512EEEEEENS5_IJSW_iEEEEEEEEEEESK_S13_NS4_8TiledMMAINS4_8MMA_AtomIJNS4_17SM100_MMA_MXF4_SSISI_SI_fSJ_Li128ELi128ELi16ELNS4_4UMMA5MajorE0ELS18_0ELNS17_7ScaleInE0ELS19_0EEEEEENSM_INS5_IJSC_SC_SC_EEENS5_IJSW_SW_SW_EEEEENS5_IJNS4_10UnderscoreES1F_S1F_EEEEENS5_IJNS4_13SM90_TMA_LOADES1I_EEENS5_IJNS4_14ComposedLayoutINS4_7SwizzleILi1ELi4ELi3EEENS4_18smem_ptr_flag_bitsILi4EEENSM_INS5_IJNSA_ILi8EEESG_EEENS5_IJSG_SC_EEEEEEENSM_INS5_IJNS5_IJNS5_IJSP_SC_EEESS_EEESC_NS5_IJSC_SC_EEEEEENS5_IJNS5_IJNS5_IJSS_SY_EEESX_EEESW_NS5_IJSO_SY_EEEEEEEEEEEvNS4_8identityENS5_IJNS4_23SM90_TMA_LOAD_MULTICASTES25_EEES23_vS24_EENS_8epilogue10collective18CollectiveEpilogueINS28_23Sm100TmaWarpSpecializedILi4ELi2ELi16ELb1ELb0EEEJNS5_IJSG_SF_SG_EEENS5_IJNSM_ISG_SC_EENSM_INS5_IJSR_SB_EEENS5_IJSC_SG_EEEEEEEENS_10bfloat16_tESL_S2J_SL_NS28_6fusion15FusionCallbacksIS2C_NS2K_17LinearCombinationIS2J_fS2J_fLNS_15FloatRoundStyleE2EEES2D_S2I_JEEENS4_5SM1004TMEM4LOAD26SM100_TMEM_LOAD_32dp32b16xES1I_NS1K_IS1M_NS1N_ILi16EEENSM_INS5_IJS1P_SR_EEENS5_IJSR_SC_EEEEEEENS4_39AutoVectorizingCopyWithAssumedAlignmentILi128EEENS4_14SM90_TMA_STOREES2Y_S30_S30_EEEvvEEEEvNT_6ParamsE --------------------------
	.section	.nv.shared._ZN7cutlass13device_kernelINS_4gemm6kernel13GemmUniversalIN4cute5tupleIJiiiiEEENS1_10collective13CollectiveMmaINS1_46MainloopSm100TmaUmmaWarpSpecializedBlockScaledILi23ELi2ELi2ENS5_IJNS4_1CILi2EEENSA_ILi1EEESC_EEEEENS5_IJNSA_ILi128EEESF_NSA_ILi64EEEEEENS5_IJNS_12float_e2m1_tENS_13float_ue4m3_tEEEENS5_IJNS5_IJlSC_lEEENS4_6LayoutINS5_IJNS5_IJNS5_IJNSA_ILi32EEENSA_ILi4EEEEEEiEEENS5_IJNS5_IJNSA_ILi16EEESO_EEEiEEENS5_IJSC_iEEEEEENS5_IJST_NS5_IJNS5_IJNSA_ILi0EEESC_EEENSA_ILi512EEEEEENS5_IJSW_iEEEEEEEEEEESK_S13_NS4_8TiledMMAINS4_8MMA_AtomIJNS4_17SM100_MMA_MXF4_SSISI_SI_fSJ_Li128ELi128ELi16ELNS4_4UMMA5MajorE0ELS18_0ELNS17_7ScaleInE0ELS19_0EEEEEENSM_INS5_IJSC_SC_SC_EEENS5_IJSW_SW_SW_EEEEENS5_IJNS4_10UnderscoreES1F_S1F_EEEEENS5_IJNS4_13SM90_TMA_LOADES1I_EEENS5_IJNS4_14ComposedLayoutINS4_7SwizzleILi1ELi4ELi3EEENS4_18smem_ptr_flag_bitsILi4EEENSM_INS5_IJNSA_ILi8EEESG_EEENS5_IJSG_SC_EEEEEEENSM_INS5_IJNS5_IJNS5_IJSP_SC_EEESS_EEESC_NS5_IJSC_SC_EEEEEENS5_IJNS5_IJNS5_IJSS_SY_EEESX_EEESW_NS5_IJSO_SY_EEEEEEEEEEEvNS4_8identityENS5_IJNS4_23SM90_TMA_LOAD_MULTICASTES25_EEES23_vS24_EENS_8epilogue10collective18CollectiveEpilogueINS28_23Sm100TmaWarpSpecializedILi4ELi2ELi16ELb1ELb0EEEJNS5_IJSG_SF_SG_EEENS5_IJNSM_ISG_SC_EENSM_INS5_IJSR_SB_EEENS5_IJSC_SG_EEEEEEEENS_10bfloat16_tESL_S2J_SL_NS28_6fusion15FusionCallbacksIS2C_NS2K_17LinearCombinationIS2J_fS2J_fLNS_15FloatRoundStyleE2EEES2D_S2I_JEEENS4_5SM1004TMEM4LOAD26SM100_TMEM_LOAD_32dp32b16xES1I_NS1K_IS1M_NS1N_ILi16EEENSM_INS5_IJS1P_SR_EEENS5_IJSR_SC_EEEEEEENS4_39AutoVectorizingCopyWithAssumedAlignmentILi128EEENS4_14SM90_TMA_STOREES2Y_S30_S30_EEEvvEEEEvNT_6ParamsE,"aw",@nobits
	.sectionflags	@""
	.align	16
	.zero		1024


//--------------------- .nv.shared.reserved.0     --------------------------
	.section	.nv.shared.reserved.0,"aw",@nobits
	.weak		__nv_reservedSMEM_offset_0_alias
	.size		__nv_reservedSMEM_offset_0_alias, 0, 64
	.other		__nv_reservedSMEM_offset_0_alias,@"STO_CUDA_RESERVED_SHARED STV_DEFAULT"
__nv_reservedSMEM_offset_0_alias:
	.zero		0
.nv.shared.reserved.0:
	.zero		64
	.weak		__nv_reservedSMEM_tcgen05_partition
	.type		__nv_reservedSMEM_tcgen05_partition,@object
	.size		__nv_reservedSMEM_tcgen05_partition,(.L_0 - __nv_reservedSMEM_tcgen05_partition)
__nv_reservedSMEM_tcgen05_partition:
	.zero		32
.L_0:


//--------------------- .nv.global                --------------------------
	.section	.nv.global,"aw",@nobits
.nv.global:
	.type		_ZN40_INTERNAL_b6754e9f_4_k_cu_71750de4_168434cute1_E,@object
	.size		_ZN40_INTERNAL_b6754e9f_4_k_cu_71750de4_168434cute1_E,(_ZN40_INTERNAL_b6754e9f_4_k_cu_71750de4_168434cuda3std3__45__cpo6cbeginE - _ZN40_INTERNAL_b6754e9f_4_k_cu_71750de4_168434cute1_E)
_ZN40_INTERNAL_b6754e9f_4_k_cu_71750de4_168434cute1_E:
	.zero		1
	.type		_ZN40_INTERNAL_b6754e9f_4_k_cu_71750de4_168434cuda3std3__45__cpo6cbeginE,@object
	.size		_ZN40_INTERNAL_b6754e9f_4_k_cu_71750de4_168434cuda3std3__45__cpo6cbeginE,(_ZN40_INTERNAL_b6754e9f_4_k_cu_71750de4_168434cuda3std3__48in_placeE - _ZN40_INTERNAL_b6754e9f_4_k_cu_71750de4_168434cuda3std3__45__cpo6cbeginE)
_ZN40_INTERNAL_b6754e9f_4_k_cu_71750de4_168434cuda3std3__45__cpo6cbeginE:
	.zero		1
	.type		_ZN40_INTERNAL_b6754e9f_4_k_cu_71750de4_168434cuda3std3__48in_placeE,@object
	.size		_ZN40_INTERNAL_b6754e9f_4_k_cu_71750de4_168434cuda3std3__48in_placeE,(_ZN40_INTERNAL_b6754e9f_4_k_cu_71750de4_168434cuda3std6ranges3__45__cpo9iter_moveE - _ZN40_INTERNAL_b6754e9f_4_k_cu_71750de4_168434cuda3std3__48in_placeE)
_ZN40_INTERNAL_b6754e9f_4_k_cu_71750de4_168434cuda3std3__48in_placeE:
	.zero		1
	.type		_ZN40_INTERNAL_b6754e9f_4_k_cu_71750de4_168434cuda3std6ranges3__45__cpo9iter_moveE,@object
	.size		_ZN40_INTERNAL_b6754e9f_4_k_cu_71750de4_168434cuda3std6ranges3__45__cpo9iter_moveE,(_ZN40_INTERNAL_b6754e9f_4_k_cu_71750de4_168434cuda3std3__45__cpo5beginE - _ZN40_INTERNAL_b6754e9f_4_k_cu_71750de4_168434cuda3std6ranges3__45__cpo9iter_moveE)
_ZN40_INTERNAL_b6754e9f_4_k_cu_71750de4_168434cuda3std6ranges3__45__cpo9iter_moveE:
	.zero		1
	.type		_ZN40_INTERNAL_b6754e9f_4_k_cu_71750de4_168434cuda3std3__45__cpo5beginE,@object
	.size		_ZN40_INTERNAL_b6754e9f_4_k_cu_71750de4_168434cuda3std3__45__cpo5beginE,(_ZN40_INTERNAL_b6754e9f_4_k_cu_71750de4_168434cuda3std3__442_GLOBAL__N__b6754e9f_4_k_cu_71750de4_168436ignoreE - _ZN40_INTERNAL_b6754e9f_4_k_cu_71750de4_168434cuda3std3__45__cpo5beginE)
_ZN40_INTERNAL_b6754e9f_4_k_cu_71750de4_168434cuda3std3__45__cpo5beginE:
	.zero		1
	.type		_ZN40_INTERNAL_b6754e9f_4_k_cu_71750de4_168434cuda3std3__442_GLOBAL__N__b6754e9f_4_k_cu_71750de4_168436ignoreE,@object
	.size		_ZN40_INTERNAL_b6754e9f_4_k_cu_71750de4_168434cuda3std3__442_GLOBAL__N__b6754e9f_4_k_cu_71750de4_168436ignoreE,(_ZN40_INTERNAL_b6754e9f_4_k_cu_71750de4_168434cute7productE - _ZN40_INTERNAL_b6754e9f_4_k_cu_71750de4_168434cuda3std3__442_GLOBAL__N__b6754e9f_4_k_cu_71750de4_168436ignoreE)
_ZN40_INTERNAL_b6754e9f_4_k_cu_71750de4_168434cuda3std3__442_GLOBAL__N__b6754e9f_4_k_cu_71750de4_168436ignoreE:
	.zero		1
	.type		_ZN40_INTERNAL_b6754e9f_4_k_cu_71750de4_168434cute7productE,@object
	.size		_ZN40_INTERNAL_b6754e9f_4_k_cu_71750de4_168434cute7productE,(_ZN40_INTERNAL_b6754e9f_4_k_cu_71750de4_168434cuda3std3__45__cpo3endE - _ZN40_INTERNAL_b6754e9f_4_k_cu_71750de4_168434cute7productE)
_ZN40_INTERNAL_b6754e9f_4_k_cu_71750de4_168434cute7productE:
	.zero		1
	.type		_ZN40_INTERNAL_b6754e9f_4_k_cu_71750de4_168434cuda3std3__45__cpo3endE,@object
	.size		_ZN40_INTERNAL_b6754e9f_4_k_cu_71750de4_168434cuda3std3__45__cpo3endE,(_ZN40_INTERNAL_b6754e9f_4_k_cu_71750de4_168434cuda3std3__419piecewise_constructE - _ZN40_INTERNAL_b6754e9f_4_k_cu_71750de4_168434cuda3std3__45__cpo3endE)
_ZN40_INTERNAL_b6754e9f_4_k_cu_71750de4_168434cuda3std3__45__cpo3endE:
	.zero		1
	.type		_ZN40_INTERNAL_b6754e9f_4_k_cu_71750de4_168434cuda3std3__419piecewise_constructE,@object
	.size		_ZN40_INTERNAL_b6754e9f_4_k_cu_71750de4_168434cuda3std3__419piecewise_constructE,(_ZN40_INTERNAL_b6754e9f_4_k_cu_71750de4_168434cuda3std3__45__cpo4cendE - _ZN40_INTERNAL_b6754e9f_4_k_cu_71750de4_168434cuda3std3__419piecewise_constructE)
_ZN40_INTERNAL_b6754e9f_4_k_cu_71750de4_168434cuda3std3__419piecewise_constructE:
	.zero		1
	.type		_ZN40_INTERNAL_b6754e9f_4_k_cu_71750de4_168434cuda3std3__45__cpo4cendE,@object
	.size		_ZN40_INTERNAL_b6754e9f_4_k_cu_71750de4_168434cuda3std3__45__cpo4cendE,(_ZN40_INTERNAL_b6754e9f_4_k_cu_71750de4_168434cuda3std6ranges3__45__cpo4swapE - _ZN40_INTERNAL_b6754e9f_4_k_cu_71750de4_168434cuda3std3__45__cpo4cendE)
_ZN40_INTERNAL_b6754e9f_4_k_cu_71750de4_168434cuda3std3__45__cpo4cendE:
	.zero		1
	.type		_ZN40_INTERNAL_b6754e9f_4_k_cu_71750de4_168434cuda3std6ranges3__45__cpo4swapE,@object
	.size		_ZN40_INTERNAL_b6754e9f_4_k_cu_71750de4_168434cuda3std6ranges3__45__cpo4swapE,(.L_10 - _ZN40_INTERNAL_b6754e9f_4_k_cu_71750de4_168434cuda3std6ranges3__45__cpo4swapE)
_ZN40_INTERNAL_b6754e9f_4_k_cu_71750de4_168434cuda3std6ranges3__45__cpo4swapE:
	.zero		1
.L_10:


//--------------------- .nv.constant0._ZN7cutlass13device_kernelINS_4gemm6kernel13GemmUniversalIN4cute5tupleIJiiiiEEENS1_10collective13CollectiveMmaINS1_46MainloopSm100TmaUmmaWarpSpecializedBlockScaledILi23ELi2ELi2ENS5_IJNS4_1CILi2EEENSA_ILi1EEESC_EEEEENS5_IJNSA_ILi128EEESF_NSA_ILi64EEEEEENS5_IJNS_12float_e2m1_tENS_13float_ue4m3_tEEEENS5_IJNS5_IJlSC_lEEENS4_6LayoutINS5_IJNS5_IJNS5_IJNSA_ILi32EEENSA_ILi4EEEEEEiEEENS5_IJNS5_IJNSA_ILi16EEESO_EEEiEEENS5_IJSC_iEEEEEENS5_IJST_NS5_IJNS5_IJNSA_ILi0EEESC_EEENSA_ILi512EEEEEENS5_IJSW_iEEEEEEEEEEESK_S13_NS4_8TiledMMAINS4_8MMA_AtomIJNS4_17SM100_MMA_MXF4_SSISI_SI_fSJ_Li128ELi128ELi16ELNS4_4UMMA5MajorE0ELS18_0ELNS17_7ScaleInE0ELS19_0EEEEEENSM_INS5_IJSC_SC_SC_EEENS5_IJSW_SW_SW_EEEEENS5_IJNS4_10UnderscoreES1F_S1F_EEEEENS5_IJNS4_13SM90_TMA_LOADES1I_EEENS5_IJNS4_14ComposedLayoutINS4_7SwizzleILi1ELi4ELi3EEENS4_18smem_ptr_flag_bitsILi4EEENSM_INS5_IJNSA_ILi8EEESG_EEENS5_IJSG_SC_EEEEEEENSM_INS5_IJNS5_IJNS5_IJSP_SC_EEESS_EEESC_NS5_IJSC_SC_EEEEEENS5_IJNS5_IJNS5_IJSS_SY_EEESX_EEESW_NS5_IJSO_SY_EEEEEEEEEEEvNS4_8identityENS5_IJNS4_23SM90_TMA_LOAD_MULTICASTES25_EEES23_vS24_EENS_8epilogue10collective18CollectiveEpilogueINS28_23Sm100TmaWarpSpecializedILi4ELi2ELi16ELb1ELb0EEEJNS5_IJSG_SF_SG_EEENS5_IJNSM_ISG_SC_EENSM_INS5_IJSR_SB_EEENS5_IJSC_SG_EEEEEEEENS_10bfloat16_tESL_S2J_SL_NS28_6fusion15FusionCallbacksIS2C_NS2K_17LinearCombinationIS2J_fS2J_fLNS_15FloatRoundStyleE2EEES2D_S2I_JEEENS4_5SM1004TMEM4LOAD26SM100_TMEM_LOAD_32dp32b16xES1I_NS1K_IS1M_NS1N_ILi16EEENSM_INS5_IJS1P_SR_EEENS5_IJSR_SC_EEEEEEENS4_39AutoVectorizingCopyWithAssumedAlignmentILi128EEENS4_14SM90_TMA_STOREES2Y_S30_S30_EEEvvEEEEvNT_6ParamsE --------------------------
	.section	.nv.constant0._ZN7cutlass13device_kernelINS_4gemm6kernel13GemmUniversalIN4cute5tupleIJiiiiEEENS1_10collective13CollectiveMmaINS1_46MainloopSm100TmaUmmaWarpSpecializedBlockScaledILi23ELi2ELi2ENS5_IJNS4_1CILi2EEENSA_ILi1EEESC_EEEEENS5_IJNSA_ILi128EEESF_NSA_ILi64EEEEEENS5_IJNS_12float_e2m1_tENS_13float_ue4m3_tEEEENS5_IJNS5_IJlSC_lEEENS4_6LayoutINS5_IJNS5_IJNS5_IJNSA_ILi32EEENSA_ILi4EEEEEEiEEENS5_IJNS5_IJNSA_ILi16EEESO_EEEiEEENS5_IJSC_iEEEEEENS5_IJST_NS5_IJNS5_IJNSA_ILi0EEESC_EEENSA_ILi512EEEEEENS5_IJSW_iEEEEEEEEEEESK_S13_NS4_8TiledMMAINS4_8MMA_AtomIJNS4_17SM100_MMA_MXF4_SSISI_SI_fSJ_Li128ELi128ELi16ELNS4_4UMMA5MajorE0ELS18_0ELNS17_7ScaleInE0ELS19_0EEEEEENSM_INS5_IJSC_SC_SC_EEENS5_IJSW_SW_SW_EEEEENS5_IJNS4_10UnderscoreES1F_S1F_EEEEENS5_IJNS4_13SM90_TMA_LOADES1I_EEENS5_IJNS4_14ComposedLayoutINS4_7SwizzleILi1ELi4ELi3EEENS4_18smem_ptr_flag_bitsILi4EEENSM_INS5_IJNSA_ILi8EEESG_EEENS5_IJSG_SC_EEEEEEENSM_INS5_IJNS5_IJNS5_IJSP_SC_EEESS_EEESC_NS5_IJSC_SC_EEEEEENS5_IJNS5_IJNS5_IJSS_SY_EEESX_EEESW_NS5_IJSO_SY_EEEEEEEEEEEvNS4_8identityENS5_IJNS4_23SM90_TMA_LOAD_MULTICASTES25_EEES23_vS24_EENS_8epilogue10collective18CollectiveEpilogueINS28_23Sm100TmaWarpSpecializedILi4ELi2ELi16ELb1ELb0EEEJNS5_IJSG_SF_SG_EEENS5_IJNSM_ISG_SC_EENSM_INS5_IJSR_SB_EEENS5_IJSC_SG_EEEEEEEENS_10bfloat16_tESL_S2J_SL_NS28_6fusion15FusionCallbacksIS2C_NS2K_17LinearCombinationIS2J_fS2J_fLNS_15FloatRoundStyleE2EEES2D_S2I_JEEENS4_5SM1004TMEM4LOAD26SM100_TMEM_LOAD_32dp32b16xES1I_NS1K_IS1M_NS1N_ILi16EEENSM_INS5_IJS1P_SR_EEENS5_IJSR_SC_EEEEEEENS4_39AutoVectorizingCopyWithAssumedAlignmentILi128EEENS4_14SM90_TMA_STOREES2Y_S30_S30_EEEvvEEEEvNT_6ParamsE,"a",@progbits
	.sectionflags	@""
	.align	4
.nv.constant0._ZN7cutlass13device_kernelINS_4gemm6kernel13GemmUniversalIN4cute5tupleIJiiiiEEENS1_10collective13CollectiveMmaINS1_46MainloopSm100TmaUmmaWarpSpecializedBlockScaledILi23ELi2ELi2ENS5_IJNS4_1CILi2EEENSA_ILi1EEESC_EEEEENS5_IJNSA_ILi128EEESF_NSA_ILi64EEEEEENS5_IJNS_12float_e2m1_tENS_13float_ue4m3_tEEEENS5_IJNS5_IJlSC_lEEENS4_6LayoutINS5_IJNS5_IJNS5_IJNSA_ILi32EEENSA_ILi4EEEEEEiEEENS5_IJNS5_IJNSA_ILi16EEESO_EEEiEEENS5_IJSC_iEEEEEENS5_IJST_NS5_IJNS5_IJNSA_ILi0EEESC_EEENSA_ILi512EEEEEENS5_IJSW_iEEEEEEEEEEESK_S13_NS4_8TiledMMAINS4_8MMA_AtomIJNS4_17SM100_MMA_MXF4_SSISI_SI_fSJ_Li128ELi128ELi16ELNS4_4UMMA5MajorE0ELS18_0ELNS17_7ScaleInE0ELS19_0EEEEEENSM_INS5_IJSC_SC_SC_EEENS5_IJSW_SW_SW_EEEEENS5_IJNS4_10UnderscoreES1F_S1F_EEEEENS5_IJNS4_13SM90_TMA_LOADES1I_EEENS5_IJNS4_14ComposedLayoutINS4_7SwizzleILi1ELi4ELi3EEENS4_18smem_ptr_flag_bitsILi4EEENSM_INS5_IJNSA_ILi8EEESG_EEENS5_IJSG_SC_EEEEEEENSM_INS5_IJNS5_IJNS5_IJSP_SC_EEESS_EEESC_NS5_IJSC_SC_EEEEEENS5_IJNS5_IJNS5_IJSS_SY_EEESX_EEESW_NS5_IJSO_SY_EEEEEEEEEEEvNS4_8identityENS5_IJNS4_23SM90_TMA_LOAD_MULTICASTES25_EEES23_vS24_EENS_8epilogue10collective18CollectiveEpilogueINS28_23Sm100TmaWarpSpecializedILi4ELi2ELi16ELb1ELb0EEEJNS5_IJSG_SF_SG_EEENS5_IJNSM_ISG_SC_EENSM_INS5_IJSR_SB_EEENS5_IJSC_SG_EEEEEEEENS_10bfloat16_tESL_S2J_SL_NS28_6fusion15FusionCallbacksIS2C_NS2K_17LinearCombinationIS2J_fS2J_fLNS_15FloatRoundStyleE2EEES2D_S2I_JEEENS4_5SM1004TMEM4LOAD26SM100_TMEM_LOAD_32dp32b16xES1I_NS1K_IS1M_NS1N_ILi16EEENSM_INS5_IJS1P_SR_EEENS5_IJSR_SC_EEEEEEENS4_39AutoVectorizingCopyWithAssumedAlignmentILi128EEENS4_14SM90_TMA_STOREES2Y_S30_S30_EEEvvEEEEvNT_6ParamsE:
	.zero		3968


//--------------------- SYMBOLS --------------------------

	.type		.nv.reservedSmem.offset0,@object
	.size		.nv.reservedSmem.offset0,0x4
	.type		.nv.reservedSmem.cap,@object
	.size		.nv.reservedSmem.cap,0x4
	.type		__assertfail,@function
